// auto-generated by cutlass_sweep.gemm — config: {"arch": "sm_100", "cluster_m": 4, "cluster_n": 4, "dtype": "mxfp8_e4m3", "dtype_b": "mxfp8_e4m3", "layout": "nt", "stages": 0, "tile_k": 256, "tile_m": 256, "tile_n": 128}
#include "cutlass/cutlass.h"
#include "cutlass/gemm/collective/collective_builder.hpp"
#include "cutlass/gemm/device/gemm_universal_adapter.h"
#include "cutlass/gemm/kernel/gemm_universal.hpp"
#include "cutlass/epilogue/collective/collective_builder.hpp"

using ElemA = cutlass::mx_float8_t<cutlass::float_e4m3_t>;
using ElemB = cutlass::mx_float8_t<cutlass::float_e4m3_t>;
using ElemCD = cutlass::bfloat16_t;
using Acc  = float;
using TileShape    = cute::Shape<cute::_256, cute::_128, cute::_256>;
using ClusterShape = cute::Shape<cute::_4, cute::_4, cute::_1>;

using CollectiveEpilogue = typename cutlass::epilogue::collective::CollectiveBuilder<
    cutlass::arch::Sm100, cutlass::arch::OpClassTensorOp,
    TileShape, ClusterShape,
    cutlass::epilogue::collective::EpilogueTileAuto,
    Acc, Acc,
    ElemCD, cutlass::layout::RowMajor, 128 / cutlass::sizeof_bits<ElemCD>::value,
    ElemCD, cutlass::layout::RowMajor, 128 / cutlass::sizeof_bits<ElemCD>::value,
    cutlass::epilogue::collective::EpilogueScheduleAuto
  >::CollectiveOp;

using CollectiveMainloop = typename cutlass::gemm::collective::CollectiveBuilder<
    cutlass::arch::Sm100, cutlass::arch::OpClassBlockScaledTensorOp,
    ElemA, cutlass::layout::RowMajor, 32,
    ElemB, cutlass::layout::ColumnMajor, 32,
    Acc,
    TileShape, ClusterShape,
    cutlass::gemm::collective::StageCountAutoCarveout<static_cast<int>(sizeof(typename CollectiveEpilogue::SharedStorage))>,
    cutlass::gemm::collective::KernelScheduleAuto
  >::CollectiveOp;

using GemmKernel = cutlass::gemm::kernel::GemmUniversal<
    cute::Shape<int,int,int,int>,
    CollectiveMainloop,
    CollectiveEpilogue
>;
using Gemm = cutlass::gemm::device::GemmUniversalAdapter<GemmKernel>;

// Force the device kernel symbol into the cubin without needing a host main.
auto* _anchor = &cutlass::device_kernel<GemmKernel>;


// ===== COMPILED SASS (sm_100a) =====

	.target	sm_100a

	.elftype	@"ET_EXEC"


//--------------------- .note.nv.tkinfo           --------------------------
	.section	.note.nv.tkinfo,"",@"SHT_NOTE"
	.sectionflags	@"SHF_NOTE_NV_TKINFO"
	.tkinfo
        /*0018*/ 	.word	0x00000002
        /*0030*/ 	.string	""
        /*0030*/ 	.string	"ptxas"
        /*0030*/ 	.string	"Cuda compilation tools, release 13.0, V13.0.88"
        /*0030*/ 	.string	"Build cuda_13.0.r13.0/compiler.36424714_0"
        /*0030*/ 	.string	"-arch sm_100a -m 64 "



//--------------------- .note.nv.cuinfo           --------------------------
	.section	.note.nv.cuinfo,"",@"SHT_NOTE"
	.sectionflags	@"SHF_NOTE_NV_CUINFO"
        /*0018*/ 	.short	0x0002
        /*001a*/ 	.short	0x0064
        /*001c*/ 	.short	0x0082
	.zero		2


//--------------------- .nv.info                  --------------------------
	.section	.nv.info,"",@"SHT_CUDA_INFO"
	.align	4


	//----- nvinfo : EIATTR_REGCOUNT
	.align		4
        /*0000*/ 	.byte	0x04, 0x2f
        /*0002*/ 	.short	(.L_19 - .L_18)
	.align		4
.L_18:
        /*0004*/ 	.word	index@(_ZN7cutlass13device_kernelINS_4gemm6kernel13GemmUniversalIN4cute5tupleIJiiiiEEENS1_10collective13CollectiveMmaINS1_46MainloopSm100TmaUmmaWarpSpecializedBlockScaledILi3ELi2ELi2ENS5_IJNS4_1CILi4EEESB_NSA_ILi1EEEEEEEENS5_IJNSA_ILi256EEENSA_ILi128EEESF_EEENS5_IJNS_12float_e4m3_tENS_13float_ue8m0_tEEEENS5_IJNS5_IJlSC_lEEENS4_6LayoutINS5_IJNS5_IJNS5_IJNSA_ILi32EEESB_EEEiEEESP_NS5_IJSC_iEEEEEENS5_IJNS5_IJNS5_IJNSA_ILi16EEESB_EEEiEEENS5_IJNS5_IJNSA_ILi0EEESC_EEENSA_ILi512EEEEEENS5_IJSV_iEEEEEEEEEEESK_S12_NS4_8TiledMMAINS4_8MMA_AtomIJNS4_27SM100_MMA_MXF8F6F4_2x1SM_SSISI_SI_fSJ_Li256ELi128ELNS4_4UMMA5MajorE0ELS17_0ELNS16_7ScaleInE0ELS18_0EEEEEENSM_INS5_IJSC_SC_SC_EEENS5_IJSV_SV_SV_EEEEENS5_IJNS4_10UnderscoreES1E_S1E_EEEEENS5_IJNS4_28SM100_TMA_2SM_LOAD_MULTICASTES1H_EEENS5_IJNS4_14ComposedLayoutINS4_7SwizzleILi3ELi4ELi3EEENS4_18smem_ptr_flag_bitsILi8EEENSM_INS5_IJNSA_ILi8EEESG_EEENS5_IJSG_SC_EEEEEEENSM_INS5_IJNS5_IJNS5_IJSO_SC_EEENS5_IJSN_SC_EEEEEESC_NS5_IJSB_NSA_ILi2EEEEEEEEENS5_IJNS5_IJNS5_IJST_SX_EEESW_EEESV_NS5_IJSC_SX_EEEEEEEEEEEvNS4_8identityES1I_S24_vS25_EENS_8epilogue10collective18CollectiveEpilogueINS27_23Sm100TmaWarpSpecializedILi4ELi2ELi32ELb1ELb0EEEJNS5_IJSG_SG_SF_EEENS5_IJNSM_ISG_SC_EENSM_ISN_SC_EEEEENS_10bfloat16_tESL_S2G_SL_NS27_6fusion15FusionCallbacksIS2B_NS2H_17LinearCombinationIS2G_fS2G_fLNS_15FloatRoundStyleE2EEES2C_S2F_JEEENS4_5SM1004TMEM4LOAD26SM100_TMEM_LOAD_32dp32b32xENS4_13SM90_TMA_LOADENS1J_INS1K_ILi2ELi4ELi3EEENS1M_ILi16EEENSM_INS5_IJS1O_SN_EEES1U_EEEENS4_39AutoVectorizingCopyWithAssumedAlignmentILi128EEENS4_14SM90_TMA_STOREES2W_S2Y_S2Y_EEEvvEEEEvNT_6ParamsE)
        /*0008*/ 	.word	0x0000007a


	//----- nvinfo : EIATTR_FRAME_SIZE
	.align		4
.L_19:
        /*000c*/ 	.byte	0x04, 0x11
        /*000e*/ 	.short	(.L_21 - .L_20)
	.align		4
.L_20:
        /*0010*/ 	.word	index@($__internal_2_$__cuda_sm10x_tcgen05_guardrail_trap_unallocated_columns_being_dealloced)
        /*0014*/ 	.word	0x00000000


	//----- nvinfo : EIATTR_FRAME_SIZE
	.align		4
.L_21:
        /*0018*/ 	.byte	0x04, 0x11
        /*001a*/ 	.short	(.L_23 - .L_22)
	.align		4
.L_22:
        /*001c*/ 	.word	index@($__internal_1_$__cuda_sm10x_tcgen05_guardrail_trap_phase_invalid_during_alloc)
        /*0020*/ 	.word	0x00000000


	//----- nvinfo : EIATTR_FRAME_SIZE
	.align		4
.L_23:
        /*0024*/ 	.byte	0x04, 0x11
        /*0026*/ 	.short	(.L_25 - .L_24)
	.align		4
.L_24:
        /*0028*/ 	.word	index@($__internal_0_$__cuda_sm10x_tcgen05_guardrail_trap_col_being_dealloced_not_returned_by_alloc)
        /*002c*/ 	.word	0x00000000


	//----- nvinfo : EIATTR_FRAME_SIZE
	.align		4
.L_25:
        /*0030*/ 	.byte	0x04, 0x11
        /*0032*/ 	.short	(.L_27 - .L_26)
	.align		4
.L_26:
        /*0034*/ 	.word	index@(_ZN7cutlass13device_kernelINS_4gemm6kernel13GemmUniversalIN4cute5tupleIJiiiiEEENS1_10collective13CollectiveMmaINS1_46MainloopSm100TmaUmmaWarpSpecializedBlockScaledILi3ELi2ELi2ENS5_IJNS4_1CILi4EEESB_NSA_ILi1EEEEEEEENS5_IJNSA_ILi256EEENSA_ILi128EEESF_EEENS5_IJNS_12float_e4m3_tENS_13float_ue8m0_tEEEENS5_IJNS5_IJlSC_lEEENS4_6LayoutINS5_IJNS5_IJNS5_IJNSA_ILi32EEESB_EEEiEEESP_NS5_IJSC_iEEEEEENS5_IJNS5_IJNS5_IJNSA_ILi16EEESB_EEEiEEENS5_IJNS5_IJNSA_ILi0EEESC_EEENSA_ILi512EEEEEENS5_IJSV_iEEEEEEEEEEESK_S12_NS4_8TiledMMAINS4_8MMA_AtomIJNS4_27SM100_MMA_MXF8F6F4_2x1SM_SSISI_SI_fSJ_Li256ELi128ELNS4_4UMMA5MajorE0ELS17_0ELNS16_7ScaleInE0ELS18_0EEEEEENSM_INS5_IJSC_SC_SC_EEENS5_IJSV_SV_SV_EEEEENS5_IJNS4_10UnderscoreES1E_S1E_EEEEENS5_IJNS4_28SM100_TMA_2SM_LOAD_MULTICASTES1H_EEENS5_IJNS4_14ComposedLayoutINS4_7SwizzleILi3ELi4ELi3EEENS4_18smem_ptr_flag_bitsILi8EEENSM_INS5_IJNSA_ILi8EEESG_EEENS5_IJSG_SC_EEEEEEENSM_INS5_IJNS5_IJNS5_IJSO_SC_EEENS5_IJSN_SC_EEEEEESC_NS5_IJSB_NSA_ILi2EEEEEEEEENS5_IJNS5_IJNS5_IJST_SX_EEESW_EEESV_NS5_IJSC_SX_EEEEEEEEEEEvNS4_8identityES1I_S24_vS25_EENS_8epilogue10collective18CollectiveEpilogueINS27_23Sm100TmaWarpSpecializedILi4ELi2ELi32ELb1ELb0EEEJNS5_IJSG_SG_SF_EEENS5_IJNSM_ISG_SC_EENSM_ISN_SC_EEEEENS_10bfloat16_tESL_S2G_SL_NS27_6fusion15FusionCallbacksIS2B_NS2H_17LinearCombinationIS2G_fS2G_fLNS_15FloatRoundStyleE2EEES2C_S2F_JEEENS4_5SM1004TMEM4LOAD26SM100_TMEM_LOAD_32dp32b32xENS4_13SM90_TMA_LOADENS1J_INS1K_ILi2ELi4ELi3EEENS1M_ILi16EEENSM_INS5_IJS1O_SN_EEES1U_EEEENS4_39AutoVectorizingCopyWithAssumedAlignmentILi128EEENS4_14SM90_TMA_STOREES2W_S2Y_S2Y_EEEvvEEEEvNT_6ParamsE)
        /*0038*/ 	.word	0x00000000


	//----- nvinfo : EIATTR_MIN_STACK_SIZE
	.align		4
.L_27:
        /*003c*/ 	.byte	0x04, 0x12
        /*003e*/ 	.short	(.L_29 - .L_28)
	.align		4
.L_28:
        /*0040*/ 	.word	index@(_ZN7cutlass13device_kernelINS_4gemm6kernel13GemmUniversalIN4cute5tupleIJiiiiEEENS1_10collective13CollectiveMmaINS1_46MainloopSm100TmaUmmaWarpSpecializedBlockScaledILi3ELi2ELi2ENS5_IJNS4_1CILi4EEESB_NSA_ILi1EEEEEEEENS5_IJNSA_ILi256EEENSA_ILi128EEESF_EEENS5_IJNS_12float_e4m3_tENS_13float_ue8m0_tEEEENS5_IJNS5_IJlSC_lEEENS4_6LayoutINS5_IJNS5_IJNS5_IJNSA_ILi32EEESB_EEEiEEESP_NS5_IJSC_iEEEEEENS5_IJNS5_IJNS5_IJNSA_ILi16EEESB_EEEiEEENS5_IJNS5_IJNSA_ILi0EEESC_EEENSA_ILi512EEEEEENS5_IJSV_iEEEEEEEEEEESK_S12_NS4_8TiledMMAINS4_8MMA_AtomIJNS4_27SM100_MMA_MXF8F6F4_2x1SM_SSISI_SI_fSJ_Li256ELi128ELNS4_4UMMA5MajorE0ELS17_0ELNS16_7ScaleInE0ELS18_0EEEEEENSM_INS5_IJSC_SC_SC_EEENS5_IJSV_SV_SV_EEEEENS5_IJNS4_10UnderscoreES1E_S1E_EEEEENS5_IJNS4_28SM100_TMA_2SM_LOAD_MULTICASTES1H_EEENS5_IJNS4_14ComposedLayoutINS4_7SwizzleILi3ELi4ELi3EEENS4_18smem_ptr_flag_bitsILi8EEENSM_INS5_IJNSA_ILi8EEESG_EEENS5_IJSG_SC_EEEEEEENSM_INS5_IJNS5_IJNS5_IJSO_SC_EEENS5_IJSN_SC_EEEEEESC_NS5_IJSB_NSA_ILi2EEEEEEEEENS5_IJNS5_IJNS5_IJST_SX_EEESW_EEESV_NS5_IJSC_SX_EEEEEEEEEEEvNS4_8identityES1I_S24_vS25_EENS_8epilogue10collective18CollectiveEpilogueINS27_23Sm100TmaWarpSpecializedILi4ELi2ELi32ELb1ELb0EEEJNS5_IJSG_SG_SF_EEENS5_IJNSM_ISG_SC_EENSM_ISN_SC_EEEEENS_10bfloat16_tESL_S2G_SL_NS27_6fusion15FusionCallbacksIS2B_NS2H_17LinearCombinationIS2G_fS2G_fLNS_15FloatRoundStyleE2EEES2C_S2F_JEEENS4_5SM1004TMEM4LOAD26SM100_TMEM_LOAD_32dp32b32xENS4_13SM90_TMA_LOADENS1J_INS1K_ILi2ELi4ELi3EEENS1M_ILi16EEENSM_INS5_IJS1O_SN_EEES1U_EEEENS4_39AutoVectorizingCopyWithAssumedAlignmentILi128EEENS4_14SM90_TMA_STOREES2W_S2Y_S2Y_EEEvvEEEEvNT_6ParamsE)
        /*0044*/ 	.word	0x00000000
.L_29:


//--------------------- .nv.compat                --------------------------
	.section	.nv.compat,"",@"SHT_CUDA_COMPAT_INFO"
	.align	4
        /*0000*/ 	.byte	0x02, 0x09, 0x01, 0x00, 0x02, 0x02, 0x02, 0x00, 0x02, 0x05, 0x05, 0x00, 0x03, 0x07, 0x01, 0x01
        /*0010*/ 	.byte	0x02, 0x03, 0x01, 0x00, 0x02, 0x06, 0x01, 0x00, 0x04, 0x0b, 0x08, 0x00, 0x09, 0x00, 0x00, 0x00
        /*0020*/ 	.byte	0x00, 0x00, 0x00, 0x00


//--------------------- .nv.info._ZN7cutlass13device_kernelINS_4gemm6kernel13GemmUniversalIN4cute5tupleIJiiiiEEENS1_10collective13CollectiveMmaINS1_46MainloopSm100TmaUmmaWarpSpecializedBlockScaledILi3ELi2ELi2ENS5_IJNS4_1CILi4EEESB_NSA_ILi1EEEEEEEENS5_IJNSA_ILi256EEENSA_ILi128EEESF_EEENS5_IJNS_12float_e4m3_tENS_13float_ue8m0_tEEEENS5_IJNS5_IJlSC_lEEENS4_6LayoutINS5_IJNS5_IJNS5_IJNSA_ILi32EEESB_EEEiEEESP_NS5_IJSC_iEEEEEENS5_IJNS5_IJNS5_IJNSA_ILi16EEESB_EEEiEEENS5_IJNS5_IJNSA_ILi0EEESC_EEENSA_ILi512EEEEEENS5_IJSV_iEEEEEEEEEEESK_S12_NS4_8TiledMMAINS4_8MMA_AtomIJNS4_27SM100_MMA_MXF8F6F4_2x1SM_SSISI_SI_fSJ_Li256ELi128ELNS4_4UMMA5MajorE0ELS17_0ELNS16_7ScaleInE0ELS18_0EEEEEENSM_INS5_IJSC_SC_SC_EEENS5_IJSV_SV_SV_EEEEENS5_IJNS4_10UnderscoreES1E_S1E_EEEEENS5_IJNS4_28SM100_TMA_2SM_LOAD_MULTICASTES1H_EEENS5_IJNS4_14ComposedLayoutINS4_7SwizzleILi3ELi4ELi3EEENS4_18smem_ptr_flag_bitsILi8EEENSM_INS5_IJNSA_ILi8EEESG_EEENS5_IJSG_SC_EEEEEEENSM_INS5_IJNS5_IJNS5_IJSO_SC_EEENS5_IJSN_SC_EEEEEESC_NS5_IJSB_NSA_ILi2EEEEEEEEENS5_IJNS5_IJNS5_IJST_SX_EEESW_EEESV_NS5_IJSC_SX_EEEEEEEEEEEvNS4_8identityES1I_S24_vS25_EENS_8epilogue10collective18CollectiveEpilogueINS27_23Sm100TmaWarpSpecializedILi4ELi2ELi32ELb1ELb0EEEJNS5_IJSG_SG_SF_EEENS5_IJNSM_ISG_SC_EENSM_ISN_SC_EEEEENS_10bfloat16_tESL_S2G_SL_NS27_6fusion15FusionCallbacksIS2B_NS2H_17LinearCombinationIS2G_fS2G_fLNS_15FloatRoundStyleE2EEES2C_S2F_JEEENS4_5SM1004TMEM4LOAD26SM100_TMEM_LOAD_32dp32b32xENS4_13SM90_TMA_LOADENS1J_INS1K_ILi2ELi4ELi3EEENS1M_ILi16EEENSM_INS5_IJS1O_SN_EEES1U_EEEENS4_39AutoVectorizingCopyWithAssumedAlignmentILi128EEENS4_14SM90_TMA_STOREES2W_S2Y_S2Y_EEEvvEEEEvNT_6ParamsE --------------------------
	.section	.nv.info._ZN7cutlass13device_kernelINS_4gemm6kernel13GemmUniversalIN4cute5tupleIJiiiiEEENS1_10collective13CollectiveMmaINS1_46MainloopSm100TmaUmmaWarpSpecializedBlockScaledILi3ELi2ELi2ENS5_IJNS4_1CILi4EEESB_NSA_ILi1EEEEEEEENS5_IJNSA_ILi256EEENSA_ILi128EEESF_EEENS5_IJNS_12float_e4m3_tENS_13float_ue8m0_tEEEENS5_IJNS5_IJlSC_lEEENS4_6LayoutINS5_IJNS5_IJNS5_IJNSA_ILi32EEESB_EEEiEEESP_NS5_IJSC_iEEEEEENS5_IJNS5_IJNS5_IJNSA_ILi16EEESB_EEEiEEENS5_IJNS5_IJNSA_ILi0EEESC_EEENSA_ILi512EEEEEENS5_IJSV_iEEEEEEEEEEESK_S12_NS4_8TiledMMAINS4_8MMA_AtomIJNS4_27SM100_MMA_MXF8F6F4_2x1SM_SSISI_SI_fSJ_Li256ELi128ELNS4_4UMMA5MajorE0ELS17_0ELNS16_7ScaleInE0ELS18_0EEEEEENSM_INS5_IJSC_SC_SC_EEENS5_IJSV_SV_SV_EEEEENS5_IJNS4_10UnderscoreES1E_S1E_EEEEENS5_IJNS4_28SM100_TMA_2SM_LOAD_MULTICASTES1H_EEENS5_IJNS4_14ComposedLayoutINS4_7SwizzleILi3ELi4ELi3EEENS4_18smem_ptr_flag_bitsILi8EEENSM_INS5_IJNSA_ILi8EEESG_EEENS5_IJSG_SC_EEEEEEENSM_INS5_IJNS5_IJNS5_IJSO_SC_EEENS5_IJSN_SC_EEEEEESC_NS5_IJSB_NSA_ILi2EEEEEEEEENS5_IJNS5_IJNS5_IJST_SX_EEESW_EEESV_NS5_IJSC_SX_EEEEEEEEEEEvNS4_8identityES1I_S24_vS25_EENS_8epilogue10collective18CollectiveEpilogueINS27_23Sm100TmaWarpSpecializedILi4ELi2ELi32ELb1ELb0EEEJNS5_IJSG_SG_SF_EEENS5_IJNSM_ISG_SC_EENSM_ISN_SC_EEEEENS_10bfloat16_tESL_S2G_SL_NS27_6fusion15FusionCallbacksIS2B_NS2H_17LinearCombinationIS2G_fS2G_fLNS_15FloatRoundStyleE2EEES2C_S2F_JEEENS4_5SM1004TMEM4LOAD26SM100_TMEM_LOAD_32dp32b32xENS4_13SM90_TMA_LOADENS1J_INS1K_ILi2ELi4ELi3EEENS1M_ILi16EEENSM_INS5_IJS1O_SN_EEES1U_EEEENS4_39AutoVectorizingCopyWithAssumedAlignmentILi128EEENS4_14SM90_TMA_STOREES2W_S2Y_S2Y_EEEvvEEEEvNT_6ParamsE,"",@"SHT_CUDA_INFO"
	.sectionflags	@""
	.align	4


	//----- nvinfo : EIATTR_CUDA_API_VERSION
	.align		4
        /*0000*/ 	.byte	0x04, 0x37
        /*0002*/ 	.short	(.L_31 - .L_30)
.L_30:
        /*0004*/ 	.word	0x00000082


	//----- nvinfo : EIATTR_KPARAM_INFO
	.align		4
.L_31:
        /*0008*/ 	.byte	0x04, 0x17
        /*000a*/ 	.short	(.L_33 - .L_32)
.L_32:
        /*000c*/ 	.word	0x00000000
        /*0010*/ 	.short	0x0000
        /*0012*/ 	.short	0x0000
        /*0014*/ 	.byte	0x00, 0xf0, 0x01, 0x30


	//----- nvinfo : EIATTR_AT_ENTRY_FRAGMENTS
	.align		4
.L_33:
        /*0018*/ 	.byte	0x04, 0x4f
        /*001a*/ 	.short	(.L_35 - .L_34)


	//   ....[0]....
.L_34:
        /*001c*/ 	.word	0x00000007


	//----- nvinfo : EIATTR_RESERVED_SMEM_USED
	.align		4
.L_35:
        /*0020*/ 	.byte	0x01, 0x41
	.zero		2


	//----- nvinfo : EIATTR_SPARSE_MMA_MASK
	.align		4
        /*0024*/ 	.byte	0x03, 0x50
        /*0026*/ 	.short	0x0000


	//----- nvinfo : EIATTR_TCGEN05_2CTA_USED
	.align		4
        /*0028*/ 	.byte	0x01, 0x52
	.zero		2


	//----- nvinfo : EIATTR_MAXREG_COUNT
	.align		4
        /*002c*/ 	.byte	0x03, 0x1b
        /*002e*/ 	.short	0x00ff


	//----- nvinfo : EIATTR_NUM_BARRIERS
	.align		4
        /*0030*/ 	.byte	0x02, 0x4c
        /*0032*/ 	.byte	0x07
	.zero		1


	//----- nvinfo : EIATTR_EXTERNS
	.align		4
        /*0034*/ 	.byte	0x04, 0x0f
        /*0036*/ 	.short	(.L_37 - .L_36)


	//   ....[0]....
	.align		4
.L_36:
        /*0038*/ 	.word	index@(__assertfail)


	//----- nvinfo : EIATTR_MERCURY_ISA_VERSION
	.align		4
.L_37:
        /*003c*/ 	.byte	0x03, 0x5f
        /*003e*/ 	.short	0x0101


	//----- nvinfo : EIATTR_INT_WARP_WIDE_INSTR_OFFSETS
	.align		4
        /*0040*/ 	.byte	0x04, 0x31
        /*0042*/ 	.short	(.L_39 - .L_38)


	//   ....[0]....
.L_38:
        /*0044*/ 	.word	0x00000e10


	//   ....[1]....
        /*0048*/ 	.word	0x00000ec0


	//   ....[2]....
        /*004c*/ 	.word	0x00005450


	//   ....[3]....
        /*0050*/ 	.word	0x00005470


	//   ....[4]....
        /*0054*/ 	.word	0x000054a0


	//   ....[5]....
        /*0058*/ 	.word	0x00005ff0


	//   ....[6]....
        /*005c*/ 	.word	0x00006060


	//   ....[7]....
        /*0060*/ 	.word	0x00006160


	//   ....[8]....
        /*0064*/ 	.word	0x000061e0


	//   ....[9]....
        /*0068*/ 	.word	0x000062f0


	//   ....[10]....
        /*006c*/ 	.word	0x00006370


	//   ....[11]....
        /*0070*/ 	.word	0x00006470


	//   ....[12]....
        /*0074*/ 	.word	0x00006520


	//----- nvinfo : EIATTR_COOP_GROUP_MASK_REGIDS
	.align		4
.L_39:
        /*0078*/ 	.byte	0x04, 0x29
        /*007a*/ 	.short	(.L_41 - .L_40)


	//   ....[0]....
.L_40:
        /*007c*/ 	.word	0xffffffff


	//   ....[1]....
        /*0080*/ 	.word	0xffffffff


	//   ....[2]....
        /*0084*/ 	.word	0xffffffff


	//   ....[3]....
        /*0088*/ 	.word	0xffffffff


	//   ....[4]....
        /*008c*/ 	.word	0xffffffff


	//   ....[5]....
        /*0090*/ 	.word	0xffffffff


	//   ....[6]....
        /*0094*/ 	.word	0xffffffff


	//   ....[7]....
        /*0098*/ 	.word	0xffffffff


	//   ....[8]....
        /*009c*/ 	.word	0xffffffff


	//   ....[9]....
        /*00a0*/ 	.word	0xffffffff


	//   ....[10]....
        /*00a4*/ 	.word	0xffffffff


	//   ....[11]....
        /*00a8*/ 	.word	0xffffffff


	//   ....[12]....
        /*00ac*/ 	.word	0xffffffff


	//   ....[13]....
        /*00b0*/ 	.word	0xffffffff


	//----- nvinfo : EIATTR_COOP_GROUP_INSTR_OFFSETS
	.align		4
.L_41:
        /*00b4*/ 	.byte	0x04, 0x28
        /*00b6*/ 	.short	(.L_43 - .L_42)


	//   ....[0]....
.L_42:
        /*00b8*/ 	.word	0x000000e0


	//   ....[1]....
        /*00bc*/ 	.word	0x000005a0


	//   ....[2]....
        /*00c0*/ 	.word	0x00000760


	//   ....[3]....
        /*00c4*/ 	.word	0x00000900


	//   ....[4]....
        /*00c8*/ 	.word	0x00000a00


	//   ....[5]....
        /*00cc*/ 	.word	0x00000b70


	//   ....[6]....
        /*00d0*/ 	.word	0x00000cd0


	//   ....[7]....
        /*00d4*/ 	.word	0x00000f30


	//   ....[8]....
        /*00d8*/ 	.word	0x00002ba0


	//   ....[9]....
        /*00dc*/ 	.word	0x00003a10


	//   ....[10]....
        /*00e0*/ 	.word	0x00003f20


	//   ....[11]....
        /*00e4*/ 	.word	0x00003f50


	//   ....[12]....
        /*00e8*/ 	.word	0x00005350


	//   ....[13]....
        /*00ec*/ 	.word	0x00005560


	//----- nvinfo : EIATTR_VRC_CTA_INIT_COUNT
	.align		4
.L_43:
        /*00f0*/ 	.byte	0x02, 0x4a
        /*00f2*/ 	.byte	0x80
	.zero		1


	//----- nvinfo : EIATTR_SYSCALL_OFFSETS
	.align		4
        /*00f4*/ 	.byte	0x04, 0x46
        /*00f6*/ 	.short	(.L_45 - .L_44)


	//   ....[0]....
.L_44:
        /*00f8*/ 	.word	0x000071a0


	//   ....[1]....
        /*00fc*/ 	.word	0x00007290


	//   ....[2]....
        /*0100*/ 	.word	0x000079f0


	//   ....[3]....
        /*0104*/ 	.word	0x00008680


	//   ....[4]....
        /*0108*/ 	.word	0x000092e0


	//   ....[5]....
        /*010c*/ 	.word	0x00009f40


	//----- nvinfo : EIATTR_MBARRIER_INSTR_OFFSETS
	.align		4
.L_45:
        /*0110*/ 	.byte	0x04, 0x39
        /*0112*/ 	.short	(.L_47 - .L_46)


	//   ....[0]....
.L_46:
        /*0114*/ 	.word	0x000006f0
        /*0118*/ 	.word	0x000000ff
        /*011c*/ 	.word	0x00000000
        /*0120*/ 	.short	0x0100
        /*0122*/ 	.byte	0x04
	.zero		1


	//   ....[1]....
        /*0124*/ 	.word	0x00000700
        /*0128*/ 	.word	0x000000ff
        /*012c*/ 	.word	0x00000018
        /*0130*/ 	.short	0x0100
        /*0132*/ 	.byte	0x04
	.zero		1


	//   ....[2]....
        /*0134*/ 	.word	0x00000710
        /*0138*/ 	.word	0x000000ff
        /*013c*/ 	.word	0x00000008
        /*0140*/ 	.short	0x0100
        /*0142*/ 	.byte	0x04
	.zero		1


	//   ....[3]....
        /*0144*/ 	.word	0x00000720
        /*0148*/ 	.word	0x000000ff
        /*014c*/ 	.word	0x00000020
        /*0150*/ 	.short	0x0100
        /*0152*/ 	.byte	0x04
	.zero		1


	//   ....[4]....
        /*0154*/ 	.word	0x00000730
        /*0158*/ 	.word	0x000000ff
        /*015c*/ 	.word	0x00000010
        /*0160*/ 	.short	0x0100
        /*0162*/ 	.byte	0x04
	.zero		1


	//   ....[5]....
        /*0164*/ 	.word	0x00000740
        /*0168*/ 	.word	0x000000ff
        /*016c*/ 	.word	0x00000028
        /*0170*/ 	.short	0x0100
        /*0172*/ 	.byte	0x04
	.zero		1


	//   ....[6]....
        /*0174*/ 	.word	0x00000870
        /*0178*/ 	.word	0x000000ff
        /*017c*/ 	.word	0x00000030
        /*0180*/ 	.short	0x0100
        /*0182*/ 	.byte	0x04
	.zero		1


	//   ....[7]....
        /*0184*/ 	.word	0x00000880
        /*0188*/ 	.word	0x000000ff
        /*018c*/ 	.word	0x00000050
        /*0190*/ 	.short	0x0100
        /*0192*/ 	.byte	0x04
	.zero		1


	//   ....[8]....
        /*0194*/ 	.word	0x00000890
        /*0198*/ 	.word	0x000000ff
        /*019c*/ 	.word	0x00000038
        /*01a0*/ 	.short	0x0100
        /*01a2*/ 	.byte	0x04
	.zero		1


	//   ....[9]....
        /*01a4*/ 	.word	0x000008a0
        /*01a8*/ 	.word	0x000000ff
        /*01ac*/ 	.word	0x00000058
        /*01b0*/ 	.short	0x0100
        /*01b2*/ 	.byte	0x04
	.zero		1


	//   ....[10]....
        /*01b4*/ 	.word	0x000008b0
        /*01b8*/ 	.word	0x000000ff
        /*01bc*/ 	.word	0x00000040
        /*01c0*/ 	.short	0x0100
        /*01c2*/ 	.byte	0x04
	.zero		1


	//   ....[11]....
        /*01c4*/ 	.word	0x000008c0
        /*01c8*/ 	.word	0x000000ff
        /*01cc*/ 	.word	0x00000060
        /*01d0*/ 	.short	0x0100
        /*01d2*/ 	.byte	0x04
	.zero		1


	//   ....[12]....
        /*01d4*/ 	.word	0x000008d0
        /*01d8*/ 	.word	0x000000ff
        /*01dc*/ 	.word	0x00000048
        /*01e0*/ 	.short	0x0100
        /*01e2*/ 	.byte	0x04
	.zero		1


	//   ....[13]....
        /*01e4*/ 	.word	0x000008e0
        /*01e8*/ 	.word	0x000000ff
        /*01ec*/ 	.word	0x00000068
        /*01f0*/ 	.short	0x0100
        /*01f2*/ 	.byte	0x04
	.zero		1


	//   ....[14]....
        /*01f4*/ 	.word	0x000009d0
        /*01f8*/ 	.word	0x000000ff
        /*01fc*/ 	.word	0x00000070
        /*0200*/ 	.short	0x0100
        /*0202*/ 	.byte	0x06
	.zero		1


	//   ....[15]....
        /*0204*/ 	.word	0x000009e0
        /*0208*/ 	.word	0x000000ff
        /*020c*/ 	.word	0x00000078
        /*0210*/ 	.short	0x0100
        /*0212*/ 	.byte	0x06
	.zero		1


	//   ....[16]....
        /*0214*/ 	.word	0x00000b20
        /*0218*/ 	.word	0x000000ff
        /*021c*/ 	.word	0x00000080
        /*0220*/ 	.short	0x0100
        /*0222*/ 	.byte	0x06
	.zero		1


	//   ....[17]....
        /*0224*/ 	.word	0x00000b30
        /*0228*/ 	.word	0x000000ff
        /*022c*/ 	.word	0x00000090
        /*0230*/ 	.short	0x0100
        /*0232*/ 	.byte	0x06
	.zero		1


	//   ....[18]....
        /*0234*/ 	.word	0x00000b40
        /*0238*/ 	.word	0x000000ff
        /*023c*/ 	.word	0x00000088
        /*0240*/ 	.short	0x0100
        /*0242*/ 	.byte	0x06
	.zero		1


	//   ....[19]....
        /*0244*/ 	.word	0x00000b50
        /*0248*/ 	.word	0x000000ff
        /*024c*/ 	.word	0x00000098
        /*0250*/ 	.short	0x0100
        /*0252*/ 	.byte	0x06
	.zero		1


	//   ....[20]....
        /*0254*/ 	.word	0x00000c80
        /*0258*/ 	.word	0x000000ff
        /*025c*/ 	.word	0x000000a0
        /*0260*/ 	.short	0x0100
        /*0262*/ 	.byte	0x04
	.zero		1


	//   ....[21]....
        /*0264*/ 	.word	0x00000c90
        /*0268*/ 	.word	0x000000ff
        /*026c*/ 	.word	0x000000b0
        /*0270*/ 	.short	0x0100
        /*0272*/ 	.byte	0x04
	.zero		1


	//   ....[22]....
        /*0274*/ 	.word	0x00000ca0
        /*0278*/ 	.word	0x000000ff
        /*027c*/ 	.word	0x000000a8
        /*0280*/ 	.short	0x0100
        /*0282*/ 	.byte	0x04
	.zero		1


	//   ....[23]....
        /*0284*/ 	.word	0x00000cb0
        /*0288*/ 	.word	0x000000ff
        /*028c*/ 	.word	0x000000b8
        /*0290*/ 	.short	0x0100
        /*0292*/ 	.byte	0x04
	.zero		1


	//   ....[24]....
        /*0294*/ 	.word	0x00000db0
        /*0298*/ 	.word	0x000000ff
        /*029c*/ 	.word	0x000000c0
        /*02a0*/ 	.short	0x0100
        /*02a2*/ 	.byte	0x04
	.zero		1


	//   ....[25]....
        /*02a4*/ 	.word	0x00000dc0
        /*02a8*/ 	.word	0x000000ff
        /*02ac*/ 	.word	0x000000d0
        /*02b0*/ 	.short	0x0100
        /*02b2*/ 	.byte	0x04
	.zero		1


	//   ....[26]....
        /*02b4*/ 	.word	0x00000dd0
        /*02b8*/ 	.word	0x000000ff
        /*02bc*/ 	.word	0x000000c8
        /*02c0*/ 	.short	0x0100
        /*02c2*/ 	.byte	0x04
	.zero		1


	//   ....[27]....
        /*02c4*/ 	.word	0x00000de0
        /*02c8*/ 	.word	0x000000ff
        /*02cc*/ 	.word	0x000000d8
        /*02d0*/ 	.short	0x0100
        /*02d2*/ 	.byte	0x04
	.zero		1


	//   ....[28]....
        /*02d4*/ 	.word	0x00000ef0
        /*02d8*/ 	.word	0x000000ff
        /*02dc*/ 	.word	0x000000e0
        /*02e0*/ 	.short	0x0100
        /*02e2*/ 	.byte	0x06
	.zero		1


	//   ....[29]....
        /*02e4*/ 	.word	0x00001eb0
        /*02e8*/ 	.word	0x00000003
        /*02ec*/ 	.word	0x000000d0
        /*02f0*/ 	.short	0x010a
        /*02f2*/ 	.byte	0xff
	.zero		1


	//   ....[30]....
        /*02f4*/ 	.word	0x00001ee0
        /*02f8*/ 	.word	0x00000003
        /*02fc*/ 	.word	0x000000c0
        /*0300*/ 	.short	0x0101
        /*0302*/ 	.byte	0xff
	.zero		1


	//   ....[31]....
        /*0304*/ 	.word	0x00001fc0
        /*0308*/ 	.word	0x000000ff
        /*030c*/ 	.word	0x00000018
        /*0310*/ 	.short	0x010a
        /*0312*/ 	.byte	0x04
	.zero		1


	//   ....[32]....
        /*0314*/ 	.word	0x000020e0
        /*0318*/ 	.word	0x000000ff
        /*031c*/ 	.word	0x00000018
        /*0320*/ 	.short	0x010a
        /*0322*/ 	.byte	0x06
	.zero		1


	//   ....[33]....
        /*0324*/ 	.word	0x00002240
        /*0328*/ 	.word	0x000000ff
        /*032c*/ 	.word	0x00000018
        /*0330*/ 	.short	0x010a
        /*0332*/ 	.byte	0x05
	.zero		1


	//   ....[34]....
        /*0334*/ 	.word	0x00002600
        /*0338*/ 	.word	0x000000ff
        /*033c*/ 	.word	0x00000078
        /*0340*/ 	.short	0x0101
        /*0342*/ 	.byte	0x07
	.zero		1


	//   ....[35]....
        /*0344*/ 	.word	0x00002620
        /*0348*/ 	.word	0x000000ff
        /*034c*/ 	.word	0x00000018
        /*0350*/ 	.short	0x010a
        /*0352*/ 	.byte	0x04
	.zero		1


	//   ....[36]....
        /*0354*/ 	.word	0x000026a0
        /*0358*/ 	.word	0x000000ff
        /*035c*/ 	.word	0x00000018
        /*0360*/ 	.short	0x010a
        /*0362*/ 	.byte	0x0e
	.zero		1


	//   ....[37]....
        /*0364*/ 	.word	0x000027e0
        /*0368*/ 	.word	0x000000ff
        /*036c*/ 	.word	0x00000018
        /*0370*/ 	.short	0x010a
        /*0372*/ 	.byte	0x04
	.zero		1


	//   ....[38]....
        /*0374*/ 	.word	0x00002bd0
        /*0378*/ 	.word	0x00000003
        /*037c*/ 	.word	0x00000080
        /*0380*/ 	.short	0x010a
        /*0382*/ 	.byte	0xff
	.zero		1


	//   ....[39]....
        /*0384*/ 	.word	0x00002d20
        /*0388*/ 	.word	0x00000000
        /*038c*/ 	.word	0x00000000
        /*0390*/ 	.short	0x0101
        /*0392*/ 	.byte	0xff
	.zero		1


	//   ....[40]....
        /*0394*/ 	.word	0x000032e0
        /*0398*/ 	.word	0x000000ff
        /*039c*/ 	.word	0x00000000
        /*03a0*/ 	.short	0x010a
        /*03a2*/ 	.byte	0x04
	.zero		1


	//   ....[41]....
        /*03a4*/ 	.word	0x00003370
        /*03a8*/ 	.word	0x000000ff
        /*03ac*/ 	.word	0x00000000
        /*03b0*/ 	.short	0x010a
        /*03b2*/ 	.byte	0x05
	.zero		1


	//   ....[42]....
        /*03b4*/ 	.word	0x00003410
        /*03b8*/ 	.word	0x00000000
        /*03bc*/ 	.word	0x00000000
        /*03c0*/ 	.short	0x010a
        /*03c2*/ 	.byte	0xff
	.zero		1


	//   ....[43]....
        /*03c4*/ 	.word	0x00003560
        /*03c8*/ 	.word	0x00000000
        /*03cc*/ 	.word	0x000000c0
        /*03d0*/ 	.short	0x010a
        /*03d2*/ 	.byte	0xff
	.zero		1


	//   ....[44]....
        /*03d4*/ 	.word	0x000035d0
        /*03d8*/ 	.word	0x00000008
        /*03dc*/ 	.word	0x00000000
        /*03e0*/ 	.short	0x0101
        /*03e2*/ 	.byte	0xff
	.zero		1


	//   ....[45]....
        /*03e4*/ 	.word	0x000035f0
        /*03e8*/ 	.word	0x000000ff
        /*03ec*/ 	.word	0x00000090
        /*03f0*/ 	.short	0x010a
        /*03f2*/ 	.byte	0x04
	.zero		1


	//   ....[46]....
        /*03f4*/ 	.word	0x00003710
        /*03f8*/ 	.word	0x00000000
        /*03fc*/ 	.word	0x00000080
        /*0400*/ 	.short	0x010a
        /*0402*/ 	.byte	0xff
	.zero		1


	//   ....[47]....
        /*0404*/ 	.word	0x00003810
        /*0408*/ 	.word	0x00000000
        /*040c*/ 	.word	0x00000000
        /*0410*/ 	.short	0x0101
        /*0412*/ 	.byte	0xff
	.zero		1


	//   ....[48]....
        /*0414*/ 	.word	0x000038a0
        /*0418*/ 	.word	0x000000ff
        /*041c*/ 	.word	0x00000090
        /*0420*/ 	.short	0x0106
        /*0422*/ 	.byte	0x04
	.zero		1


	//   ....[49]....
        /*0424*/ 	.word	0x000038c0
        /*0428*/ 	.word	0x000000ff
        /*042c*/ 	.word	0x00000090
        /*0430*/ 	.short	0x010a
        /*0432*/ 	.byte	0x04
	.zero		1


	//   ....[50]....
        /*0434*/ 	.word	0x00003950
        /*0438*/ 	.word	0x000000ff
        /*043c*/ 	.word	0x00000090
        /*0440*/ 	.short	0x0106
        /*0442*/ 	.byte	0x07
	.zero		1


	//   ....[51]....
        /*0444*/ 	.word	0x00003990
        /*0448*/ 	.word	0x00000000
        /*044c*/ 	.word	0x00000090
        /*0450*/ 	.short	0x010a
        /*0452*/ 	.byte	0xff
	.zero		1


	//   ....[52]....
        /*0454*/ 	.word	0x00003c00
        /*0458*/ 	.word	0x000000ff
        /*045c*/ 	.word	0x00000008
        /*0460*/ 	.short	0x010a
        /*0462*/ 	.byte	0x05
	.zero		1


	//   ....[53]....
        /*0464*/ 	.word	0x00003c20
        /*0468*/ 	.word	0x000000ff
        /*046c*/ 	.word	0x00000008
        /*0470*/ 	.short	0x010a
        /*0472*/ 	.byte	0x05
	.zero		1


	//   ....[54]....
        /*0474*/ 	.word	0x00003dc0
        /*0478*/ 	.word	0x000000ff
        /*047c*/ 	.word	0x00000008
        /*0480*/ 	.short	0x010a
        /*0482*/ 	.byte	0x05
	.zero		1


	//   ....[55]....
        /*0484*/ 	.word	0x00003de0
        /*0488*/ 	.word	0x000000ff
        /*048c*/ 	.word	0x00000008
        /*0490*/ 	.short	0x010a
        /*0492*/ 	.byte	0x05
	.zero		1


	//   ....[56]....
        /*0494*/ 	.word	0x00003eb0
        /*0498*/ 	.word	0x000000ff
        /*049c*/ 	.word	0x00000000
        /*04a0*/ 	.short	0x0101
        /*04a2*/ 	.byte	0x04
	.zero		1


	//   ....[57]....
        /*04a4*/ 	.word	0x00004770
        /*04a8*/ 	.word	0x00000000
        /*04ac*/ 	.word	0x00000080
        /*04b0*/ 	.short	0x010a
        /*04b2*/ 	.byte	0xff
	.zero		1


	//   ....[58]....
        /*04b4*/ 	.word	0x00004830
        /*04b8*/ 	.word	0x00000000
        /*04bc*/ 	.word	0x00000000
        /*04c0*/ 	.short	0x0101
        /*04c2*/ 	.byte	0xff
	.zero		1


	//   ....[59]....
        /*04c4*/ 	.word	0x00004910
        /*04c8*/ 	.word	0x000000ff
        /*04cc*/ 	.word	0x00000000
        /*04d0*/ 	.short	0x010a
        /*04d2*/ 	.byte	0x04
	.zero		1


	//   ....[60]....
        /*04d4*/ 	.word	0x00004920
        /*04d8*/ 	.word	0x000000ff
        /*04dc*/ 	.word	0x000000b0
        /*04e0*/ 	.short	0x010a
        /*04e2*/ 	.byte	0x06
	.zero		1


	//   ....[61]....
        /*04e4*/ 	.word	0x000049e0
        /*04e8*/ 	.word	0x000000ff
        /*04ec*/ 	.word	0x00000000
        /*04f0*/ 	.short	0x010a
        /*04f2*/ 	.byte	0x07
	.zero		1


	//   ....[62]....
        /*04f4*/ 	.word	0x00004b50
        /*04f8*/ 	.word	0x000000ff
        /*04fc*/ 	.word	0x00000000
        /*0500*/ 	.short	0x010a
        /*0502*/ 	.byte	0x04
	.zero		1


	//   ....[63]....
        /*0504*/ 	.word	0x00005130
        /*0508*/ 	.word	0x000000ff
        /*050c*/ 	.word	0x00000000
        /*0510*/ 	.short	0x010a
        /*0512*/ 	.byte	0x04
	.zero		1


	//   ....[64]....
        /*0514*/ 	.word	0x000051e0
        /*0518*/ 	.word	0x00000000
        /*051c*/ 	.word	0x00000000
        /*0520*/ 	.short	0x010a
        /*0522*/ 	.byte	0xff
	.zero		1


	//   ....[65]....
        /*0524*/ 	.word	0x00005220
        /*0528*/ 	.word	0x00000000
        /*052c*/ 	.word	0x00000000
        /*0530*/ 	.short	0x010a
        /*0532*/ 	.byte	0xff
	.zero		1


	//   ....[66]....
        /*0534*/ 	.word	0x000052a0
        /*0538*/ 	.word	0x000000ff
        /*053c*/ 	.word	0x00000000
        /*0540*/ 	.short	0x0101
        /*0542*/ 	.byte	0x04
	.zero		1


	//   ....[67]....
        /*0544*/ 	.word	0x000052e0
        /*0548*/ 	.word	0x000000ff
        /*054c*/ 	.word	0x000000e0
        /*0550*/ 	.short	0x010a
        /*0552*/ 	.byte	0x31
	.zero		1


	//   ....[68]....
        /*0554*/ 	.word	0x00005340
        /*0558*/ 	.word	0x000000ff
        /*055c*/ 	.word	0x00000000
        /*0560*/ 	.short	0x0101
        /*0562*/ 	.byte	0x04
	.zero		1


	//   ....[69]....
        /*0564*/ 	.word	0x000057f0
        /*0568*/ 	.word	0x0000000c
        /*056c*/ 	.word	0x00000080
        /*0570*/ 	.short	0x010a
        /*0572*/ 	.byte	0xff
	.zero		1


	//   ....[70]....
        /*0574*/ 	.word	0x00005960
        /*0578*/ 	.word	0x00000000
        /*057c*/ 	.word	0x00000000
        /*0580*/ 	.short	0x0101
        /*0582*/ 	.byte	0xff
	.zero		1


	//   ....[71]....
        /*0584*/ 	.word	0x00005df0
        /*0588*/ 	.word	0x000000ff
        /*058c*/ 	.word	0x00000078
        /*0590*/ 	.short	0x010a
        /*0592*/ 	.byte	0x15
	.zero		1


	//   ....[72]....
        /*0594*/ 	.word	0x00005f70
        /*0598*/ 	.word	0x000000ff
        /*059c*/ 	.word	0x00000050
        /*05a0*/ 	.short	0x010a
        /*05a2*/ 	.byte	0x15
	.zero		1


	//   ....[73]....
        /*05a4*/ 	.word	0x00006110
        /*05a8*/ 	.word	0x000000ff
        /*05ac*/ 	.word	0x00000030
        /*05b0*/ 	.short	0x010b
        /*05b2*/ 	.byte	0x15
	.zero		1


	//   ....[74]....
        /*05b4*/ 	.word	0x00006120
        /*05b8*/ 	.word	0x000000ff
        /*05bc*/ 	.word	0x00000000
        /*05c0*/ 	.short	0x0101
        /*05c2*/ 	.byte	0x06
	.zero		1


	//   ....[75]....
        /*05c4*/ 	.word	0x00006130
        /*05c8*/ 	.word	0x000000ff
        /*05cc*/ 	.word	0x00000058
        /*05d0*/ 	.short	0x010a
        /*05d2*/ 	.byte	0x15
	.zero		1


	//   ....[76]....
        /*05d4*/ 	.word	0x000062a0
        /*05d8*/ 	.word	0x000000ff
        /*05dc*/ 	.word	0x00000038
        /*05e0*/ 	.short	0x010b
        /*05e2*/ 	.byte	0x15
	.zero		1


	//   ....[77]....
        /*05e4*/ 	.word	0x000062b0
        /*05e8*/ 	.word	0x000000ff
        /*05ec*/ 	.word	0x00000000
        /*05f0*/ 	.short	0x0101
        /*05f2*/ 	.byte	0x06
	.zero		1


	//   ....[78]....
        /*05f4*/ 	.word	0x000062c0
        /*05f8*/ 	.word	0x000000ff
        /*05fc*/ 	.word	0x00000060
        /*0600*/ 	.short	0x010a
        /*0602*/ 	.byte	0x15
	.zero		1


	//   ....[79]....
        /*0604*/ 	.word	0x00006420
        /*0608*/ 	.word	0x000000ff
        /*060c*/ 	.word	0x00000040
        /*0610*/ 	.short	0x010b
        /*0612*/ 	.byte	0x15
	.zero		1


	//   ....[80]....
        /*0614*/ 	.word	0x00006430
        /*0618*/ 	.word	0x000000ff
        /*061c*/ 	.word	0x00000000
        /*0620*/ 	.short	0x0101
        /*0622*/ 	.byte	0x06
	.zero		1


	//   ....[81]....
        /*0624*/ 	.word	0x00006440
        /*0628*/ 	.word	0x000000ff
        /*062c*/ 	.word	0x00000068
        /*0630*/ 	.short	0x010a
        /*0632*/ 	.byte	0x15
	.zero		1


	//   ....[82]....
        /*0634*/ 	.word	0x00006630
        /*0638*/ 	.word	0x000000ff
        /*063c*/ 	.word	0x00000048
        /*0640*/ 	.short	0x010b
        /*0642*/ 	.byte	0x15
	.zero		1


	//   ....[83]....
        /*0644*/ 	.word	0x00006640
        /*0648*/ 	.word	0x000000ff
        /*064c*/ 	.word	0x00000000
        /*0650*/ 	.short	0x0101
        /*0652*/ 	.byte	0x25
	.zero		1


	//   ....[84]....
        /*0654*/ 	.word	0x00006680
        /*0658*/ 	.word	0x000000ff
        /*065c*/ 	.word	0x00000050
        /*0660*/ 	.short	0x010a
        /*0662*/ 	.byte	0x15
	.zero		1


	//   ....[85]....
        /*0664*/ 	.word	0x000066a0
        /*0668*/ 	.word	0x000000ff
        /*066c*/ 	.word	0x00000058
        /*0670*/ 	.short	0x010a
        /*0672*/ 	.byte	0x15
	.zero		1


	//   ....[86]....
        /*0674*/ 	.word	0x000066c0
        /*0678*/ 	.word	0x000000ff
        /*067c*/ 	.word	0x00000060
        /*0680*/ 	.short	0x010a
        /*0682*/ 	.byte	0x15
	.zero		1


	//   ....[87]....
        /*0684*/ 	.word	0x00006700
        /*0688*/ 	.word	0x00000000
        /*068c*/ 	.word	0x00000068
        /*0690*/ 	.short	0x010a
        /*0692*/ 	.byte	0xff
	.zero		1


	//   ....[88]....
        /*0694*/ 	.word	0x00006a30
        /*0698*/ 	.word	0x00000003
        /*069c*/ 	.word	0x00000080
        /*06a0*/ 	.short	0x010a
        /*06a2*/ 	.byte	0xff
	.zero		1


	//   ....[89]....
        /*06a4*/ 	.word	0x00006bb0
        /*06a8*/ 	.word	0x00000000
        /*06ac*/ 	.word	0x00000000
        /*06b0*/ 	.short	0x0101
        /*06b2*/ 	.byte	0xff
	.zero		1


	//   ....[90]....
        /*06b4*/ 	.word	0x000076d0
        /*06b8*/ 	.word	0x000000ff
        /*06bc*/ 	.word	0x00000030
        /*06c0*/ 	.short	0x010a
        /*06c2*/ 	.byte	0x2b
	.zero		1


	//   ....[91]....
        /*06c4*/ 	.word	0x000076f0
        /*06c8*/ 	.word	0x00000066
        /*06cc*/ 	.word	0x000000a0
        /*06d0*/ 	.short	0x010a
        /*06d2*/ 	.byte	0xff
	.zero		1


	//   ....[92]....
        /*06d4*/ 	.word	0x000077e0
        /*06d8*/ 	.word	0x000000ff
        /*06dc*/ 	.word	0x00000030
        /*06e0*/ 	.short	0x010a
        /*06e2*/ 	.byte	0x2b
	.zero		1


	//   ....[93]....
        /*06e4*/ 	.word	0x000078d0
        /*06e8*/ 	.word	0x00000066
        /*06ec*/ 	.word	0x000000a0
        /*06f0*/ 	.short	0x010a
        /*06f2*/ 	.byte	0xff
	.zero		1


	//   ....[94]....
        /*06f4*/ 	.word	0x000083a0
        /*06f8*/ 	.word	0x00000000
        /*06fc*/ 	.word	0x00000000
        /*0700*/ 	.short	0x0101
        /*0702*/ 	.byte	0xff
	.zero		1


	//   ....[95]....
        /*0704*/ 	.word	0x000083c0
        /*0708*/ 	.word	0x00000003
        /*070c*/ 	.word	0x00000030
        /*0710*/ 	.short	0x010a
        /*0712*/ 	.byte	0xff
	.zero		1


	//   ....[96]....
        /*0714*/ 	.word	0x000084a0
        /*0718*/ 	.word	0x00000003
        /*071c*/ 	.word	0x00000030
        /*0720*/ 	.short	0x010a
        /*0722*/ 	.byte	0xff
	.zero		1


	//   ....[97]....
        /*0724*/ 	.word	0x00009010
        /*0728*/ 	.word	0x0000003d
        /*072c*/ 	.word	0x00000000
        /*0730*/ 	.short	0x0101
        /*0732*/ 	.byte	0xff
	.zero		1


	//   ....[98]....
        /*0734*/ 	.word	0x00009030
        /*0738*/ 	.word	0x0000003e
        /*073c*/ 	.word	0x00000030
        /*0740*/ 	.short	0x010a
        /*0742*/ 	.byte	0xff
	.zero		1


	//   ....[99]....
        /*0744*/ 	.word	0x00009100
        /*0748*/ 	.word	0x0000003e
        /*074c*/ 	.word	0x00000030
        /*0750*/ 	.short	0x010a
        /*0752*/ 	.byte	0xff
	.zero		1


	//   ....[100]....
        /*0754*/ 	.word	0x00009c70
        /*0758*/ 	.word	0x0000003d
        /*075c*/ 	.word	0x00000000
        /*0760*/ 	.short	0x0101
        /*0762*/ 	.byte	0xff
	.zero		1


	//   ....[101]....
        /*0764*/ 	.word	0x00009c90
        /*0768*/ 	.word	0x0000003e
        /*076c*/ 	.word	0x00000030
        /*0770*/ 	.short	0x010a
        /*0772*/ 	.byte	0xff
	.zero		1


	//   ....[102]....
        /*0774*/ 	.word	0x00009d60
        /*0778*/ 	.word	0x0000003e
        /*077c*/ 	.word	0x00000030
        /*0780*/ 	.short	0x010a
        /*0782*/ 	.byte	0xff
	.zero		1


	//   ....[103]....
        /*0784*/ 	.word	0x0000a150
        /*0788*/ 	.word	0x00000066
        /*078c*/ 	.word	0x00000000
        /*0790*/ 	.short	0x0101
        /*0792*/ 	.byte	0xff
	.zero		1


	//   ....[104]....
        /*0794*/ 	.word	0x0000a920
        /*0798*/ 	.word	0x00000002
        /*079c*/ 	.word	0x00000000
        /*07a0*/ 	.short	0x0101
        /*07a2*/ 	.byte	0xff
	.zero		1


	//   ....[105]....
        /*07a4*/ 	.word	0x0000abe0
        /*07a8*/ 	.word	0x000000ff
        /*07ac*/ 	.word	0x00000000
        /*07b0*/ 	.short	0x0101
        /*07b2*/ 	.byte	0x06
	.zero		1


	//   ....[106]....
        /*07b4*/ 	.word	0x0000ac00
        /*07b8*/ 	.word	0x00000003
        /*07bc*/ 	.word	0x000000d0
        /*07c0*/ 	.short	0x010a
        /*07c2*/ 	.byte	0xff
	.zero		1


	//   ....[107]....
        /*07c4*/ 	.word	0x0000ac60
        /*07c8*/ 	.word	0x00000000
        /*07cc*/ 	.word	0x00000018
        /*07d0*/ 	.short	0x010a
        /*07d2*/ 	.byte	0xff
	.zero		1


	//   ....[108]....
        /*07d4*/ 	.word	0x0000acc0
        /*07d8*/ 	.word	0x00000000
        /*07dc*/ 	.word	0x00000018
        /*07e0*/ 	.short	0x010a
        /*07e2*/ 	.byte	0xff
	.zero		1


	//   ....[109]....
        /*07e4*/ 	.word	0x0000ad10
        /*07e8*/ 	.word	0x00000003
        /*07ec*/ 	.word	0x00000080
        /*07f0*/ 	.short	0x010a
        /*07f2*/ 	.byte	0xff
	.zero		1


	//   ....[110]....
        /*07f4*/ 	.word	0x0000ad70
        /*07f8*/ 	.word	0x00000000
        /*07fc*/ 	.word	0x00000000
        /*0800*/ 	.short	0x010a
        /*0802*/ 	.byte	0xff
	.zero		1


	//   ....[111]....
        /*0804*/ 	.word	0x0000add0
        /*0808*/ 	.word	0x00000000
        /*080c*/ 	.word	0x00000000
        /*0810*/ 	.short	0x010a
        /*0812*/ 	.byte	0xff
	.zero		1


	//   ....[112]....
        /*0814*/ 	.word	0x0000ae20
        /*0818*/ 	.word	0x00000000
        /*081c*/ 	.word	0x000000c0
        /*0820*/ 	.short	0x010a
        /*0822*/ 	.byte	0xff
	.zero		1


	//   ....[113]....
        /*0824*/ 	.word	0x0000ae80
        /*0828*/ 	.word	0x00000000
        /*082c*/ 	.word	0x00000090
        /*0830*/ 	.short	0x010a
        /*0832*/ 	.byte	0xff
	.zero		1


	//   ....[114]....
        /*0834*/ 	.word	0x0000aed0
        /*0838*/ 	.word	0x00000000
        /*083c*/ 	.word	0x00000080
        /*0840*/ 	.short	0x010a
        /*0842*/ 	.byte	0xff
	.zero		1


	//   ....[115]....
        /*0844*/ 	.word	0x0000af30
        /*0848*/ 	.word	0x00000000
        /*084c*/ 	.word	0x00000090
        /*0850*/ 	.short	0x010a
        /*0852*/ 	.byte	0xff
	.zero		1


	//   ....[116]....
        /*0854*/ 	.word	0x0000af90
        /*0858*/ 	.word	0x00000007
        /*085c*/ 	.word	0x00000008
        /*0860*/ 	.short	0x010a
        /*0862*/ 	.byte	0xff
	.zero		1


	//   ....[117]....
        /*0864*/ 	.word	0x0000b080
        /*0868*/ 	.word	0x00000005
        /*086c*/ 	.word	0x00000008
        /*0870*/ 	.short	0x010a
        /*0872*/ 	.byte	0xff
	.zero		1


	//   ....[118]....
        /*0874*/ 	.word	0x0000b0d0
        /*0878*/ 	.word	0x00000000
        /*087c*/ 	.word	0x00000080
        /*0880*/ 	.short	0x010a
        /*0882*/ 	.byte	0xff
	.zero		1


	//   ....[119]....
        /*0884*/ 	.word	0x0000b140
        /*0888*/ 	.word	0x00000000
        /*088c*/ 	.word	0x000000b0
        /*0890*/ 	.short	0x010a
        /*0892*/ 	.byte	0xff
	.zero		1


	//   ....[120]....
        /*0894*/ 	.word	0x0000b1a0
        /*0898*/ 	.word	0x00000000
        /*089c*/ 	.word	0x00000000
        /*08a0*/ 	.short	0x010a
        /*08a2*/ 	.byte	0xff
	.zero		1


	//   ....[121]....
        /*08a4*/ 	.word	0x0000b200
        /*08a8*/ 	.word	0x00000000
        /*08ac*/ 	.word	0x00000000
        /*08b0*/ 	.short	0x010a
        /*08b2*/ 	.byte	0xff
	.zero		1


	//   ....[122]....
        /*08b4*/ 	.word	0x0000b260
        /*08b8*/ 	.word	0x00000000
        /*08bc*/ 	.word	0x000000e0
        /*08c0*/ 	.short	0x010a
        /*08c2*/ 	.byte	0xff
	.zero		1


	//   ....[123]....
        /*08c4*/ 	.word	0x0000b2b0
        /*08c8*/ 	.word	0x0000000c
        /*08cc*/ 	.word	0x00000080
        /*08d0*/ 	.short	0x010a
        /*08d2*/ 	.byte	0xff
	.zero		1


	//   ....[124]....
        /*08d4*/ 	.word	0x0000b310
        /*08d8*/ 	.word	0x00000000
        /*08dc*/ 	.word	0x00000078
        /*08e0*/ 	.short	0x010a
        /*08e2*/ 	.byte	0xff
	.zero		1


	//   ....[125]....
        /*08e4*/ 	.word	0x0000b370
        /*08e8*/ 	.word	0x00000000
        /*08ec*/ 	.word	0x00000050
        /*08f0*/ 	.short	0x010a
        /*08f2*/ 	.byte	0xff
	.zero		1


	//   ....[126]....
        /*08f4*/ 	.word	0x0000b3d0
        /*08f8*/ 	.word	0x00000000
        /*08fc*/ 	.word	0x00000058
        /*0900*/ 	.short	0x010a
        /*0902*/ 	.byte	0xff
	.zero		1


	//   ....[127]....
        /*0904*/ 	.word	0x0000b430
        /*0908*/ 	.word	0x00000000
        /*090c*/ 	.word	0x00000060
        /*0910*/ 	.short	0x010a
        /*0912*/ 	.byte	0xff
	.zero		1


	//   ....[128]....
        /*0914*/ 	.word	0x0000b490
        /*0918*/ 	.word	0x00000000
        /*091c*/ 	.word	0x00000068
        /*0920*/ 	.short	0x010a
        /*0922*/ 	.byte	0xff
	.zero		1


	//   ....[129]....
        /*0924*/ 	.word	0x0000b4f0
        /*0928*/ 	.word	0x00000000
        /*092c*/ 	.word	0x00000050
        /*0930*/ 	.short	0x010a
        /*0932*/ 	.byte	0xff
	.zero		1


	//   ....[130]....
        /*0934*/ 	.word	0x0000b550
        /*0938*/ 	.word	0x00000000
        /*093c*/ 	.word	0x00000058
        /*0940*/ 	.short	0x010a
        /*0942*/ 	.byte	0xff
	.zero		1


	//   ....[131]....
        /*0944*/ 	.word	0x0000b5b0
        /*0948*/ 	.word	0x00000000
        /*094c*/ 	.word	0x00000060
        /*0950*/ 	.short	0x010a
        /*0952*/ 	.byte	0xff
	.zero		1


	//   ....[132]....
        /*0954*/ 	.word	0x0000b600
        /*0958*/ 	.word	0x00000003
        /*095c*/ 	.word	0x00000080
        /*0960*/ 	.short	0x010a
        /*0962*/ 	.byte	0xff
	.zero		1


	//   ....[133]....
        /*0964*/ 	.word	0x0000b660
        /*0968*/ 	.word	0x00000000
        /*096c*/ 	.word	0x00000030
        /*0970*/ 	.short	0x010a
        /*0972*/ 	.byte	0xff
	.zero		1


	//   ....[134]....
        /*0974*/ 	.word	0x0000b6b0
        /*0978*/ 	.word	0x00000066
        /*097c*/ 	.word	0x000000a0
        /*0980*/ 	.short	0x010a
        /*0982*/ 	.byte	0xff
	.zero		1


	//   ....[135]....
        /*0984*/ 	.word	0x0000b700
        /*0988*/ 	.word	0x00000003
        /*098c*/ 	.word	0x00000030
        /*0990*/ 	.short	0x010a
        /*0992*/ 	.byte	0xff
	.zero		1


	//   ....[136]....
        /*0994*/ 	.word	0x0000b750
        /*0998*/ 	.word	0x0000003e
        /*099c*/ 	.word	0x00000030
        /*09a0*/ 	.short	0x010a
        /*09a2*/ 	.byte	0xff
	.zero		1


	//   ....[137]....
        /*09a4*/ 	.word	0x0000b7a0
        /*09a8*/ 	.word	0x0000003e
        /*09ac*/ 	.word	0x00000030
        /*09b0*/ 	.short	0x010a
        /*09b2*/ 	.byte	0xff
	.zero		1


	//----- nvinfo : EIATTR_NUM_MBARRIERS
	.align		4
.L_47:
        /*09b4*/ 	.byte	0x03, 0x38
        /*09b6*/ 	.short	0x001d


	//----- nvinfo : EIATTR_EXIT_INSTR_OFFSETS
	.align		4
        /*09b8*/ 	.byte	0x04, 0x1c
        /*09ba*/ 	.short	(.L_49 - .L_48)


	//   ....[0]....
.L_48:
        /*09bc*/ 	.word	0x00003440


	//   ....[1]....
        /*09c0*/ 	.word	0x00003960


	//   ....[2]....
        /*09c4*/ 	.word	0x000039c0


	//   ....[3]....
        /*09c8*/ 	.word	0x00005570


	//   ....[4]....
        /*09cc*/ 	.word	0x00006730


	//   ....[5]....
        /*09d0*/ 	.word	0x00006770


	//   ....[6]....
        /*09d4*/ 	.word	0x0000aad0


	//   ....[7]....
        /*09d8*/ 	.word	0x0000ab40


	//   ....[8]....
        /*09dc*/ 	.word	0x0000ab70


	//   ....[9]....
        /*09e0*/ 	.word	0x0000abf0


	//----- nvinfo : EIATTR_MAX_THREADS
	.align		4
.L_49:
        /*09e4*/ 	.byte	0x04, 0x05
        /*09e6*/ 	.short	(.L_51 - .L_50)
.L_50:
        /*09e8*/ 	.word	0x00000100
        /*09ec*/ 	.word	0x00000001
        /*09f0*/ 	.word	0x00000001


	//----- nvinfo : EIATTR_CRS_STACK_SIZE
	.align		4
.L_51:
        /*09f4*/ 	.byte	0x04, 0x1e
        /*09f6*/ 	.short	(.L_53 - .L_52)
.L_52:
        /*09f8*/ 	.word	0x00000000


	//----- nvinfo : EIATTR_CBANK_PARAM_SIZE
	.align		4
.L_53:
        /*09fc*/ 	.byte	0x03, 0x19
        /*09fe*/ 	.short	0x0c00


	//----- nvinfo : EIATTR_PARAM_CBANK
	.align		4
        /*0a00*/ 	.byte	0x04, 0x0a
        /*0a02*/ 	.short	(.L_55 - .L_54)
	.align		4
.L_54:
        /*0a04*/ 	.word	index@(.nv.constant0._ZN7cutlass13device_kernelINS_4gemm6kernel13GemmUniversalIN4cute5tupleIJiiiiEEENS1_10collective13CollectiveMmaINS1_46MainloopSm100TmaUmmaWarpSpecializedBlockScaledILi3ELi2ELi2ENS5_IJNS4_1CILi4EEESB_NSA_ILi1EEEEEEEENS5_IJNSA_ILi256EEENSA_ILi128EEESF_EEENS5_IJNS_12float_e4m3_tENS_13float_ue8m0_tEEEENS5_IJNS5_IJlSC_lEEENS4_6LayoutINS5_IJNS5_IJNS5_IJNSA_ILi32EEESB_EEEiEEESP_NS5_IJSC_iEEEEEENS5_IJNS5_IJNS5_IJNSA_ILi16EEESB_EEEiEEENS5_IJNS5_IJNSA_ILi0EEESC_EEENSA_ILi512EEEEEENS5_IJSV_iEEEEEEEEEEESK_S12_NS4_8TiledMMAINS4_8MMA_AtomIJNS4_27SM100_MMA_MXF8F6F4_2x1SM_SSISI_SI_fSJ_Li256ELi128ELNS4_4UMMA5MajorE0ELS17_0ELNS16_7ScaleInE0ELS18_0EEEEEENSM_INS5_IJSC_SC_SC_EEENS5_IJSV_SV_SV_EEEEENS5_IJNS4_10UnderscoreES1E_S1E_EEEEENS5_IJNS4_28SM100_TMA_2SM_LOAD_MULTICASTES1H_EEENS5_IJNS4_14ComposedLayoutINS4_7SwizzleILi3ELi4ELi3EEENS4_18smem_ptr_flag_bitsILi8EEENSM_INS5_IJNSA_ILi8EEESG_EEENS5_IJSG_SC_EEEEEEENSM_INS5_IJNS5_IJNS5_IJSO_SC_EEENS5_IJSN_SC_EEEEEESC_NS5_IJSB_NSA_ILi2EEEEEEEEENS5_IJNS5_IJNS5_IJST_SX_EEESW_EEESV_NS5_IJSC_SX_EEEEEEEEEEEvNS4_8identityES1I_S24_vS25_EENS_8epilogue10collective18CollectiveEpilogueINS27_23Sm100TmaWarpSpecializedILi4ELi2ELi32ELb1ELb0EEEJNS5_IJSG_SG_SF_EEENS5_IJNSM_ISG_SC_EENSM_ISN_SC_EEEEENS_10bfloat16_tESL_S2G_SL_NS27_6fusion15FusionCallbacksIS2B_NS2H_17LinearCombinationIS2G_fS2G_fLNS_15FloatRoundStyleE2EEES2C_S2F_JEEENS4_5SM1004TMEM4LOAD26SM100_TMEM_LOAD_32dp32b32xENS4_13SM90_TMA_LOADENS1J_INS1K_ILi2ELi4ELi3EEENS1M_ILi16EEENSM_INS5_IJS1O_SN_EEES1U_EEEENS4_39AutoVectorizingCopyWithAssumedAlignmentILi128EEENS4_14SM90_TMA_STOREES2W_S2Y_S2Y_EEEvvEEEEvNT_6ParamsE)
        /*0a08*/ 	.short	0x0380
        /*0a0a*/ 	.short	0x0c00


	//----- nvinfo : EIATTR_SW_WAR
	.align		4
.L_55:
        /*0a0c*/ 	.byte	0x04, 0x36
        /*0a0e*/ 	.short	(.L_57 - .L_56)
.L_56:
        /*0a10*/ 	.word	0x00000008
.L_57:


//--------------------- .nv.callgraph             --------------------------
	.section	.nv.callgraph,"",@"SHT_CUDA_CALLGRAPH"
	.align	4
	.sectionentsize	8
	.align		4
        /*0000*/ 	.word	0x00000000
	.align		4
        /*0004*/ 	.word	0xffffffff
	.align		4
        /*0008*/ 	.word	index@(_ZN7cutlass13device_kernelINS_4gemm6kernel13GemmUniversalIN4cute5tupleIJiiiiEEENS1_10collective13CollectiveMmaINS1_46MainloopSm100TmaUmmaWarpSpecializedBlockScaledILi3ELi2ELi2ENS5_IJNS4_1CILi4EEESB_NSA_ILi1EEEEEEEENS5_IJNSA_ILi256EEENSA_ILi128EEESF_EEENS5_IJNS_12float_e4m3_tENS_13float_ue8m0_tEEEENS5_IJNS5_IJlSC_lEEENS4_6LayoutINS5_IJNS5_IJNS5_IJNSA_ILi32EEESB_EEEiEEESP_NS5_IJSC_iEEEEEENS5_IJNS5_IJNS5_IJNSA_ILi16EEESB_EEEiEEENS5_IJNS5_IJNSA_ILi0EEESC_EEENSA_ILi512EEEEEENS5_IJSV_iEEEEEEEEEEESK_S12_NS4_8TiledMMAINS4_8MMA_AtomIJNS4_27SM100_MMA_MXF8F6F4_2x1SM_SSISI_SI_fSJ_Li256ELi128ELNS4_4UMMA5MajorE0ELS17_0ELNS16_7ScaleInE0ELS18_0EEEEEENSM_INS5_IJSC_SC_SC_EEENS5_IJSV_SV_SV_EEEEENS5_IJNS4_10UnderscoreES1E_S1E_EEEEENS5_IJNS4_28SM100_TMA_2SM_LOAD_MULTICASTES1H_EEENS5_IJNS4_14ComposedLayoutINS4_7SwizzleILi3ELi4ELi3EEENS4_18smem_ptr_flag_bitsILi8EEENSM_INS5_IJNSA_ILi8EEESG_EEENS5_IJSG_SC_EEEEEEENSM_INS5_IJNS5_IJNS5_IJSO_SC_EEENS5_IJSN_SC_EEEEEESC_NS5_IJSB_NSA_ILi2EEEEEEEEENS5_IJNS5_IJNS5_IJST_SX_EEESW_EEESV_NS5_IJSC_SX_EEEEEEEEEEEvNS4_8identityES1I_S24_vS25_EENS_8epilogue10collective18CollectiveEpilogueINS27_23Sm100TmaWarpSpecializedILi4ELi2ELi32ELb1ELb0EEEJNS5_IJSG_SG_SF_EEENS5_IJNSM_ISG_SC_EENSM_ISN_SC_EEEEENS_10bfloat16_tESL_S2G_SL_NS27_6fusion15FusionCallbacksIS2B_NS2H_17LinearCombinationIS2G_fS2G_fLNS_15FloatRoundStyleE2EEES2C_S2F_JEEENS4_5SM1004TMEM4LOAD26SM100_TMEM_LOAD_32dp32b32xENS4_13SM90_TMA_LOADENS1J_INS1K_ILi2ELi4ELi3EEENS1M_ILi16EEENSM_INS5_IJS1O_SN_EEES1U_EEEENS4_39AutoVectorizingCopyWithAssumedAlignmentILi128EEENS4_14SM90_TMA_STOREES2W_S2Y_S2Y_EEEvvEEEEvNT_6ParamsE)
	.align		4
        /*000c*/ 	.word	index@(__assertfail)
	.align		4
        /*0010*/ 	.word	0x00000000
	.align		4
        /*0014*/ 	.word	0xfffffffe
	.align		4
        /*0018*/ 	.word	0x00000000
	.align		4
        /*001c*/ 	.word	0xfffffffd
	.align		4
        /*0020*/ 	.word	0x00000000
	.align		4
        /*0024*/ 	.word	0xfffffffc


//--------------------- .nv.constant4             --------------------------
	.section	.nv.constant4,"a",@progbits
	.align	8
	.align		8
.nv.constant4:
        /*0000*/ 	.dword	__assertfail
	.align		8
        /*0008*/ 	.dword	__unnamed_1
	.align		8
        /*0010*/ 	.dword	__unnamed_2
	.align		8
        /*0018*/ 	.dword	_ZN40_INTERNAL_f81695ce_4_k_cu_2433aceb_380374cuda3std3__45__cpo5beginE
	.align		8
        /*0020*/ 	.dword	_ZN40_INTERNAL_f81695ce_4_k_cu_2433aceb_380374cuda3std3__45__cpo3endE
	.align		8
        /*0028*/ 	.dword	_ZN40_INTERNAL_f81695ce_4_k_cu_2433aceb_380374cuda3std3__45__cpo6cbeginE
	.align		8
        /*0030*/ 	.dword	_ZN40_INTERNAL_f81695ce_4_k_cu_2433aceb_380374cuda3std3__45__cpo4cendE
	.align		8
        /*0038*/ 	.dword	_ZN40_INTERNAL_f81695ce_4_k_cu_2433aceb_380374cuda3std3__442_GLOBAL__N__f81695ce_4_k_cu_2433aceb_380376ignoreE
	.align		8
        /*0040*/ 	.dword	_ZN40_INTERNAL_f81695ce_4_k_cu_2433aceb_380374cuda3std3__419piecewise_constructE
	.align		8
        /*0048*/ 	.dword	_ZN40_INTERNAL_f81695ce_4_k_cu_2433aceb_380374cuda3std3__48in_placeE
	.align		8
        /*0050*/ 	.dword	_ZN40_INTERNAL_f81695ce_4_k_cu_2433aceb_380374cuda3std6ranges3__45__cpo4swapE
	.align		8
        /*0058*/ 	.dword	_ZN40_INTERNAL_f81695ce_4_k_cu_2433aceb_380374cuda3std6ranges3__45__cpo9iter_moveE
	.align		8
        /*0060*/ 	.dword	_ZN40_INTERNAL_f81695ce_4_k_cu_2433aceb_380374cute7productE
	.align		8
        /*0068*/ 	.dword	_ZN40_INTERNAL_f81695ce_4_k_cu_2433aceb_380374cute1_E
	.align		8
        /*0070*/ 	.dword	$str$25
	.align		8
        /*0078*/ 	.dword	$str$26
	.align		8
        /*0080*/ 	.dword	$str$27
	.align		8
        /*0088*/ 	.dword	$str$28


//--------------------- .text._ZN7cutlass13device_kernelINS_4gemm6kernel13GemmUniversalIN4cute5tupleIJiiiiEEENS1_10collective13CollectiveMmaINS1_46MainloopSm100TmaUmmaWarpSpecializedBlockScaledILi3ELi2ELi2ENS5_IJNS4_1CILi4EEESB_NSA_ILi1EEEEEEEENS5_IJNSA_ILi256EEENSA_ILi128EEESF_EEENS5_IJNS_12float_e4m3_tENS_13float_ue8m0_tEEEENS5_IJNS5_IJlSC_lEEENS4_6LayoutINS5_IJNS5_IJNS5_IJNSA_ILi32EEESB_EEEiEEESP_NS5_IJSC_iEEEEEENS5_IJNS5_IJNS5_IJNSA_ILi16EEESB_EEEiEEENS5_IJNS5_IJNSA_ILi0EEESC_EEENSA_ILi512EEEEEENS5_IJSV_iEEEEEEEEEEESK_S12_NS4_8TiledMMAINS4_8MMA_AtomIJNS4_27SM100_MMA_MXF8F6F4_2x1SM_SSISI_SI_fSJ_Li256ELi128ELNS4_4UMMA5MajorE0ELS17_0ELNS16_7ScaleInE0ELS18_0EEEEEENSM_INS5_IJSC_SC_SC_EEENS5_IJSV_SV_SV_EEEEENS5_IJNS4_10UnderscoreES1E_S1E_EEEEENS5_IJNS4_28SM100_TMA_2SM_LOAD_MULTICASTES1H_EEENS5_IJNS4_14ComposedLayoutINS4_7SwizzleILi3ELi4ELi3EEENS4_18smem_ptr_flag_bitsILi8EEENSM_INS5_IJNSA_ILi8EEESG_EEENS5_IJSG_SC_EEEEEEENSM_INS5_IJNS5_IJNS5_IJSO_SC_EEENS5_IJSN_SC_EEEEEESC_NS5_IJSB_NSA_ILi2EEEEEEEEENS5_IJNS5_IJNS5_IJST_SX_EEESW_EEESV_NS5_IJSC_SX_EEEEEEEEEEEvNS4_8identityES1I_S24_vS25_EENS_8epilogue10collective18CollectiveEpilogueINS27_23Sm100TmaWarpSpecializedILi4ELi2ELi32ELb1ELb0EEEJNS5_IJSG_SG_SF_EEENS5_IJNSM_ISG_SC_EENSM_ISN_SC_EEEEENS_10bfloat16_tESL_S2G_SL_NS27_6fusion15FusionCallbacksIS2B_NS2H_17LinearCombinationIS2G_fS2G_fLNS_15FloatRoundStyleE2EEES2C_S2F_JEEENS4_5SM1004TMEM4LOAD26SM100_TMEM_LOAD_32dp32b32xENS4_13SM90_TMA_LOADENS1J_INS1K_ILi2ELi4ELi3EEENS1M_ILi16EEENSM_INS5_IJS1O_SN_EEES1U_EEEENS4_39AutoVectorizingCopyWithAssumedAlignmentILi128EEENS4_14SM90_TMA_STOREES2W_S2Y_S2Y_EEEvvEEEEvNT_6ParamsE --------------------------
	.section	.text._ZN7cutlass13device_kernelINS_4gemm6kernel13GemmUniversalIN4cute5tupleIJiiiiEEENS1_10collective13CollectiveMmaINS1_46MainloopSm100TmaUmmaWarpSpecializedBlockScaledILi3ELi2ELi2ENS5_IJNS4_1CILi4EEESB_NSA_ILi1EEEEEEEENS5_IJNSA_ILi256EEENSA_ILi128EEESF_EEENS5_IJNS_12float_e4m3_tENS_13float_ue8m0_tEEEENS5_IJNS5_IJlSC_lEEENS4_6LayoutINS5_IJNS5_IJNS5_IJNSA_ILi32EEESB_EEEiEEESP_NS5_IJSC_iEEEEEENS5_IJNS5_IJNS5_IJNSA_ILi16EEESB_EEEiEEENS5_IJNS5_IJNSA_ILi0EEESC_EEENSA_ILi512EEEEEENS5_IJSV_iEEEEEEEEEEESK_S12_NS4_8TiledMMAINS4_8MMA_AtomIJNS4_27SM100_MMA_MXF8F6F4_2x1SM_SSISI_SI_fSJ_Li256ELi128ELNS4_4UMMA5MajorE0ELS17_0ELNS16_7ScaleInE0ELS18_0EEEEEENSM_INS5_IJSC_SC_SC_EEENS5_IJSV_SV_SV_EEEEENS5_IJNS4_10UnderscoreES1E_S1E_EEEEENS5_IJNS4_28SM100_TMA_2SM_LOAD_MULTICASTES1H_EEENS5_IJNS4_14ComposedLayoutINS4_7SwizzleILi3ELi4ELi3EEENS4_18smem_ptr_flag_bitsILi8EEENSM_INS5_IJNSA_ILi8EEESG_EEENS5_IJSG_SC_EEEEEEENSM_INS5_IJNS5_IJNS5_IJSO_SC_EEENS5_IJSN_SC_EEEEEESC_NS5_IJSB_NSA_ILi2EEEEEEEEENS5_IJNS5_IJNS5_IJST_SX_EEESW_EEESV_NS5_IJSC_SX_EEEEEEEEEEEvNS4_8identityES1I_S24_vS25_EENS_8epilogue10collective18CollectiveEpilogueINS27_23Sm100TmaWarpSpecializedILi4ELi2ELi32ELb1ELb0EEEJNS5_IJSG_SG_SF_EEENS5_IJNSM_ISG_SC_EENSM_ISN_SC_EEEEENS_10bfloat16_tESL_S2G_SL_NS27_6fusion15FusionCallbacksIS2B_NS2H_17LinearCombinationIS2G_fS2G_fLNS_15FloatRoundStyleE2EEES2C_S2F_JEEENS4_5SM1004TMEM4LOAD26SM100_TMEM_LOAD_32dp32b32xENS4_13SM90_TMA_LOADENS1J_INS1K_ILi2ELi4ELi3EEENS1M_ILi16EEENSM_INS5_IJS1O_SN_EEES1U_EEEENS4_39AutoVectorizingCopyWithAssumedAlignmentILi128EEENS4_14SM90_TMA_STOREES2W_S2Y_S2Y_EEEvvEEEEvNT_6ParamsE,"ax",@progbits
	.align	128
.text._ZN7cutlass13device_kernelINS_4gemm6kernel13GemmUniversalIN4cute5tupleIJiiiiEEENS1_10collective13CollectiveMmaINS1_46MainloopSm100TmaUmmaWarpSpecializedBlockScaledILi3ELi2ELi2ENS5_IJNS4_1CILi4EEESB_NSA_ILi1EEEEEEEENS5_IJNSA_ILi256EEENSA_ILi128EEESF_EEENS5_IJNS_12float_e4m3_tENS_13float_ue8m0_tEEEENS5_IJNS5_IJlSC_lEEENS4_6LayoutINS5_IJNS5_IJNS5_IJNSA_ILi32EEESB_EEEiEEESP_NS5_IJSC_iEEEEEENS5_IJNS5_IJNS5_IJNSA_ILi16EEESB_EEEiEEENS5_IJNS5_IJNSA_ILi0EEESC_EEENSA_ILi512EEEEEENS5_IJSV_iEEEEEEEEEEESK_S12_NS4_8TiledMMAINS4_8MMA_AtomIJNS4_27SM100_MMA_MXF8F6F4_2x1SM_SSISI_SI_fSJ_Li256ELi128ELNS4_4UMMA5MajorE0ELS17_0ELNS16_7ScaleInE0ELS18_0EEEEEENSM_INS5_IJSC_SC_SC_EEENS5_IJSV_SV_SV_EEEEENS5_IJNS4_10UnderscoreES1E_S1E_EEEEENS5_IJNS4_28SM100_TMA_2SM_LOAD_MULTICASTES1H_EEENS5_IJNS4_14ComposedLayoutINS4_7SwizzleILi3ELi4ELi3EEENS4_18smem_ptr_flag_bitsILi8EEENSM_INS5_IJNSA_ILi8EEESG_EEENS5_IJSG_SC_EEEEEEENSM_INS5_IJNS5_IJNS5_IJSO_SC_EEENS5_IJSN_SC_EEEEEESC_NS5_IJSB_NSA_ILi2EEEEEEEEENS5_IJNS5_IJNS5_IJST_SX_EEESW_EEESV_NS5_IJSC_SX_EEEEEEEEEEEvNS4_8identityES1I_S24_vS25_EENS_8epilogue10collective18CollectiveEpilogueINS27_23Sm100TmaWarpSpecializedILi4ELi2ELi32ELb1ELb0EEEJNS5_IJSG_SG_SF_EEENS5_IJNSM_ISG_SC_EENSM_ISN_SC_EEEEENS_10bfloat16_tESL_S2G_SL_NS27_6fusion15FusionCallbacksIS2B_NS2H_17LinearCombinationIS2G_fS2G_fLNS_15FloatRoundStyleE2EEES2C_S2F_JEEENS4_5SM1004TMEM4LOAD26SM100_TMEM_LOAD_32dp32b32xENS4_13SM90_TMA_LOADENS1J_INS1K_ILi2ELi4ELi3EEENS1M_ILi16EEENSM_INS5_IJS1O_SN_EEES1U_EEEENS4_39AutoVectorizingCopyWithAssumedAlignmentILi128EEENS4_14SM90_TMA_STOREES2W_S2Y_S2Y_EEEvvEEEEvNT_6ParamsE:
        .type           _ZN7cutlass13device_kernelINS_4gemm6kernel13GemmUniversalIN4cute5tupleIJiiiiEEENS1_10collective13CollectiveMmaINS1_46MainloopSm100TmaUmmaWarpSpecializedBlockScaledILi3ELi2ELi2ENS5_IJNS4_1CILi4EEESB_NSA_ILi1EEEEEEEENS5_IJNSA_ILi256EEENSA_ILi128EEESF_EEENS5_IJNS_12float_e4m3_tENS_13float_ue8m0_tEEEENS5_IJNS5_IJlSC_lEEENS4_6LayoutINS5_IJNS5_IJNS5_IJNSA_ILi32EEESB_EEEiEEESP_NS5_IJSC_iEEEEEENS5_IJNS5_IJNS5_IJNSA_ILi16EEESB_EEEiEEENS5_IJNS5_IJNSA_ILi0EEESC_EEENSA_ILi512EEEEEENS5_IJSV_iEEEEEEEEEEESK_S12_NS4_8TiledMMAINS4_8MMA_AtomIJNS4_27SM100_MMA_MXF8F6F4_2x1SM_SSISI_SI_fSJ_Li256ELi128ELNS4_4UMMA5MajorE0ELS17_0ELNS16_7ScaleInE0ELS18_0EEEEEENSM_INS5_IJSC_SC_SC_EEENS5_IJSV_SV_SV_EEEEENS5_IJNS4_10UnderscoreES1E_S1E_EEEEENS5_IJNS4_28SM100_TMA_2SM_LOAD_MULTICASTES1H_EEENS5_IJNS4_14ComposedLayoutINS4_7SwizzleILi3ELi4ELi3EEENS4_18smem_ptr_flag_bitsILi8EEENSM_INS5_IJNSA_ILi8EEESG_EEENS5_IJSG_SC_EEEEEEENSM_INS5_IJNS5_IJNS5_IJSO_SC_EEENS5_IJSN_SC_EEEEEESC_NS5_IJSB_NSA_ILi2EEEEEEEEENS5_IJNS5_IJNS5_IJST_SX_EEESW_EEESV_NS5_IJSC_SX_EEEEEEEEEEEvNS4_8identityES1I_S24_vS25_EENS_8epilogue10collective18CollectiveEpilogueINS27_23Sm100TmaWarpSpecializedILi4ELi2ELi32ELb1ELb0EEEJNS5_IJSG_SG_SF_EEENS5_IJNSM_ISG_SC_EENSM_ISN_SC_EEEEENS_10bfloat16_tESL_S2G_SL_NS27_6fusion15FusionCallbacksIS2B_NS2H_17LinearCombinationIS2G_fS2G_fLNS_15FloatRoundStyleE2EEES2C_S2F_JEEENS4_5SM1004TMEM4LOAD26SM100_TMEM_LOAD_32dp32b32xENS4_13SM90_TMA_LOADENS1J_INS1K_ILi2ELi4ELi3EEENS1M_ILi16EEENSM_INS5_IJS1O_SN_EEES1U_EEEENS4_39AutoVectorizingCopyWithAssumedAlignmentILi128EEENS4_14SM90_TMA_STOREES2W_S2Y_S2Y_EEEvvEEEEvNT_6ParamsE,@function
        .size           _ZN7cutlass13device_kernelINS_4gemm6kernel13GemmUniversalIN4cute5tupleIJiiiiEEENS1_10collective13CollectiveMmaINS1_46MainloopSm100TmaUmmaWarpSpecializedBlockScaledILi3ELi2ELi2ENS5_IJNS4_1CILi4EEESB_NSA_ILi1EEEEEEEENS5_IJNSA_ILi256EEENSA_ILi128EEESF_EEENS5_IJNS_12float_e4m3_tENS_13float_ue8m0_tEEEENS5_IJNS5_IJlSC_lEEENS4_6LayoutINS5_IJNS5_IJNS5_IJNSA_ILi32EEESB_EEEiEEESP_NS5_IJSC_iEEEEEENS5_IJNS5_IJNS5_IJNSA_ILi16EEESB_EEEiEEENS5_IJNS5_IJNSA_ILi0EEESC_EEENSA_ILi512EEEEEENS5_IJSV_iEEEEEEEEEEESK_S12_NS4_8TiledMMAINS4_8MMA_AtomIJNS4_27SM100_MMA_MXF8F6F4_2x1SM_SSISI_SI_fSJ_Li256ELi128ELNS4_4UMMA5MajorE0ELS17_0ELNS16_7ScaleInE0ELS18_0EEEEEENSM_INS5_IJSC_SC_SC_EEENS5_IJSV_SV_SV_EEEEENS5_IJNS4_10UnderscoreES1E_S1E_EEEEENS5_IJNS4_28SM100_TMA_2SM_LOAD_MULTICASTES1H_EEENS5_IJNS4_14ComposedLayoutINS4_7SwizzleILi3ELi4ELi3EEENS4_18smem_ptr_flag_bitsILi8EEENSM_INS5_IJNSA_ILi8EEESG_EEENS5_IJSG_SC_EEEEEEENSM_INS5_IJNS5_IJNS5_IJSO_SC_EEENS5_IJSN_SC_EEEEEESC_NS5_IJSB_NSA_ILi2EEEEEEEEENS5_IJNS5_IJNS5_IJST_SX_EEESW_EEESV_NS5_IJSC_SX_EEEEEEEEEEEvNS4_8identityES1I_S24_vS25_EENS_8epilogue10collective18CollectiveEpilogueINS27_23Sm100TmaWarpSpecializedILi4ELi2ELi32ELb1ELb0EEEJNS5_IJSG_SG_SF_EEENS5_IJNSM_ISG_SC_EENSM_ISN_SC_EEEEENS_10bfloat16_tESL_S2G_SL_NS27_6fusion15FusionCallbacksIS2B_NS2H_17LinearCombinationIS2G_fS2G_fLNS_15FloatRoundStyleE2EEES2C_S2F_JEEENS4_5SM1004TMEM4LOAD26SM100_TMEM_LOAD_32dp32b32xENS4_13SM90_TMA_LOADENS1J_INS1K_ILi2ELi4ELi3EEENS1M_ILi16EEENSM_INS5_IJS1O_SN_EEES1U_EEEENS4_39AutoVectorizingCopyWithAssumedAlignmentILi128EEENS4_14SM90_TMA_STOREES2W_S2Y_S2Y_EEEvvEEEEvNT_6ParamsE,(.L_x_192 - _ZN7cutlass13device_kernelINS_4gemm6kernel13GemmUniversalIN4cute5tupleIJiiiiEEENS1_10collective13CollectiveMmaINS1_46MainloopSm100TmaUmmaWarpSpecializedBlockScaledILi3ELi2ELi2ENS5_IJNS4_1CILi4EEESB_NSA_ILi1EEEEEEEENS5_IJNSA_ILi256EEENSA_ILi128EEESF_EEENS5_IJNS_12float_e4m3_tENS_13float_ue8m0_tEEEENS5_IJNS5_IJlSC_lEEENS4_6LayoutINS5_IJNS5_IJNS5_IJNSA_ILi32EEESB_EEEiEEESP_NS5_IJSC_iEEEEEENS5_IJNS5_IJNS5_IJNSA_ILi16EEESB_EEEiEEENS5_IJNS5_IJNSA_ILi0EEESC_EEENSA_ILi512EEEEEENS5_IJSV_iEEEEEEEEEEESK_S12_NS4_8TiledMMAINS4_8MMA_AtomIJNS4_27SM100_MMA_MXF8F6F4_2x1SM_SSISI_SI_fSJ_Li256ELi128ELNS4_4UMMA5MajorE0ELS17_0ELNS16_7ScaleInE0ELS18_0EEEEEENSM_INS5_IJSC_SC_SC_EEENS5_IJSV_SV_SV_EEEEENS5_IJNS4_10UnderscoreES1E_S1E_EEEEENS5_IJNS4_28SM100_TMA_2SM_LOAD_MULTICASTES1H_EEENS5_IJNS4_14ComposedLayoutINS4_7SwizzleILi3ELi4ELi3EEENS4_18smem_ptr_flag_bitsILi8EEENSM_INS5_IJNSA_ILi8EEESG_EEENS5_IJSG_SC_EEEEEEENSM_INS5_IJNS5_IJNS5_IJSO_SC_EEENS5_IJSN_SC_EEEEEESC_NS5_IJSB_NSA_ILi2EEEEEEEEENS5_IJNS5_IJNS5_IJST_SX_EEESW_EEESV_NS5_IJSC_SX_EEEEEEEEEEEvNS4_8identityES1I_S24_vS25_EENS_8epilogue10collective18CollectiveEpilogueINS27_23Sm100TmaWarpSpecializedILi4ELi2ELi32ELb1ELb0EEEJNS5_IJSG_SG_SF_EEENS5_IJNSM_ISG_SC_EENSM_ISN_SC_EEEEENS_10bfloat16_tESL_S2G_SL_NS27_6fusion15FusionCallbacksIS2B_NS2H_17LinearCombinationIS2G_fS2G_fLNS_15FloatRoundStyleE2EEES2C_S2F_JEEENS4_5SM1004TMEM4LOAD26SM100_TMEM_LOAD_32dp32b32xENS4_13SM90_TMA_LOADENS1J_INS1K_ILi2ELi4ELi3EEENS1M_ILi16EEENSM_INS5_IJS1O_SN_EEES1U_EEEENS4_39AutoVectorizingCopyWithAssumedAlignmentILi128EEENS4_14SM90_TMA_STOREES2W_S2Y_S2Y_EEEvvEEEEvNT_6ParamsE)
        .other          _ZN7cutlass13device_kernelINS_4gemm6kernel13GemmUniversalIN4cute5tupleIJiiiiEEENS1_10collective13CollectiveMmaINS1_46MainloopSm100TmaUmmaWarpSpecializedBlockScaledILi3ELi2ELi2ENS5_IJNS4_1CILi4EEESB_NSA_ILi1EEEEEEEENS5_IJNSA_ILi256EEENSA_ILi128EEESF_EEENS5_IJNS_12float_e4m3_tENS_13float_ue8m0_tEEEENS5_IJNS5_IJlSC_lEEENS4_6LayoutINS5_IJNS5_IJNS5_IJNSA_ILi32EEESB_EEEiEEESP_NS5_IJSC_iEEEEEENS5_IJNS5_IJNS5_IJNSA_ILi16EEESB_EEEiEEENS5_IJNS5_IJNSA_ILi0EEESC_EEENSA_ILi512EEEEEENS5_IJSV_iEEEEEEEEEEESK_S12_NS4_8TiledMMAINS4_8MMA_AtomIJNS4_27SM100_MMA_MXF8F6F4_2x1SM_SSISI_SI_fSJ_Li256ELi128ELNS4_4UMMA5MajorE0ELS17_0ELNS16_7ScaleInE0ELS18_0EEEEEENSM_INS5_IJSC_SC_SC_EEENS5_IJSV_SV_SV_EEEEENS5_IJNS4_10UnderscoreES1E_S1E_EEEEENS5_IJNS4_28SM100_TMA_2SM_LOAD_MULTICASTES1H_EEENS5_IJNS4_14ComposedLayoutINS4_7SwizzleILi3ELi4ELi3EEENS4_18smem_ptr_flag_bitsILi8EEENSM_INS5_IJNSA_ILi8EEESG_EEENS5_IJSG_SC_EEEEEEENSM_INS5_IJNS5_IJNS5_IJSO_SC_EEENS5_IJSN_SC_EEEEEESC_NS5_IJSB_NSA_ILi2EEEEEEEEENS5_IJNS5_IJNS5_IJST_SX_EEESW_EEESV_NS5_IJSC_SX_EEEEEEEEEEEvNS4_8identityES1I_S24_vS25_EENS_8epilogue10collective18CollectiveEpilogueINS27_23Sm100TmaWarpSpecializedILi4ELi2ELi32ELb1ELb0EEEJNS5_IJSG_SG_SF_EEENS5_IJNSM_ISG_SC_EENSM_ISN_SC_EEEEENS_10bfloat16_tESL_S2G_SL_NS27_6fusion15FusionCallbacksIS2B_NS2H_17LinearCombinationIS2G_fS2G_fLNS_15FloatRoundStyleE2EEES2C_S2F_JEEENS4_5SM1004TMEM4LOAD26SM100_TMEM_LOAD_32dp32b32xENS4_13SM90_TMA_LOADENS1J_INS1K_ILi2ELi4ELi3EEENS1M_ILi16EEENSM_INS5_IJS1O_SN_EEES1U_EEEENS4_39AutoVectorizingCopyWithAssumedAlignmentILi128EEENS4_14SM90_TMA_STOREES2W_S2Y_S2Y_EEEvvEEEEvNT_6ParamsE,@"STO_CUDA_ENTRY STV_DEFAULT"
_ZN7cutlass13device_kernelINS_4gemm6kernel13GemmUniversalIN4cute5tupleIJiiiiEEENS1_10collective13CollectiveMmaINS1_46MainloopSm100TmaUmmaWarpSpecializedBlockScaledILi3ELi2ELi2ENS5_IJNS4_1CILi4EEESB_NSA_ILi1EEEEEEEENS5_IJNSA_ILi256EEENSA_ILi128EEESF_EEENS5_IJNS_12float_e4m3_tENS_13float_ue8m0_tEEEENS5_IJNS5_IJlSC_lEEENS4_6LayoutINS5_IJNS5_IJNS5_IJNSA_ILi32EEESB_EEEiEEESP_NS5_IJSC_iEEEEEENS5_IJNS5_IJNS5_IJNSA_ILi16EEESB_EEEiEEENS5_IJNS5_IJNSA_ILi0EEESC_EEENSA_ILi512EEEEEENS5_IJSV_iEEEEEEEEEEESK_S12_NS4_8TiledMMAINS4_8MMA_AtomIJNS4_27SM100_MMA_MXF8F6F4_2x1SM_SSISI_SI_fSJ_Li256ELi128ELNS4_4UMMA5MajorE0ELS17_0ELNS16_7ScaleInE0ELS18_0EEEEEENSM_INS5_IJSC_SC_SC_EEENS5_IJSV_SV_SV_EEEEENS5_IJNS4_10UnderscoreES1E_S1E_EEEEENS5_IJNS4_28SM100_TMA_2SM_LOAD_MULTICASTES1H_EEENS5_IJNS4_14ComposedLayoutINS4_7SwizzleILi3ELi4ELi3EEENS4_18smem_ptr_flag_bitsILi8EEENSM_INS5_IJNSA_ILi8EEESG_EEENS5_IJSG_SC_EEEEEEENSM_INS5_IJNS5_IJNS5_IJSO_SC_EEENS5_IJSN_SC_EEEEEESC_NS5_IJSB_NSA_ILi2EEEEEEEEENS5_IJNS5_IJNS5_IJST_SX_EEESW_EEESV_NS5_IJSC_SX_EEEEEEEEEEEvNS4_8identityES1I_S24_vS25_EENS_8epilogue10collective18CollectiveEpilogueINS27_23Sm100TmaWarpSpecializedILi4ELi2ELi32ELb1ELb0EEEJNS5_IJSG_SG_SF_EEENS5_IJNSM_ISG_SC_EENSM_ISN_SC_EEEEENS_10bfloat16_tESL_S2G_SL_NS27_6fusion15FusionCallbacksIS2B_NS2H_17LinearCombinationIS2G_fS2G_fLNS_15FloatRoundStyleE2EEES2C_S2F_JEEENS4_5SM1004TMEM4LOAD26SM100_TMEM_LOAD_32dp32b32xENS4_13SM90_TMA_LOADENS1J_INS1K_ILi2ELi4ELi3EEENS1M_ILi16EEENSM_INS5_IJS1O_SN_EEES1U_EEEENS4_39AutoVectorizingCopyWithAssumedAlignmentILi128EEENS4_14SM90_TMA_STOREES2W_S2Y_S2Y_EEEvvEEEEvNT_6ParamsE:
[----:B------:R-:W1:Y:S01]  /*0000*/  LDC R1, c[0x0][0x37c] ;  /* 0x0000df00ff017b82 */ /* 0x000e620000000800 */
[----:B------:R-:W2:Y:S01]  /*0010*/  S2R R99, SR_TID.X ;  /* 0x0000000000637919 */ /* 0x000ea20000002100 */
[----:B------:R-:W3:Y:S06]  /*0020*/  LDCU.64 UR12, c[0x0][0xc90] ;  /* 0x00019200ff0c77ac */ /* 0x000eec0008000a00 */
[----:B------:R-:W4:Y:S01]  /*0030*/  S2UR UR4, SR_CgaCtaId ;  /* 0x00000000000479c3 */ /* 0x000f220000008800 */
[----:B------:R-:W-:Y:S02]  /*0040*/  PRMT R84, RZ, 0x7610, R84 ;  /* 0x00007610ff547816 */ /* 0x000fe40000000054 */
[----:B------:R-:W-:-:S02]  /*0050*/  ELECT P0, URZ, PT ;  /* 0x0000000000ff782f */ /* 0x000fc40003800000 */
[----:B---3--:R-:W-:-:S04]  /*0060*/  ISETP.NE.U32.AND P1, PT, RZ, UR12, PT ;  /* 0x0000000cff007c0c */ /* 0x008fc8000bf25070 */
[----:B------:R-:W-:Y:S01]  /*0070*/  ISETP.NE.AND.EX P2, PT, RZ, UR13, PT, P1 ;  /* 0x0000000dff007c0c */ /* 0x000fe2000bf45310 */
[----:B----4-:R-:W-:Y:S01]  /*0080*/  IMAD.U32 R88, RZ, RZ, UR4 ;  /* 0x00000004ff587e24 */ /* 0x010fe2000f8e00ff */
[----:B------:R-:W-:Y:S02]  /*0090*/  ULOP3.LUT UR5, UR4, 0x1, URZ, 0xc0, !UPT ;  /* 0x0000000104057892 */ /* 0x000fe4000f8ec0ff */
[----:B------:R-:W-:Y:S01]  /*00a0*/  ULOP3.LUT UR4, UR4, 0x1, URZ, 0x3c, !UPT ;  /* 0x0000000104047892 */ /* 0x000fe2000f8e3cff */
[----:B--2---:R-:W-:-:S03]  /*00b0*/  SHF.R.U32.HI R85, RZ, 0x5, R99 ;  /* 0x00000005ff557819 */ /* 0x004fc60000011663 */
[----:B------:R-:W-:Y:S02]  /*00c0*/  IMAD.U32 R4, RZ, RZ, UR5 ;  /* 0x00000005ff047e24 */ /* 0x000fe4000f8e00ff */
[----:B------:R-:W-:Y:S01]  /*00d0*/  IMAD.U32 R3, RZ, RZ, UR4 ;  /* 0x00000004ff037e24 */ /* 0x000fe2000f8e00ff */
[----:B------:R-:W2:Y:S02]  /*00e0*/  SHFL.IDX PT, R0, R85, RZ, 0x1f ;  /* 0x00001fff55007589 */ /* 0x000ea400000e0000 */
[----:B--2---:R-:W-:Y:S01]  /*00f0*/  R2UR UR19, R0 ;  /* 0x00000000001372ca */ /* 0x004fe200000e0000 */
[----:B-1----:R-:W-:-:S14]  /*0100*/  @P2 BRA `(.L_x_0) ;  /* 0x0000000000302947 */ /* 0x002fdc0003800000 */
[----:B------:R-:W1:Y:S02]  /*0110*/  LDCU.64 UR4, c[0x0][0xc88] ;  /* 0x00019100ff0477ac */ /* 0x000e640008000a00 */
[----:B-1----:R-:W-:-:S04]  /*0120*/  UISETP.NE.U32.AND UP0, UPT, UR4, URZ, UPT ;  /* 0x000000ff0400728c */ /* 0x002fc8000bf05070 */
[----:B------:R-:W-:-:S09]  /*0130*/  UISETP.NE.AND.EX UP0, UPT, UR5, URZ, UPT, UP0 ;  /* 0x000000ff0500728c */ /* 0x000fd2000bf05300 */
[----:B------:R-:W-:Y:S05]  /*0140*/  BRA.U !UP0, `(.L_x_1) ;  /* 0x0000000108147547 */ /* 0x000fea000b800000 */
[----:B------:R-:W1:Y:S01]  /*0150*/  LDC.64 R6, c[0x0][0xc88] ;  /* 0x00032200ff067b82 */ /* 0x000e620000000a00 */
[----:B------:R-:W1:Y:S02]  /*0160*/  LDCU.64 UR4, c[0x0][0x358] ;  /* 0x00006b00ff0477ac */ /* 0x000e640008000a00 */
[----:B-1----:R1:W5:Y:S01]  /*0170*/  LDG.E R41, desc[UR4][R6.64] ;  /* 0x0000000406297981 */ /* 0x002362000c1e1900 */
[----:B------:R-:W-:Y:S01]  /*0180*/  HFMA2 R84, -RZ, RZ, 0, 5.9604644775390625e-08 ;  /* 0x00000001ff547431 */ /* 0x000fe200000001ff */
[----:B------:R-:W-:Y:S05]  /*0190*/  BRA `(.L_x_0) ;  /* 0x00000000000c7947 */ /* 0x000fea0003800000 */
.L_x_1:
[----:B------:R-:W1:Y:S01]  /*01a0*/  LDCU UR4, c[0x0][0xc80] ;  /* 0x00019000ff0477ac */ /* 0x000e620008000800 */
[----:B------:R-:W-:Y:S01]  /*01b0*/  HFMA2 R84, -RZ, RZ, 0, 5.9604644775390625e-08 ;  /* 0x00000001ff547431 */ /* 0x000fe200000001ff */
[----:B-1----:R-:W-:-:S07]  /*01c0*/  MOV R41, UR4 ;  /* 0x0000000400297c02 */ /* 0x002fce0008000f00 */
.L_x_0:
[----:B------:R-:W2:Y:S02]  /*01d0*/  LDCU.64 UR4, c[0x0][0xcb0] ;  /* 0x00019600ff0477ac */ /* 0x000ea40008000a00 */
[----:B--2---:R-:W-:-:S04]  /*01e0*/  UISETP.NE.U32.AND UP0, UPT, UR4, URZ, UPT ;  /* 0x000000ff0400728c */ /* 0x004fc8000bf05070 */
[----:B------:R-:W-:-:S09]  /*01f0*/  UISETP.NE.AND.EX UP0, UPT, UR5, URZ, UPT, UP0 ;  /* 0x000000ff0500728c */ /* 0x000fd2000bf05300 */
[----:B------:R-:W-:Y:S05]  /*0200*/  BRA.U UP0, `(.L_x_2) ;  /* 0x0000000100287547 */ /* 0x000fea000b800000 */
[----:B------:R-:W2:Y:S02]  /*0210*/  LDCU.64 UR4, c[0x0][0xca8] ;  /* 0x00019500ff0477ac */ /* 0x000ea40008000a00 */
[----:B--2---:R-:W-:-:S04]  /*0220*/  UISETP.NE.U32.AND UP0, UPT, UR4, URZ, UPT ;  /* 0x000000ff0400728c */ /* 0x004fc8000bf05070 */
[----:B------:R-:W-:-:S09]  /*0230*/  UISETP.NE.AND.EX UP0, UPT, UR5, URZ, UPT, UP0 ;  /* 0x000000ff0500728c */ /* 0x000fd2000bf05300 */
[----:B------:R-:W-:Y:S05]  /*0240*/  BRA.U !UP0, `(.L_x_3) ;  /* 0x0000000108107547 */ /* 0x000fea000b800000 */
[----:B------:R-:W2:Y:S01]  /*0250*/  LDC.64 R38, c[0x0][0xca8] ;  /* 0x00032a00ff267b82 */ /* 0x000ea20000000a00 */
[----:B------:R-:W2:Y:S02]  /*0260*/  LDCU.64 UR4, c[0x0][0x358] ;  /* 0x00006b00ff0477ac */ /* 0x000ea40008000a00 */
[----:B--2---:R2:W5:Y:S01]  /*0270*/  LDG.E R38, desc[UR4][R38.64] ;  /* 0x0000000426267981 */ /* 0x004562000c1e1900 */
[----:B------:R-:W-:Y:S05]  /*0280*/  BRA `(.L_x_2) ;  /* 0x0000000000087947 */ /* 0x000fea0003800000 */
.L_x_3:
[----:B------:R-:W2:Y:S02]  /*0290*/  LDCU UR4, c[0x0][0xca0] ;  /* 0x00019400ff0477ac */ /* 0x000ea40008000800 */
[----:B--2---:R-:W-:Y:S02]  /*02a0*/  MOV R38, UR4 ;  /* 0x0000000400267c02 */ /* 0x004fe40008000f00 */
.L_x_2:
[----:B------:R-:W-:Y:S01]  /*02b0*/  IMAD.U32 R0, RZ, RZ, UR19 ;  /* 0x00000013ff007e24 */ /* 0x000fe2000f8e00ff */
[----:B------:R-:W-:Y:S04]  /*02c0*/  BSSY.RECONVERGENT B0, `(.L_x_4) ;  /* 0x0000012000007945 */ /* 0x000fe80003800200 */
[C---:B------:R-:W-:Y:S02]  /*02d0*/  ISETP.NE.OR P3, PT, R0.reuse, 0x1, !P0 ;  /* 0x000000010000780c */ /* 0x040fe40004765670 */
[----:B------:R-:W-:-:S11]  /*02e0*/  ISETP.NE.OR P2, PT, R0, 0x3, !P0 ;  /* 0x000000030000780c */ /* 0x000fd60004745670 */
[----:B------:R-:W-:Y:S05]  /*02f0*/  @P3 BRA `(.L_x_5) ;  /* 0x0000000000383947 */ /* 0x000fea0003800000 */
[----:B------:R-:W3:Y:S02]  /*0300*/  LDCU.64 UR4, c[0x0][0x348] ;  /* 0x00006900ff0477ac */ /* 0x000ee40008000a00 */
[----:B---3--:R-:W-:Y:S02]  /*0310*/  UIADD3 UR10, UP3, UPT, UR4, 0x80, URZ ;  /* 0x00000080040a7890 */ /* 0x008fe4000ff7e0ff */
[----:B------:R-:W-:Y:S02]  /*0320*/  UIADD3 UR8, UP2, UPT, UR4, 0x180, URZ ;  /* 0x0000018004087890 */ /* 0x000fe4000ff5e0ff */
[----:B------:R-:W-:Y:S02]  /*0330*/  UIADD3 UR6, UP1, UPT, UR4, 0x280, URZ ;  /* 0x0000028004067890 */ /* 0x000fe4000ff3e0ff */
[----:B------:R-:W-:Y:S02]  /*0340*/  UIADD3 UR4, UP0, UPT, UR4, 0x380, URZ ;  /* 0x0000038004047890 */ /* 0x000fe4000ff1e0ff */
[----:B------:R-:W-:-:S02]  /*0350*/  UIADD3.X UR11, UPT, UPT, URZ, UR5, URZ, UP3, !UPT ;  /* 0x00000005ff0b7290 */ /* 0x000fc40009ffe4ff */
[----:B------:R-:W-:Y:S02]  /*0360*/  UIADD3.X UR9, UPT, UPT, URZ, UR5, URZ, UP2, !UPT ;  /* 0x00000005ff097290 */ /* 0x000fe400097fe4ff */
[----:B------:R-:W-:Y:S02]  /*0370*/  UIADD3.X UR7, UPT, UPT, URZ, UR5, URZ, UP1, !UPT ;  /* 0x00000005ff077290 */ /* 0x000fe40008ffe4ff */
[----:B------:R-:W-:-:S03]  /*0380*/  UIADD3.X UR5, UPT, UPT, URZ, UR5, URZ, UP0, !UPT ;  /* 0x00000005ff057290 */ /* 0x000fc600087fe4ff */
[----:B------:R3:W-:Y:S02]  /*0390*/  UTMACCTL.PF [UR10] ;  /* 0x000000000a0079b9 */ /* 0x0007e40008040000 */
[----:B------:R3:W-:Y:S02]  /*03a0*/  UTMACCTL.PF [UR8] ;  /* 0x00000000080079b9 */ /* 0x0007e40008040000 */
[----:B------:R3:W-:Y:S02]  /*03b0*/  UTMACCTL.PF [UR6] ;  /* 0x00000000060079b9 */ /* 0x0007e40008040000 */
[----:B------:R3:W-:Y:S02]  /*03c0*/  UTMACCTL.PF [UR4] ;  /* 0x00000000040079b9 */ /* 0x0007e40008040000 */
[----:B---3--:R-:W-:Y:S01]  /*03d0*/  NOP ;  /* 0x0000000000007918 */ /* 0x008fe20000000000 */
.L_x_5:
[----:B------:R-:W-:Y:S05]  /*03e0*/  BSYNC.RECONVERGENT B0 ;  /* 0x0000000000007941 */ /* 0x000fea0003800200 */
.L_x_4:
[----:B------:R-:W-:Y:S04]  /*03f0*/  BSSY.RECONVERGENT B0, `(.L_x_6) ;  /* 0x000000a000007945 */ /* 0x000fe80003800200 */
[----:B------:R-:W-:Y:S05]  /*0400*/  @P2 BRA `(.L_x_7) ;  /* 0x0000000000202947 */ /* 0x000fea0003800000 */
[----:B------:R-:W3:Y:S02]  /*0410*/  LDCU.64 UR4, c[0x0][0x348] ;  /* 0x00006900ff0477ac */ /* 0x000ee40008000a00 */
[----:B---3--:R-:W-:Y:S02]  /*0420*/  UIADD3 UR6, UP1, UPT, UR4, 0x980, URZ ;  /* 0x0000098004067890 */ /* 0x008fe4000ff3e0ff */
[----:B------:R-:W-:Y:S02]  /*0430*/  UIADD3 UR4, UP0, UPT, UR4, 0xa80, URZ ;  /* 0x00000a8004047890 */ /* 0x000fe4000ff1e0ff */
[----:B------:R-:W-:Y:S02]  /*0440*/  UIADD3.X UR7, UPT, UPT, URZ, UR5, URZ, UP1, !UPT ;  /* 0x00000005ff077290 */ /* 0x000fe40008ffe4ff */
[----:B------:R-:W-:-:S07]  /*0450*/  UIADD3.X UR5, UPT, UPT, URZ, UR5, URZ, UP0, !UPT ;  /* 0x00000005ff057290 */ /* 0x000fce00087fe4ff */
[----:B------:R3:W-:Y:S02]  /*0460*/  UTMACCTL.PF [UR6] ;  /* 0x00000000060079b9 */ /* 0x0007e40008040000 */
[----:B------:R3:W-:Y:S02]  /*0470*/  UTMACCTL.PF [UR4] ;  /* 0x00000000040079b9 */ /* 0x0007e40008040000 */
[----:B---3--:R-:W-:Y:S01]  /*0480*/  NOP ;  /* 0x0000000000007918 */ /* 0x008fe20000000000 */
.L_x_7:
[----:B------:R-:W-:Y:S05]  /*0490*/  BSYNC.RECONVERGENT B0 ;  /* 0x0000000000007941 */ /* 0x000fea0003800200 */
.L_x_6:
[----:B------:R-:W3:Y:S01]  /*04a0*/  LDCU.64 UR4, c[0x0][0xc88] ;  /* 0x00019100ff0477ac */ /* 0x000ee20008000a00 */
[----:B------:R-:W-:Y:S01]  /*04b0*/  ISETP.NE.AND.EX P1, PT, RZ, UR13, PT, P1 ;  /* 0x0000000dff007c0c */ /* 0x000fe2000bf25310 */
[----:B------:R-:W-:Y:S01]  /*04c0*/  UPLOP3.LUT UP3, UPT, UPT, UPT, UPT, 0x80, 0x8 ;  /* 0x000000000008789c */ /* 0x000fe20003f6f070 */
[----:B---3--:R-:W-:-:S04]  /*04d0*/  ISETP.NE.U32.AND P2, PT, RZ, UR4, PT ;  /* 0x00000004ff007c0c */ /* 0x008fc8000bf45070 */
[----:B------:R-:W-:-:S13]  /*04e0*/  ISETP.NE.AND.EX P2, PT, RZ, UR5, PT, P2 ;  /* 0x00000005ff007c0c */ /* 0x000fda000bf45320 */
[----:B------:R-:W-:Y:S05]  /*04f0*/  @P2 BRA P1, `(.L_x_8) ;  /* 0x0000000000282947 */ /* 0x000fea0000800000 */
[----:B------:R-:W-:Y:S01]  /*0500*/  UISETP.NE.U32.AND UP0, UPT, UR12, URZ, UPT ;  /* 0x000000ff0c00728c */ /* 0x000fe2000bf05070 */
[----:B-----5:R-:W-:Y:S01]  /*0510*/  FSETP.NEU.AND P1, PT, R41, RZ, PT ;  /* 0x000000ff2900720b */ /* 0x020fe20003f2d000 */
[----:B------:R-:W-:Y:S02]  /*0520*/  UISETP.NE.U32.AND UP2, UPT, UR4, URZ, UPT ;  /* 0x000000ff0400728c */ /* 0x000fe4000bf45070 */
[----:B------:R-:W-:Y:S02]  /*0530*/  UISETP.NE.AND.EX UP1, UPT, UR13, URZ, UPT, UP0 ;  /* 0x000000ff0d00728c */ /* 0x000fe4000bf25300 */
[----:B------:R-:W-:-:S04]  /*0540*/  UISETP.NE.AND.EX UP0, UPT, UR5, URZ, UPT, UP2 ;  /* 0x000000ff0500728c */ /* 0x000fc8000bf05320 */
[----:B------:R-:W-:-:S04]  /*0550*/  USEL UR4, URZ, 0xffffffff, UP0 ;  /* 0xffffffffff047887 */ /* 0x000fc80008000000 */
[----:B------:R-:W-:Y:S01]  /*0560*/  VOTEU.ANY UP0, P1 ;  /* 0x0000000000ff7886 */ /* 0x000fe20000800100 */
[----:B------:R-:W-:-:S04]  /*0570*/  @!UP1 USEL UR4, URZ, 0xffffffff, UP0 ;  /* 0xffffffffff049887 */ /* 0x000fc80008000000 */
[----:B------:R-:W-:-:S04]  /*0580*/  ULOP3.LUT UR4, UR4, 0x1, URZ, 0xc0, !UPT ;  /* 0x0000000104047892 */ /* 0x000fc8000f8ec0ff */
[----:B------:R-:W-:-:S11]  /*0590*/  UISETP.NE.U32.AND UP3, UPT, UR4, 0x1, UPT ;  /* 0x000000010400788c */ /* 0x000fd6000bf65070 */
.L_x_8:
[----:B------:R-:W3:Y:S01]  /*05a0*/  SHFL.IDX PT, R0, R85, RZ, 0x1f ;  /* 0x00001fff55007589 */ /* 0x000ee200000e0000 */
[----:B------:R-:W-:Y:S01]  /*05b0*/  R2UR UR4, R4 ;  /* 0x00000000040472ca */ /* 0x000fe200000e0000 */
[----:B------:R-:W-:-:S04]  /*05c0*/  UISETP.NE.AND UP0, UPT, UR19, 0x2, UPT ;  /* 0x000000021300788c */ /* 0x000fc8000bf05270 */
[----:B------:R-:W-:-:S08]  /*05d0*/  USEL UR61, URZ, 0x1, UP0 ;  /* 0x00000001ff3d7887 */ /* 0x000fd00008000000 */
[----:B------:R-:W-:-:S06]  /*05e0*/  UISETP.EQ.AND UP1, UPT, UR4, URZ, !UP0 ;  /* 0x000000ff0400728c */ /* 0x000fcc000c722270 */
[----:B------:R-:W-:Y:S02]  /*05f0*/  PLOP3.LUT P4, PT, P0, PT, UP1, 0x80, 0x8 ;  /* 0x000000000008781c */ /* 0x000fe4000078f018 */
[----:B---3--:R-:W-:-:S13]  /*0600*/  ISETP.NE.AND P1, PT, R0, RZ, PT ;  /* 0x000000ff0000720c */ /* 0x008fda0003f25270 */
[----:B------:R-:W-:Y:S05]  /*0610*/  @P1 BRA `(.L_x_9) ;  /* 0x0000000000501947 */ /* 0x000fea0003800000 */
[----:B------:R-:W-:Y:S01]  /*0620*/  R2UR UR5, R88 ;  /* 0x00000000580572ca */ /* 0x000fe200000e0000 */
[----:B------:R-:W-:Y:S01]  /*0630*/  UMOV UR4, 0x400 ;  /* 0x0000040000047882 */ /* 0x000fe20000000000 */
[----:B------:R-:W-:Y:S01]  /*0640*/  UMOV UR8, 0x1 ;  /* 0x0000000100087882 */ /* 0x000fe20000000000 */
[----:B------:R-:W-:Y:S01]  /*0650*/  UMOV UR6, 0x5 ;  /* 0x0000000500067882 */ /* 0x000fe20000000000 */
[----:B------:R-:W-:-:S04]  /*0660*/  UIADD3 UR8, UPT, UPT, -UR8, 0x100000, URZ ;  /* 0x0010000008087890 */ /* 0x000fc8000fffe1ff */
[----:B------:R-:W-:Y:S02]  /*0670*/  USHF.L.U32 UR9, UR8, 0xb, URZ ;  /* 0x0000000b08097899 */ /* 0x000fe400080006ff */
[----:B------:R-:W-:Y:S02]  /*0680*/  USHF.L.U32 UR8, UR8, 0x1, URZ ;  /* 0x0000000108087899 */ /* 0x000fe400080006ff */
[----:B------:R-:W-:-:S04]  /*0690*/  UIADD3 UR6, UPT, UPT, -UR6, 0x100000, URZ ;  /* 0x0010000006067890 */ /* 0x000fc8000fffe1ff */
[----:B------:R-:W-:Y:S02]  /*06a0*/  USHF.L.U32 UR7, UR6, 0xb, URZ ;  /* 0x0000000b06077899 */ /* 0x000fe400080006ff */
[----:B------:R-:W-:Y:S01]  /*06b0*/  USHF.L.U32 UR6, UR6, 0x1, URZ ;  /* 0x0000000106067899 */ /* 0x000fe200080006ff */
[----:B------:R-:W-:Y:S01]  /*06c0*/  ELECT P1, URZ, PT ;  /* 0x0000000000ff782f */ /* 0x000fe20003820000 */
[----:B------:R-:W-:Y:S01]  /*06d0*/  ULEA UR4, UR5, UR4, 0x18 ;  /* 0x0000000405047291 */ /* 0x000fe2000f8ec0ff */
[----:B------:R-:W3:Y:S11]  /*06e0*/  FENCE.VIEW.ASYNC.S ;  /* 0x00000000000073c6 */ /* 0x000ef60000000000 */
[----:B---3--:R3:W4:Y:S01]  /*06f0*/  SYNCS.EXCH.64 URZ, [UR4], UR8 ;  /* 0x0000000804ff75b2 */ /* 0x0087220008000100 */
[----:B------:R3:W1:Y:S01]  /*0700*/  SYNCS.EXCH.64 URZ, [UR4+0x18], UR6 ;  /* 0x0000180604ff75b2 */ /* 0x0006620008000100 */
[----:B------:R3:W1:Y:S01]  /*0710*/  SYNCS.EXCH.64 URZ, [UR4+0x8], UR8 ;  /* 0x0000080804ff75b2 */ /* 0x0006620008000100 */
[----:B------:R3:W1:Y:S01]  /*0720*/  SYNCS.EXCH.64 URZ, [UR4+0x20], UR6 ;  /* 0x0000200604ff75b2 */ /* 0x0006620008000100 */
[----:B------:R3:W1:Y:S01]  /*0730*/  SYNCS.EXCH.64 URZ, [UR4+0x10], UR8 ;  /* 0x0000100804ff75b2 */ /* 0x0006620008000100 */
[----:B------:R3:W1:Y:S01]  /*0740*/  SYNCS.EXCH.64 URZ, [UR4+0x28], UR6 ;  /* 0x0000280604ff75b2 */ /* 0x0006620008000100 */
[----:B------:R-:W-:Y:S01]  /*0750*/  NOP ;  /* 0x0000000000007918 */ /* 0x000fe20000000000 */
.L_x_9:
[----:B------:R-:W2:Y:S01]  /*0760*/  SHFL.IDX PT, R0, R85, RZ, 0x1f ;  /* 0x00001fff55007589 */ /* 0x000ea200000e0000 */
[----:B------:R-:W-:Y:S01]  /*0770*/  NOP ;  /* 0x0000000000007918 */ /* 0x000fe20000000000 */
[----:B--2---:R-:W-:-:S13]  /*0780*/  ISETP.NE.AND P1, PT, R0, 0x1, PT ;  /* 0x000000010000780c */ /* 0x004fda0003f25270 */
[----:B------:R-:W-:Y:S05]  /*0790*/  @P1 BRA `(.L_x_10) ;  /* 0x0000000000581947 */ /* 0x000fea0003800000 */
[----:B------:R-:W-:Y:S01]  /*07a0*/  R2UR UR5, R88 ;  /* 0x00000000580572ca */ /* 0x000fe200000e0000 */
[----:B---3--:R-:W-:Y:S01]  /*07b0*/  UMOV UR4, 0x400 ;  /* 0x0000040000047882 */ /* 0x008fe20000000000 */
        /* <DEDUP_REMOVED lines=10> */
[----:B------:R-:W2:Y:S11]  /*0860*/  FENCE.VIEW.ASYNC.S ;  /* 0x00000000000073c6 */ /* 0x000eb60000000000 */
[----:B--2---:R2:W3:Y:S01]  /*0870*/  SYNCS.EXCH.64 URZ, [UR4+0x30], UR8 ;  /* 0x0000300804ff75b2 */ /* 0x0044e20008000100 */
[----:B------:R2:W1:Y:S01]  /*0880*/  SYNCS.EXCH.64 URZ, [UR4+0x50], UR6 ;  /* 0x0000500604ff75b2 */ /* 0x0004620008000100 */
[----:B------:R2:W1:Y:S01]  /*0890*/  SYNCS.EXCH.64 URZ, [UR4+0x38], UR8 ;  /* 0x0000380804ff75b2 */ /* 0x0004620008000100 */
[----:B------:R2:W1:Y:S01]  /*08a0*/  SYNCS.EXCH.64 URZ, [UR4+0x58], UR6 ;  /* 0x0000580604ff75b2 */ /* 0x0004620008000100 */
[----:B------:R2:W1:Y:S01]  /*08b0*/  SYNCS.EXCH.64 URZ, [UR4+0x40], UR8 ;  /* 0x0000400804ff75b2 */ /* 0x0004620008000100 */
[----:B------:R2:W1:Y:S01]  /*08c0*/  SYNCS.EXCH.64 URZ, [UR4+0x60], UR6 ;  /* 0x0000600604ff75b2 */ /* 0x0004620008000100 */
[----:B------:R2:W1:Y:S01]  /*08d0*/  SYNCS.EXCH.64 URZ, [UR4+0x48], UR8 ;  /* 0x0000480804ff75b2 */ /* 0x0004620008000100 */
[----:B------:R2:W1:Y:S01]  /*08e0*/  SYNCS.EXCH.64 URZ, [UR4+0x68], UR6 ;  /* 0x0000680604ff75b2 */ /* 0x0004620008000100 */
[----:B------:R-:W-:Y:S01]  /*08f0*/  NOP ;  /* 0x0000000000007918 */ /* 0x000fe20000000000 */
.L_x_10:
[----:B------:R-:W4:Y:S01]  /*0900*/  SHFL.IDX PT, R0, R85, RZ, 0x1f ;  /* 0x00001fff55007589 */ /* 0x000f2200000e0000 */
[----:B------:R-:W-:Y:S01]  /*0910*/  NOP ;  /* 0x0000000000007918 */ /* 0x000fe20000000000 */
[----:B----4-:R-:W-:-:S13]  /*0920*/  ISETP.NE.AND P1, PT, R0, 0x3, PT ;  /* 0x000000030000780c */ /* 0x010fda0003f25270 */
[----:B------:R-:W-:Y:S05]  /*0930*/  @P1 BRA `(.L_x_11) ;  /* 0x0000000000301947 */ /* 0x000fea0003800000 */
[----:B------:R-:W-:Y:S01]  /*0940*/  R2UR UR5, R88 ;  /* 0x00000000580572ca */ /* 0x000fe200000e0000 */
[----:B--23--:R-:W-:Y:S01]  /*0950*/  UMOV UR6, 0x400 ;  /* 0x0000040000067882 */ /* 0x00cfe20000000000 */
[----:B------:R-:W-:Y:S01]  /*0960*/  UMOV UR4, 0x20 ;  /* 0x0000002000047882 */ /* 0x000fe20000000000 */
[----:B------:R-:W-:-:S10]  /*0970*/  ELECT P1, URZ, PT ;  /* 0x0000000000ff782f */ /* 0x000fd40003820000 */
[----:B------:R-:W-:Y:S02]  /*0980*/  ULEA UR6, UR5, UR6, 0x18 ;  /* 0x0000000605067291 */ /* 0x000fe4000f8ec0ff */
[----:B------:R-:W-:-:S04]  /*0990*/  UIADD3 UR4, UPT, UPT, -UR4, 0x100000, URZ ;  /* 0x0010000004047890 */ /* 0x000fc8000fffe1ff */
[----:B------:R-:W-:Y:S02]  /*09a0*/  USHF.L.U32 UR5, UR4, 0xb, URZ ;  /* 0x0000000b04057899 */ /* 0x000fe400080006ff */
[----:B------:R-:W-:Y:S01]  /*09b0*/  USHF.L.U32 UR4, UR4, 0x1, URZ ;  /* 0x0000000104047899 */ /* 0x000fe200080006ff */
[----:B------:R-:W2:Y:S11]  /*09c0*/  FENCE.VIEW.ASYNC.S ;  /* 0x00000000000073c6 */ /* 0x000eb60000000000 */
[----:B--2---:R4:W2:Y:S01]  /*09d0*/  SYNCS.EXCH.64 URZ, [UR6+0x70], UR4 ;  /* 0x0000700406ff75b2 */ /* 0x0048a20008000100 */
[----:B------:R4:W3:Y:S02]  /*09e0*/  SYNCS.EXCH.64 URZ, [UR6+0x78], UR4 ;  /* 0x0000780406ff75b2 */ /* 0x0008e40008000100 */
[----:B----4-:R-:W-:Y:S01]  /*09f0*/  NOP ;  /* 0x0000000000007918 */ /* 0x010fe20000000000 */
.L_x_11:
[----:B------:R-:W4:Y:S01]  /*0a00*/  SHFL.IDX PT, R0, R85, RZ, 0x1f ;  /* 0x00001fff55007589 */ /* 0x000f2200000e0000 */
[----:B------:R-:W-:Y:S01]  /*0a10*/  NOP ;  /* 0x0000000000007918 */ /* 0x000fe20000000000 */
[----:B----4-:R-:W-:-:S13]  /*0a20*/  ISETP.NE.AND P1, PT, R0, 0x4, PT ;  /* 0x000000040000780c */ /* 0x010fda0003f25270 */
[----:B------:R-:W-:Y:S05]  /*0a30*/  @P1 BRA `(.L_x_12) ;  /* 0x00000000004c1947 */ /* 0x000fea0003800000 */
[----:B------:R-:W-:Y:S01]  /*0a40*/  R2UR UR5, R88 ;  /* 0x00000000580572ca */ /* 0x000fe200000e0000 */
[----:B--23--:R-:W-:Y:S01]  /*0a50*/  UMOV UR4, 0xe20 ;  /* 0x00000e2000047882 */ /* 0x00cfe20000000000 */
[----:B------:R-:W-:Y:S01]  /*0a60*/  UMOV UR6, 0x400 ;  /* 0x0000040000067882 */ /* 0x000fe20000000000 */
[----:B------:R-:W-:Y:S01]  /*0a70*/  USEL UR4, UR4, 0xc20, UP3 ;  /* 0x00000c2004047887 */ /* 0x000fe20009800000 */
[----:B------:R-:W-:Y:S01]  /*0a80*/  UMOV UR8, 0x1 ;  /* 0x0000000100087882 */ /* 0x000fe20000000000 */
[----:B------:R-:W-:Y:S01]  /*0a90*/  ELECT P1, URZ, PT ;  /* 0x0000000000ff782f */ /* 0x000fe20003820000 */
[----:B------:R-:W-:-:S04]  /*0aa0*/  UIADD3 UR8, UPT, UPT, -UR8, 0x100000, URZ ;  /* 0x0010000008087890 */ /* 0x000fc8000fffe1ff */
[----:B------:R-:W-:Y:S02]  /*0ab0*/  USHF.L.U32 UR9, UR8, 0xb, URZ ;  /* 0x0000000b08097899 */ /* 0x000fe400080006ff */
[----:B------:R-:W-:Y:S02]  /*0ac0*/  USHF.L.U32 UR8, UR8, 0x1, URZ ;  /* 0x0000000108087899 */ /* 0x000fe400080006ff */
[----:B------:R-:W-:Y:S02]  /*0ad0*/  ULEA UR6, UR5, UR6, 0x18 ;  /* 0x0000000605067291 */ /* 0x000fe4000f8ec0ff */
[----:B------:R-:W-:-:S04]  /*0ae0*/  UIADD3 UR4, UPT, UPT, -UR4, 0x100000, URZ ;  /* 0x0010000004047890 */ /* 0x000fc8000fffe1ff */
[----:B------:R-:W-:Y:S02]  /*0af0*/  USHF.L.U32 UR5, UR4, 0xb, URZ ;  /* 0x0000000b04057899 */ /* 0x000fe400080006ff */
[----:B------:R-:W-:Y:S01]  /*0b00*/  USHF.L.U32 UR4, UR4, 0x1, URZ ;  /* 0x0000000104047899 */ /* 0x000fe200080006ff */
[----:B------:R-:W2:Y:S03]  /*0b10*/  FENCE.VIEW.ASYNC.S ;  /* 0x00000000000073c6 */ /* 0x000ea60000000000 */
[----:B--2---:R4:W2:Y:S08]  /*0b20*/  SYNCS.EXCH.64 URZ, [UR6+0x80], UR8 ;  /* 0x0000800806ff75b2 */ /* 0x0048b00008000100 */
[----:B------:R4:W3:Y:S01]  /*0b30*/  SYNCS.EXCH.64 URZ, [UR6+0x90], UR4 ;  /* 0x0000900406ff75b2 */ /* 0x0008e20008000100 */
[----:B------:R4:W1:Y:S01]  /*0b40*/  SYNCS.EXCH.64 URZ, [UR6+0x88], UR8 ;  /* 0x0000880806ff75b2 */ /* 0x0008620008000100 */
[----:B------:R4:W1:Y:S02]  /*0b50*/  SYNCS.EXCH.64 URZ, [UR6+0x98], UR4 ;  /* 0x0000980406ff75b2 */ /* 0x0008640008000100 */
[----:B----4-:R-:W-:Y:S01]  /*0b60*/  NOP ;  /* 0x0000000000007918 */ /* 0x010fe20000000000 */
.L_x_12:
[----:B------:R-:W4:Y:S01]  /*0b70*/  SHFL.IDX PT, R0, R85, RZ, 0x1f ;  /* 0x00001fff55007589 */ /* 0x000f2200000e0000 */
[----:B------:R-:W-:Y:S01]  /*0b80*/  NOP ;  /* 0x0000000000007918 */ /* 0x000fe20000000000 */
[----:B----4-:R-:W-:-:S13]  /*0b90*/  ISETP.NE.AND P1, PT, R0, 0x5, PT ;  /* 0x000000050000780c */ /* 0x010fda0003f25270 */
[----:B------:R-:W-:Y:S05]  /*0ba0*/  @P1 BRA `(.L_x_13) ;  /* 0x0000000000481947 */ /* 0x000fea0003800000 */
[----:B------:R-:W-:Y:S01]  /*0bb0*/  R2UR UR5, R88 ;  /* 0x00000000580572ca */ /* 0x000fe200000e0000 */
[----:B--23--:R-:W-:Y:S01]  /*0bc0*/  UMOV UR4, 0x400 ;  /* 0x0000040000047882 */ /* 0x00cfe20000000000 */
        /* <DEDUP_REMOVED lines=11> */
[----:B--2---:R4:W2:Y:S01]  /*0c80*/  SYNCS.EXCH.64 URZ, [UR4+0xa0], UR6 ;  /* 0x0000a00604ff75b2 */ /* 0x0048a20008000100 */
[----:B------:R4:W3:Y:S01]  /*0c90*/  SYNCS.EXCH.64 URZ, [UR4+0xb0], UR8 ;  /* 0x0000b00804ff75b2 */ /* 0x0008e20008000100 */
[----:B------:R4:W1:Y:S01]  /*0ca0*/  SYNCS.EXCH.64 URZ, [UR4+0xa8], UR6 ;  /* 0x0000a80604ff75b2 */ /* 0x0008620008000100 */
[----:B------:R4:W1:Y:S02]  /*0cb0*/  SYNCS.EXCH.64 URZ, [UR4+0xb8], UR8 ;  /* 0x0000b80804ff75b2 */ /* 0x0008640008000100 */
[----:B----4-:R-:W-:Y:S01]  /*0cc0*/  NOP ;  /* 0x0000000000007918 */ /* 0x010fe20000000000 */
.L_x_13:
[----:B------:R-:W4:Y:S01]  /*0cd0*/  SHFL.IDX PT, R0, R85, RZ, 0x1f ;  /* 0x00001fff55007589 */ /* 0x000f2200000e0000 */
[----:B------:R-:W-:Y:S01]  /*0ce0*/  ISETP.NE.OR P0, PT, RZ, UR19, !P0 ;  /* 0x00000013ff007c0c */ /* 0x000fe2000c705670 */
[----:B------:R-:W-:Y:S01]  /*0cf0*/  NOP ;  /* 0x0000000000007918 */ /* 0x000fe20000000000 */
[----:B----4-:R-:W-:-:S13]  /*0d00*/  ISETP.NE.AND P1, PT, R0, 0x3, PT ;  /* 0x000000030000780c */ /* 0x010fda0003f25270 */
[----:B------:R-:W-:Y:S05]  /*0d10*/  @P1 BRA `(.L_x_14) ;  /* 0x0000000000381947 */ /* 0x000fea0003800000 */
[----:B------:R-:W-:Y:S01]  /*0d20*/  R2UR UR5, R88 ;  /* 0x00000000580572ca */ /* 0x000fe200000e0000 */
[----:B--23--:R-:W-:Y:S01]  /*0d30*/  UMOV UR4, 0x400 ;  /* 0x0000040000047882 */ /* 0x00cfe20000000000 */
[----:B------:R-:W-:Y:S01]  /*0d40*/  UMOV UR6, 0x20 ;  /* 0x0000002000067882 */ /* 0x000fe20000000000 */
[----:B------:R-:W-:Y:S01]  /*0d50*/  ELECT P1, URZ, PT ;  /* 0x0000000000ff782f */ /* 0x000fe20003820000 */
[----:B------:R-:W-:-:S04]  /*0d60*/  UIADD3 UR6, UPT, UPT, -UR6, 0x100000, URZ ;  /* 0x0010000006067890 */ /* 0x000fc8000fffe1ff */
[----:B------:R-:W-:Y:S02]  /*0d70*/  USHF.L.U32 UR7, UR6, 0xb, URZ ;  /* 0x0000000b06077899 */ /* 0x000fe400080006ff */
[----:B------:R-:W-:-:S03]  /*0d80*/  USHF.L.U32 UR6, UR6, 0x1, URZ ;  /* 0x0000000106067899 */ /* 0x000fc600080006ff */
[----:B------:R-:W-:Y:S01]  /*0d90*/  ULEA UR4, UR5, UR4, 0x18 ;  /* 0x0000000405047291 */ /* 0x000fe2000f8ec0ff */
[----:B------:R-:W2:Y:S11]  /*0da0*/  FENCE.VIEW.ASYNC.S ;  /* 0x00000000000073c6 */ /* 0x000eb60000000000 */
[----:B--2---:R4:W2:Y:S01]  /*0db0*/  SYNCS.EXCH.64 URZ, [UR4+0xc0], UR6 ;  /* 0x0000c00604ff75b2 */ /* 0x0048a20008000100 */
[----:B------:R4:W3:Y:S01]  /*0dc0*/  SYNCS.EXCH.64 URZ, [UR4+0xd0], UR6 ;  /* 0x0000d00604ff75b2 */ /* 0x0008e20008000100 */
[----:B------:R4:W1:Y:S01]  /*0dd0*/  SYNCS.EXCH.64 URZ, [UR4+0xc8], UR6 ;  /* 0x0000c80604ff75b2 */ /* 0x0008620008000100 */
[----:B------:R4:W1:Y:S02]  /*0de0*/  SYNCS.EXCH.64 URZ, [UR4+0xd8], UR6 ;  /* 0x0000d80604ff75b2 */ /* 0x0008640008000100 */
[----:B----4-:R-:W-:Y:S01]  /*0df0*/  NOP ;  /* 0x0000000000007918 */ /* 0x010fe20000000000 */
.L_x_14:
[----:B--23--:R-:W-:Y:S01]  /*0e00*/  R2UR UR7, R88 ;  /* 0x00000000580772ca */ /* 0x00cfe200000e0000 */
[----:B------:R-:W-:Y:S01]  /*0e10*/  VOTEU.ALL UP0, P0 ;  /* 0x0000000000ff7886 */ /* 0x000fe20000000000 */
[----:B------:R-:W-:Y:S01]  /*0e20*/  UMOV UR4, 0x20 ;  /* 0x0000002000047882 */ /* 0x000fe20000000000 */
[----:B------:R-:W2:Y:S01]  /*0e30*/  LDCU UR33, c[0x0][0x36c] ;  /* 0x00006d80ff2177ac */ /* 0x000ea20008000800 */
[----:B------:R-:W-:Y:S01]  /*0e40*/  NOP ;  /* 0x0000000000007918 */ /* 0x000fe20000000000 */
[----:B------:R-:W-:Y:S01]  /*0e50*/  LOP3.LUT R5, R99, 0x1f, RZ, 0xc0, !PT ;  /* 0x0000001f63057812 */ /* 0x000fe200078ec0ff */
[----:B------:R-:W-:Y:S01]  /*0e60*/  @!UP0 UMOV UR6, 0x400 ;  /* 0x0000040000068882 */ /* 0x000fe20000000000 */
[----:B------:R-:W-:-:S04]  /*0e70*/  @!UP0 UIADD3 UR4, UPT, UPT, -UR4, 0x100000, URZ ;  /* 0x0010000004048890 */ /* 0x000fc8000fffe1ff */
[----:B------:R-:W-:Y:S02]  /*0e80*/  @!UP0 USHF.L.U32 UR5, UR4, 0xb, URZ ;  /* 0x0000000b04058899 */ /* 0x000fe400080006ff */
[----:B------:R-:W-:Y:S02]  /*0e90*/  @!UP0 USHF.L.U32 UR4, UR4, 0x1, URZ ;  /* 0x0000000104048899 */ /* 0x000fe400080006ff */
[----:B------:R-:W-:Y:S02]  /*0ea0*/  UISETP.NE.AND UP4, UPT, UR19, URZ, UPT ;  /* 0x000000ff1300728c */ /* 0x000fe4000bf85270 */
[----:B------:R-:W-:Y:S01]  /*0eb0*/  @!UP0 ULEA UR6, UR7, UR6, 0x18 ;  /* 0x0000000607068291 */ /* 0x000fe2000f8ec0ff */
[----:B------:R-:W-:Y:S01]  /*0ec0*/  VOTEU.ALL UP0, P0 ;  /* 0x0000000000ff7886 */ /* 0x000fe20000000000 */
[----:B--2---:R-:W-:Y:S01]  /*0ed0*/  UISETP.EQ.U32.AND UP1, UPT, UR33, 0x1, UPT ;  /* 0x000000012100788c */ /* 0x004fe2000bf22070 */
[----:B------:R-:W2:Y:S09]  /*0ee0*/  FENCE.VIEW.ASYNC.S ;  /* 0x00000000000073c6 */ /* 0x000eb20000000000 */
[----:B--2---:R2:W3:Y:S01]  /*0ef0*/  @!UP0 SYNCS.EXCH.64 URZ, [UR6+0xe0], UR4 ;  /* 0x0000e00406ff85b2 */ /* 0x0044e20008000100 */
[----:B------:R-:W-:Y:S05]  /*0f00*/  BRA.U !UP1, `(.L_x_15) ;  /* 0x0000000109087547 */ /* 0x000fea000b800000 */
[----:B-1-3--:R-:W-:Y:S01]  /*0f10*/  UCGABAR_ARV ;  /* 0x00000000000079c7 */ /* 0x00afe20008000000 */
[----:B------:R-:W-:Y:S05]  /*0f20*/  BRA `(.L_x_16) ;  /* 0x0000000000047947 */ /* 0x000fea0003800000 */
.L_x_15:
[----:B-1-3--:R-:W-:Y:S01]  /*0f30*/  NOP ;  /* 0x0000000000007918 */ /* 0x00afe20000000000 */
.L_x_16:
[----:B------:R-:W-:Y:S01]  /*0f40*/  R2UR UR12, R88 ;  /* 0x00000000580c72ca */ /* 0x000fe200000e0000 */
[----:B------:R-:W1:Y:S01]  /*0f50*/  S2UR UR16, SR_CTAID.X ;  /* 0x00000000001079c3 */ /* 0x000e620000002500 */
[----:B------:R-:W-:Y:S02]  /*0f60*/  R2UR UR7, R4 ;  /* 0x00000000040772ca */ /* 0x000fe400000e0000 */
[----:B------:R-:W-:-:S05]  /*0f70*/  CS2R.32 R87, SR_CgaSize ;  /* 0x0000000000577805 */ /* 0x000fca0000008a00 */
[----:B------:R-:W-:-:S05]  /*0f80*/  IMAD R87, R87, -0xa0, RZ ;  /* 0xffffff6057577824 */ /* 0x000fca00078e02ff */
[----:B------:R-:W-:-:S14]  /*0f90*/  R2UR UR11, R87 ;  /* 0x00000000570b72ca */ /* 0x000fdc00000e0000 */
[----:B------:R-:W3:Y:S01]  /*0fa0*/  LDCU UR11, c[0x0][UR11+0x2b0] ;  /* 0x000056000b0b77ac */ /* 0x000ee20008000800 */
[----:B------:R-:W-:-:S05]  /*0fb0*/  CS2R.32 R87, SR_CgaSize ;  /* 0x0000000000577805 */ /* 0x000fca0000008a00 */
[----:B------:R-:W-:-:S05]  /*0fc0*/  IMAD R87, R87, -0xa0, RZ ;  /* 0xffffff6057577824 */ /* 0x000fca00078e02ff */
[----:B------:R-:W-:-:S14]  /*0fd0*/  R2UR UR14, R87 ;  /* 0x00000000570e72ca */ /* 0x000fdc00000e0000 */
[----:B------:R-:W4:Y:S01]  /*0fe0*/  LDCU UR14, c[0x0][UR14+0x2a0] ;  /* 0x000054000e0e77ac */ /* 0x000f220008000800 */
[----:B------:R-:W4:Y:S01]  /*0ff0*/  S2UR UR9, SR_CTAID.Y ;  /* 0x00000000000979c3 */ /* 0x000f220000002600 */
[----:B------:R-:W-:-:S05]  /*1000*/  CS2R.32 R87, SR_CgaSize ;  /* 0x0000000000577805 */ /* 0x000fca0000008a00 */
[----:B------:R-:W-:-:S05]  /*1010*/  IMAD R87, R87, -0xa0, RZ ;  /* 0xffffff6057577824 */ /* 0x000fca00078e02ff */
[----:B------:R-:W-:-:S14]  /*1020*/  R2UR UR15, R87 ;  /* 0x00000000570f72ca */ /* 0x000fdc00000e0000 */
[----:B------:R-:W4:Y:S01]  /*1030*/  LDCU UR15, c[0x0][UR15+0x2a4] ;  /* 0x000054800f0f77ac */ /* 0x000f220008000800 */
[----:B--2---:R-:W-:Y:S02]  /*1040*/  USHF.R.U32.HI UR5, URZ, 0x1, UR12 ;  /* 0x00000001ff057899 */ /* 0x004fe4000801160c */
[----:B------:R-:W-:Y:S01]  /*1050*/  USHF.R.U32.HI UR4, URZ, 0x2, UR12 ;  /* 0x00000002ff047899 */ /* 0x000fe2000801160c */
[----:B------:R-:W2:Y:S01]  /*1060*/  S2UR UR52, SR_CTAID.Z ;  /* 0x00000000003479c3 */ /* 0x000ea20000002700 */
[----:B------:R-:W-:Y:S02]  /*1070*/  ULOP3.LUT UR8, UR12, 0xc, URZ, 0xc0, !UPT ;  /* 0x0000000c0c087892 */ /* 0x000fe4000f8ec0ff */
[----:B------:R-:W-:Y:S02]  /*1080*/  USHF.L.U32 UR58, UR12, 0xa, URZ ;  /* 0x0000000a0c3a7899 */ /* 0x000fe400080006ff */
[----:B------:R-:W-:Y:S02]  /*1090*/  USHF.L.U32 UR57, UR12, 0xb, URZ ;  /* 0x0000000b0c397899 */ /* 0x000fe400080006ff */
[----:B------:R-:W-:Y:S01]  /*10a0*/  USHF.L.U32 UR59, UR12, 0x6, URZ ;  /* 0x000000060c3b7899 */ /* 0x000fe200080006ff */
[----:B-1----:R-:W-:Y:S01]  /*10b0*/  I2FP.F32.U32 R2, UR16 ;  /* 0x0000001000027c45 */ /* 0x002fe20008201000 */
[----:B------:R-:W-:-:S02]  /*10c0*/  USHF.L.U32 UR18, UR12, 0x5, URZ ;  /* 0x000000050c127899 */ /* 0x000fc400080006ff */
[----:B------:R-:W-:Y:S02]  /*10d0*/  USHF.L.U32 UR60, UR12, 0x8, URZ ;  /* 0x000000080c3c7899 */ /* 0x000fe400080006ff */
[----:B------:R-:W-:Y:S01]  /*10e0*/  USHF.L.U32 UR10, UR12, 0x7, URZ ;  /* 0x000000070c0a7899 */ /* 0x000fe200080006ff */
[----:B---3--:R-:W-:Y:S01]  /*10f0*/  FMUL R2, R2, UR11 ;  /* 0x0000000b02027c20 */ /* 0x008fe20008400000 */
[----:B------:R-:W-:Y:S01]  /*1100*/  ULOP3.LUT UR6, UR12, 0x3, URZ, 0xc0, !UPT ;  /* 0x000000030c067892 */ /* 0x000fe2000f8ec0ff */
[----:B----4-:R-:W-:Y:S01]  /*1110*/  I2FP.F32.U32 R0, UR9 ;  /* 0x0000000900007c45 */ /* 0x010fe20008201000 */
[----:B------:R-:W-:Y:S01]  /*1120*/  ULOP3.LUT UR7, UR7, 0xc, UR12, 0xf8, !UPT ;  /* 0x0000000c07077892 */ /* 0x000fe2000f8ef80c */
[----:B------:R-:W-:-:S05]  /*1130*/  CS2R.32 R87, SR_CgaSize ;  /* 0x0000000000577805 */ /* 0x000fca0000008a00 */
[----:B------:R-:W-:-:S05]  /*1140*/  IMAD R87, R87, -0xa0, RZ ;  /* 0xffffff6057577824 */ /* 0x000fca00078e02ff */
[----:B------:R-:W-:-:S14]  /*1150*/  R2UR UR12, R87 ;  /* 0x00000000570c72ca */ /* 0x000fdc00000e0000 */
[----:B------:R-:W1:Y:S01]  /*1160*/  LDCU UR12, c[0x0][UR12+0x2b4] ;  /* 0x000056800c0c77ac */ /* 0x000e620008000800 */
[----:B------:R-:W3:Y:S01]  /*1170*/  F2I.U32.TRUNC.NTZ R2, R2 ;  /* 0x0000000200027305 */ /* 0x000ee2000020f000 */
[----:B------:R-:W-:Y:S02]  /*1180*/  UISETP.GT.U32.AND UP2, UPT, UR6, 0xffff, UPT ;  /* 0x0000ffff0600788c */ /* 0x000fe4000bf44070 */
[----:B------:R-:W-:Y:S02]  /*1190*/  ULOP3.LUT UR75, UR5, 0x1, URZ, 0xc0, !UPT ;  /* 0x00000001054b7892 */ /* 0x000fe4000f8ec0ff */
[----:B------:R-:W-:Y:S02]  /*11a0*/  USEL UR45, UR6, 0xffff, !UP2 ;  /* 0x0000ffff062d7887 */ /* 0x000fe4000d000000 */
[----:B------:R-:W-:Y:S02]  /*11b0*/  UISETP.GT.U32.AND UP0, UPT, UR8, 0xffff, UPT ;  /* 0x0000ffff0800788c */ /* 0x000fe4000bf04070 */
[----:B------:R-:W-:-:S02]  /*11c0*/  ULOP3.LUT UR74, UR4, 0x3, URZ, 0xc0, !UPT ;  /* 0x00000003044a7892 */ /* 0x000fc4000f8ec0ff */
[----:B------:R-:W-:Y:S01]  /*11d0*/  USEL UR4, UR8, 0xffff, !UP0 ;  /* 0x0000ffff08047887 */ /* 0x000fe2000c000000 */
[----:B---3--:R-:W-:Y:S01]  /*11e0*/  R2UR UR5, R2 ;  /* 0x00000000020572ca */ /* 0x008fe200000e0000 */
[----:B------:R-:W3:Y:S01]  /*11f0*/  LDCU UR30, c[0x0][0xf24] ;  /* 0x0001e480ff1e77ac */ /* 0x000ee20008000800 */
[----:B-1----:R-:W-:Y:S01]  /*1200*/  FMUL R0, R0, UR12 ;  /* 0x0000000c00007c20 */ /* 0x002fe20008400000 */
[----:B------:R-:W-:Y:S01]  /*1210*/  PRMT R2, RZ, 0x7610, R2 ;  /* 0x00007610ff027816 */ /* 0x000fe20000000002 */
[----:B------:R-:W-:Y:S01]  /*1220*/  ULOP3.LUT UR4, UR4, 0xffff, URZ, 0xc0, !UPT ;  /* 0x0000ffff04047892 */ /* 0x000fe2000f8ec0ff */
[----:B------:R-:W-:-:S03]  /*1230*/  UMOV UR56, 0xf ;  /* 0x0000000f00387882 */ /* 0x000fc60000000000 */
[----:B------:R-:W1:Y:S01]  /*1240*/  F2I.U32.TRUNC.NTZ R0, R0 ;  /* 0x0000000000007305 */ /* 0x000e62000020f000 */
[----:B------:R-:W-:Y:S02]  /*1250*/  USHF.L.U32 UR56, UR56, UR4, URZ ;  /* 0x0000000438387299 */ /* 0x000fe400080006ff */
[----:B------:R-:W-:Y:S02]  /*1260*/  UISETP.GT.U32.AND UP1, UPT, UR7, 0xffff, UPT ;  /* 0x0000ffff0700788c */ /* 0x000fe4000bf24070 */
[----:B------:R-:W-:Y:S02]  /*1270*/  UIADD3 UR5, UPT, UPT, -UR5, URZ, URZ ;  /* 0x000000ff05057290 */ /* 0x000fe4000fffe1ff */
[----:B------:R-:W-:Y:S02]  /*1280*/  USEL UR7, UR7, 0xffff, !UP1 ;  /* 0x0000ffff07077887 */ /* 0x000fe4000c800000 */
[----:B------:R-:W-:Y:S02]  /*1290*/  UIMAD UR5, UR14, UR5, UR16 ;  /* 0x000000050e0572a4 */ /* 0x000fe4000f8e0210 */
[----:B------:R-:W-:-:S02]  /*12a0*/  ULOP3.LUT UR60, UR60, 0x300, URZ, 0xc0, !UPT ;  /* 0x000003003c3c7892 */ /* 0x000fc4000f8ec0ff */
[----:B------:R-:W-:Y:S01]  /*12b0*/  ULOP3.LUT UR45, UR45, 0xffff, URZ, 0xc0, !UPT ;  /* 0x0000ffff2d2d7892 */ /* 0x000fe2000f8ec0ff */
[----:B-1----:R-:W-:Y:S01]  /*12c0*/  R2UR UR6, R0 ;  /* 0x00000000000672ca */ /* 0x002fe200000e0000 */
[----:B------:R-:W-:Y:S01]  /*12d0*/  ULOP3.LUT UR7, UR7, 0xffff, URZ, 0xc0, !UPT ;  /* 0x0000ffff07077892 */ /* 0x000fe2000f8ec0ff */
[----:B------:R-:W-:Y:S01]  /*12e0*/  PRMT R0, RZ, 0x7610, R0 ;  /* 0x00007610ff007816 */ /* 0x000fe20000000000 */
[----:B------:R-:W-:Y:S01]  /*12f0*/  IMAD.U32 R87, RZ, RZ, UR5 ;  /* 0x00000005ff577e24 */ /* 0x000fe2000f8e00ff */
[----:B------:R-:W-:Y:S01]  /*1300*/  UMOV UR13, 0x1111 ;  /* 0x00001111000d7882 */ /* 0x000fe20000000000 */
[----:B------:R-:W-:Y:S01]  /*1310*/  UMOV UR53, 0x5 ;  /* 0x0000000500357882 */ /* 0x000fe20000000000 */
[----:B------:R-:W1:Y:S01]  /*1320*/  LDCU UR39, c[0x0][0xf24] ;  /* 0x0001e480ff2777ac */ /* 0x000e620008000800 */
[----:B------:R-:W4:Y:S06]  /*1330*/  LDCU UR32, c[0x0][0xf30] ;  /* 0x0001e600ff2077ac */ /* 0x000f2c0008000800 */
[----:B------:R-:W-:-:S02]  /*1340*/  UIADD3 UR4, UPT, UPT, -UR6, URZ, URZ ;  /* 0x000000ff06047290 */ /* 0x000fc4000fffe1ff */
[----:B------:R-:W-:Y:S02]  /*1350*/  UISETP.NE.AND UP5, UPT, UR19, 0x2, UPT ;  /* 0x000000021300788c */ /* 0x000fe4000bfa5270 */
[----:B------:R-:W-:Y:S02]  /*1360*/  UIMAD UR4, UR15, UR4, UR9 ;  /* 0x000000040f0472a4 */ /* 0x000fe4000f8e0209 */
[----:B------:R-:W-:Y:S02]  /*1370*/  ULOP3.LUT UR31, UR16, 0x1, URZ, 0xc0, !UPT ;  /* 0x00000001101f7892 */ /* 0x000fe4000f8ec0ff */
[----:B------:R-:W-:Y:S02]  /*1380*/  ULOP3.LUT UR58, UR58, 0x3000, URZ, 0xc0, !UPT ;  /* 0x000030003a3a7892 */ /* 0x000fe4000f8ec0ff */
[----:B------:R-:W-:Y:S01]  /*1390*/  IMAD.U32 R86, RZ, RZ, UR4 ;  /* 0x00000004ff567e24 */ /* 0x000fe2000f8e00ff */
[----:B------:R-:W-:Y:S02]  /*13a0*/  ULOP3.LUT UR57, UR57, 0x1000, URZ, 0xc0, !UPT ;  /* 0x0000100039397892 */ /* 0x000fe4000f8ec0ff */
[----:B------:R-:W-:Y:S01]  /*13b0*/  ULOP3.LUT UR59, UR59, 0x300, URZ, 0xc0, !UPT ;  /* 0x000003003b3b7892 */ /* 0x000fe2000f8ec0ff */
[----:B------:R-:W-:Y:S01]  /*13c0*/  UMOV UR20, UR16 ;  /* 0x0000001000147c82 */ /* 0x000fe20008000000 */
[----:B---3--:R-:W-:-:S02]  /*13d0*/  UISETP.GE.AND UP6, UPT, UR30, 0x1, UPT ;  /* 0x000000011e00788c */ /* 0x008fc4000bfc6270 */
[----:B------:R-:W-:Y:S02]  /*13e0*/  ULOP3.LUT UR18, UR18, 0x80, URZ, 0xc0, !UPT ;  /* 0x0000008012127892 */ /* 0x000fe4000f8ec0ff */
[----:B------:R-:W-:Y:S01]  /*13f0*/  ULOP3.LUT UR10, UR10, 0x80, URZ, 0xc0, !UPT ;  /* 0x000000800a0a7892 */ /* 0x000fe2000f8ec0ff */
[----:B------:R-:W-:Y:S01]  /*1400*/  UMOV UR12, UR9 ;  /* 0x00000009000c7c82 */ /* 0x000fe20008000000 */
[----:B------:R-:W-:Y:S02]  /*1410*/  USHF.R.U32.HI UR65, URZ, 0x1, UR74 ;  /* 0x00000001ff417899 */ /* 0x000fe4000801164a */
[----:B------:R-:W-:Y:S02]  /*1420*/  USHF.R.U32.HI UR64, URZ, 0x9, UR60 ;  /* 0x00000009ff407899 */ /* 0x000fe4000801163c */
[----:B------:R-:W-:Y:S02]  /*1430*/  USHF.L.U32 UR45, UR13, UR45, URZ ;  /* 0x0000002d0d2d7299 */ /* 0x000fe400080006ff */
[----:B------:R-:W-:Y:S01]  /*1440*/  USHF.L.U32 UR53, UR53, UR7, URZ ;  /* 0x0000000735357299 */ /* 0x000fe200080006ff */
[----:B-12-4-:R-:W-:Y:S11]  /*1450*/  BRA.U UP4, `(.L_x_17) ;  /* 0x0000000104b47547 */ /* 0x016ff6000b800000 */
[----:B------:R-:W-:Y:S02]  /*1460*/  R2UR UR22, R86 ;  /* 0x00000000561672ca */ /* 0x000fe400000e0000 */
[----:B------:R-:W-:-:S11]  /*1470*/  R2UR UR23, R87 ;  /* 0x00000000571772ca */ /* 0x000fd600000e0000 */
[----:B------:R-:W-:Y:S02]  /*1480*/  UISETP.NE.AND UP0, UPT, UR22, URZ, UPT ;  /* 0x000000ff1600728c */ /* 0x000fe4000bf05270 */
[----:B------:R-:W-:Y:S02]  /*1490*/  ULOP3.LUT UR4, UR23, 0x2, URZ, 0x3c, !UPT ;  /* 0x0000000217047892 */ /* 0x000fe4000f8e3cff */
[----:B------:R-:W-:Y:S02]  /*14a0*/  UISETP.GT.U32.AND UP1, UPT, UR23, 0x1, UP0 ;  /* 0x000000011700788c */ /* 0x000fe40008724070 */
[----:B------:R-:W-:Y:S02]  /*14b0*/  UISETP.NE.AND UP2, UPT, UR22, 0x1, UPT ;  /* 0x000000011600788c */ /* 0x000fe4000bf45270 */
[----:B------:R-:W-:Y:S02]  /*14c0*/  UISETP.GT.U32.AND UP0, UPT, UR4, 0x1, UP0 ;  /* 0x000000010400788c */ /* 0x000fe40008704070 */
[----:B------:R-:W-:-:S02]  /*14d0*/  USEL UR7, URZ, 0x1, UP1 ;  /* 0x00000001ff077887 */ /* 0x000fc40008800000 */
[----:B------:R-:W-:Y:S02]  /*14e0*/  USEL UR8, URZ, 0x2, UP1 ;  /* 0x00000002ff087887 */ /* 0x000fe40008800000 */
[----:B------:R-:W-:Y:S02]  /*14f0*/  UISETP.GT.U32.AND UP1, UPT, UR23, 0x1, UP2 ;  /* 0x000000011700788c */ /* 0x000fe40009724070 */
[----:B------:R-:W-:Y:S02]  /*1500*/  USEL UR14, URZ, 0x4, UP0 ;  /* 0x00000004ff0e7887 */ /* 0x000fe40008000000 */
[----:B------:R-:W-:Y:S02]  /*1510*/  USEL UR17, URZ, 0x8, UP0 ;  /* 0x00000008ff117887 */ /* 0x000fe40008000000 */
[----:B------:R-:W-:Y:S02]  /*1520*/  UISETP.GT.U32.AND UP0, UPT, UR4, 0x1, UP2 ;  /* 0x000000010400788c */ /* 0x000fe40009704070 */
[----:B------:R-:W-:-:S02]  /*1530*/  USEL UR6, URZ, 0x10, UP1 ;  /* 0x00000010ff067887 */ /* 0x000fc40008800000 */
[----:B------:R-:W-:Y:S02]  /*1540*/  USEL UR13, URZ, 0x20, UP1 ;  /* 0x00000020ff0d7887 */ /* 0x000fe40008800000 */
[----:B------:R-:W-:Y:S02]  /*1550*/  UISETP.NE.AND UP1, UPT, UR22, 0x2, UPT ;  /* 0x000000021600788c */ /* 0x000fe4000bf25270 */
[----:B------:R-:W-:Y:S02]  /*1560*/  USEL UR16, URZ, 0x40, UP0 ;  /* 0x00000040ff107887 */ /* 0x000fe40008000000 */
[----:B------:R-:W-:Y:S02]  /*1570*/  USEL UR21, URZ, 0x80, UP0 ;  /* 0x00000080ff157887 */ /* 0x000fe40008000000 */
[----:B------:R-:W-:Y:S02]  /*1580*/  UISETP.GT.U32.AND UP0, UPT, UR23, 0x1, UP1 ;  /* 0x000000011700788c */ /* 0x000fe40008f04070 */
[----:B------:R-:W-:-:S02]  /*1590*/  UISETP.NE.AND UP2, UPT, UR22, 0x3, UPT ;  /* 0x000000031600788c */ /* 0x000fc4000bf45270 */
[----:B------:R-:W-:Y:S02]  /*15a0*/  USEL UR5, URZ, 0x100, UP0 ;  /* 0x00000100ff057887 */ /* 0x000fe40008000000 */
[----:B------:R-:W-:Y:S02]  /*15b0*/  USEL UR11, URZ, 0x200, UP0 ;  /* 0x00000200ff0b7887 */ /* 0x000fe40008000000 */
[----:B------:R-:W-:Y:S02]  /*15c0*/  UISETP.GT.U32.AND UP0, UPT, UR23, 0x1, UP2 ;  /* 0x000000011700788c */ /* 0x000fe40009704070 */
[----:B------:R-:W-:Y:S02]  /*15d0*/  UIADD3 UR5, UPT, UPT, UR5, UR6, UR7 ;  /* 0x0000000605057290 */ /* 0x000fe4000fffe007 */
[----:B------:R-:W-:Y:S02]  /*15e0*/  USEL UR9, URZ, 0x1000, UP0 ;  /* 0x00001000ff097887 */ /* 0x000fe40008000000 */
[----:B------:R-:W-:-:S02]  /*15f0*/  USEL UR15, URZ, 0x2000, UP0 ;  /* 0x00002000ff0f7887 */ /* 0x000fc40008000000 */
[----:B------:R-:W-:Y:S02]  /*1600*/  UIADD3 UR5, UPT, UPT, UR8, UR9, UR5 ;  /* 0x0000000908057290 */ /* 0x000fe4000fffe005 */
[----:B------:R-:W-:Y:S02]  /*1610*/  UISETP.GT.U32.AND UP1, UPT, UR4, 0x1, UP1 ;  /* 0x000000010400788c */ /* 0x000fe40008f24070 */
[----:B------:R-:W-:Y:S02]  /*1620*/  UIADD3 UR5, UPT, UPT, UR11, UR13, UR5 ;  /* 0x0000000d0b057290 */ /* 0x000fe4000fffe005 */
[----:B------:R-:W-:Y:S02]  /*1630*/  UISETP.GT.U32.AND UP0, UPT, UR4, 0x1, UP2 ;  /* 0x000000010400788c */ /* 0x000fe40009704070 */
[----:B------:R-:W-:Y:S02]  /*1640*/  USEL UR4, URZ, 0x400, UP1 ;  /* 0x00000400ff047887 */ /* 0x000fe40008800000 */
[----:B------:R-:W-:-:S02]  /*1650*/  UIADD3 UR5, UPT, UPT, UR14, UR15, UR5 ;  /* 0x0000000f0e057290 */ /* 0x000fc4000fffe005 */
[----:B------:R-:W-:Y:S02]  /*1660*/  USEL UR6, URZ, 0x4000, UP0 ;  /* 0x00004000ff067887 */ /* 0x000fe40008000000 */
[----:B------:R-:W-:Y:S02]  /*1670*/  UIADD3 UR5, UPT, UPT, UR4, UR16, UR5 ;  /* 0x0000001004057290 */ /* 0x000fe4000fffe005 */
[----:B------:R-:W-:Y:S02]  /*1680*/  USEL UR7, URZ, 0x800, UP1 ;  /* 0x00000800ff077887 */ /* 0x000fe40008800000 */
[----:B------:R-:W-:Y:S02]  /*1690*/  ULOP3.LUT UR4, UR23, 0xfffffffe, URZ, 0xc0, !UPT ;  /* 0xfffffffe17047892 */ /* 0x000fe4000f8ec0ff */
[----:B------:R-:W-:Y:S02]  /*16a0*/  UIADD3 UR5, UPT, UPT, UR17, UR6, UR5 ;  /* 0x0000000611057290 */ /* 0x000fe4000fffe005 */
[----:B------:R-:W-:-:S02]  /*16b0*/  ULEA UR4, UR22, UR4, 0x2 ;  /* 0x0000000416047291 */ /* 0x000fc4000f8e10ff */
[----:B------:R-:W-:Y:S02]  /*16c0*/  USEL UR6, URZ, 0x8000, UP0 ;  /* 0x00008000ff067887 */ /* 0x000fe40008000000 */
[----:B------:R-:W-:-:S03]  /*16d0*/  UIADD3 UR5, UPT, UPT, UR7, UR21, UR5 ;  /* 0x0000001507057290 */ /* 0x000fc6000fffe005 */
[----:B------:R-:W-:Y:S01]  /*16e0*/  UMOV UR7, 0x3 ;  /* 0x0000000300077882 */ /* 0x000fe20000000000 */
[----:B------:R-:W-:Y:S02]  /*16f0*/  UIADD3 UR5, UPT, UPT, UR5, UR6, URZ ;  /* 0x0000000605057290 */ /* 0x000fe4000fffe0ff */
[----:B------:R-:W-:-:S04]  /*1700*/  USHF.L.U32 UR4, UR7, UR4, URZ ;  /* 0x0000000407047299 */ /* 0x000fc800080006ff */
[----:B------:R-:W-:Y:S02]  /*1710*/  IMAD.U32 R2, RZ, RZ, UR5 ;  /* 0x00000005ff027e24 */ /* 0x000fe4000f8e00ff */
[----:B------:R-:W-:Y:S02]  /*1720*/  IMAD.U32 R0, RZ, RZ, UR4 ;  /* 0x00000004ff007e24 */ /* 0x000fe4000f8e00ff */
.L_x_17:
[----:B------:R-:W-:Y:S05]  /*1730*/  BRA.U !UP6, `(.L_x_18) ;  /* 0x000000010ed47547 */ /* 0x000fea000b800000 */
[----:B------:R-:W1:Y:S01]  /*1740*/  LDCU.128 UR24, c[0x0][0xf10] ;  /* 0x0001e200ff1877ac */ /* 0x000e620008000c00 */
[----:B------:R-:W2:Y:S01]  /*1750*/  LDCU UR6, c[0x0][0x370] ;  /* 0x00006e00ff0677ac */ /* 0x000ea20008000800 */
[----:B------:R-:W3:Y:S01]  /*1760*/  LDCU UR5, c[0x0][0x374] ;  /* 0x00006e80ff0577ac */ /* 0x000ee20008000800 */
[----:B------:R-:W4:Y:S01]  /*1770*/  LDCU UR21, c[0x0][0xf0c] ;  /* 0x0001e180ff1577ac */ /* 0x000f220008000800 */
[----:B------:R-:W4:Y:S01]  /*1780*/  LDCU UR7, c[0x0][0xf20] ;  /* 0x0001e400ff0777ac */ /* 0x000f220008000800 */
[----:B------:R-:W4:Y:S01]  /*1790*/  LDCU.64 UR8, c[0x0][0xf28] ;  /* 0x0001e500ff0877ac */ /* 0x000f220008000a00 */
[----:B-1----:R-:W-:Y:S02]  /*17a0*/  UISETP.NE.AND UP0, UPT, UR26, 0x1, UPT ;  /* 0x000000011a00788c */ /* 0x002fe4000bf05270 */
[----:B---3--:R-:W-:Y:S02]  /*17b0*/  UIMAD.WIDE.U32 UR14, UR5, UR27, URZ ;  /* 0x0000001b050e72a5 */ /* 0x008fe4000f8e00ff */
[----:B--2---:R-:W-:-:S02]  /*17c0*/  UIMAD.WIDE.U32 UR22, UR6, UR24, URZ ;  /* 0x00000018061672a5 */ /* 0x004fc4000f8e00ff */
[----:B----4-:R-:W-:Y:S02]  /*17d0*/  UISETP.NE.AND UP1, UPT, UR21, 0x1, UPT ;  /* 0x000000011500788c */ /* 0x010fe4000bf25270 */
[----:B------:R-:W-:Y:S01]  /*17e0*/  UISETP.NE.AND UP2, UPT, UR30, 0x1, UPT ;  /* 0x000000011e00788c */ /* 0x000fe2000bf45270 */
[----:B------:R-:W-:Y:S02]  /*17f0*/  UMOV UR14, UR15 ;  /* 0x0000000f000e7c82 */ /* 0x000fe40008000000 */
[----:B------:R-:W-:Y:S01]  /*1800*/  UMOV UR22, UR23 ;  /* 0x0000001700167c82 */ /* 0x000fe20008000000 */
[----:B------:R-:W-:Y:S02]  /*1810*/  @UP0 USHF.R.U32.HI UR5, URZ, UR7, UR14 ;  /* 0x00000007ff050299 */ /* 0x000fe4000801160e */
[----:B------:R-:W-:Y:S02]  /*1820*/  UIMAD.WIDE.U32 UR28, UR12, UR27, URZ ;  /* 0x0000001b0c1c72a5 */ /* 0x000fe4000f8e00ff */
[----:B------:R-:W-:-:S02]  /*1830*/  UIMAD.WIDE.U32 UR14, UR5, UR8, URZ ;  /* 0x00000008050e72a5 */ /* 0x000fc4000f8e00ff */
[----:B------:R-:W-:Y:S02]  /*1840*/  @UP1 USHF.R.U32.HI UR6, URZ, UR25, UR22 ;  /* 0x00000019ff061299 */ /* 0x000fe40008011616 */
[----:B------:R-:W-:Y:S02]  /*1850*/  UIMAD.WIDE.U32 UR16, UR20, UR24, URZ ;  /* 0x00000018141072a5 */ /* 0x000fe4000f8e00ff */
[----:B------:R-:W-:Y:S01]  /*1860*/  UIMAD.WIDE.U32 UR22, UR6, UR8, URZ ;  /* 0x00000008061672a5 */ /* 0x000fe2000f8e00ff */
[----:B------:R-:W-:Y:S01]  /*1870*/  UMOV UR4, UR29 ;  /* 0x0000001d00047c82 */ /* 0x000fe20008000000 */
[----:B------:R-:W-:Y:S01]  /*1880*/  UMOV UR14, UR15 ;  /* 0x0000000f000e7c82 */ /* 0x000fe20008000000 */
[----:B------:R-:W-:Y:S02]  /*1890*/  USHF.R.U32.HI UR4, URZ, UR7, UR4 ;  /* 0x00000007ff047299 */ /* 0x000fe40008011604 */
[----:B------:R-:W-:Y:S01]  /*18a0*/  @UP2 USHF.R.U32.HI UR5, URZ, UR9, UR14 ;  /* 0x00000009ff052299 */ /* 0x000fe2000801160e */
[----:B------:R-:W-:Y:S01]  /*18b0*/  UMOV UR16, UR17 ;  /* 0x0000001100107c82 */ /* 0x000fe20008000000 */
[----:B------:R-:W-:Y:S01]  /*18c0*/  UMOV UR22, UR23 ;  /* 0x0000001700167c82 */ /* 0x000fe20008000000 */
[----:B------:R-:W-:-:S02]  /*18d0*/  USHF.R.U32.HI UR25, URZ, UR25, UR16 ;  /* 0x00000019ff197299 */ /* 0x000fc40008011610 */
[----:B------:R-:W-:Y:S02]  /*18e0*/  USEL UR4, UR12, UR4, !UP0 ;  /* 0x000000040c047287 */ /* 0x000fe4000c000000 */
[----:B------:R-:W-:Y:S02]  /*18f0*/  @UP2 USHF.R.U32.HI UR6, URZ, UR9, UR22 ;  /* 0x00000009ff062299 */ /* 0x000fe40008011616 */
[----:B------:R-:W-:Y:S02]  /*1900*/  UIMAD UR7, UR5, UR30, URZ ;  /* 0x0000001e050772a4 */ /* 0x000fe4000f8e02ff */
[----:B------:R-:W-:Y:S02]  /*1910*/  USEL UR5, UR20, UR25, !UP1 ;  /* 0x0000001914057287 */ /* 0x000fe4000c800000 */
[----:B------:R-:W-:Y:S02]  /*1920*/  UIMAD UR11, UR6, UR30, URZ ;  /* 0x0000001e060b72a4 */ /* 0x000fe4000f8e02ff */
[----:B------:R-:W-:-:S02]  /*1930*/  UISETP.GE.AND UP0, UPT, UR4, UR7, UPT ;  /* 0x000000070400728c */ /* 0x000fc4000bf06270 */
[----:B------:R-:W-:Y:S02]  /*1940*/  UIMAD.WIDE.U32 UR14, UR4, UR8, URZ ;  /* 0x00000008040e72a5 */ /* 0x000fe4000f8e00ff */
[----:B------:R-:W-:Y:S02]  /*1950*/  UISETP.GE.OR UP0, UPT, UR5, UR11, UP0 ;  /* 0x0000000b0500728c */ /* 0x000fe40008706670 */
[----:B------:R-:W-:Y:S02]  /*1960*/  UIMAD.WIDE.U32 UR16, UR5, UR8, URZ ;  /* 0x00000008051072a5 */ /* 0x000fe4000f8e00ff */
[----:B------:R-:W-:Y:S01]  /*1970*/  UIADD3 UR11, UPT, UPT, -UR4, URZ, URZ ;  /* 0x000000ff040b7290 */ /* 0x000fe2000fffe1ff */
[----:B------:R-:W-:Y:S01]  /*1980*/  UMOV UR8, UR15 ;  /* 0x0000000f00087c82 */ /* 0x000fe20008000000 */
[----:B------:R-:W-:Y:S02]  /*1990*/  UIADD3 UR13, UPT, UPT, -UR5, URZ, URZ ;  /* 0x000000ff050d7290 */ /* 0x000fe4000fffe1ff */
[----:B------:R-:W-:-:S03]  /*19a0*/  USHF.R.U32.HI UR8, URZ, UR9, UR8 ;  /* 0x00000009ff087299 */ /* 0x000fc60008011608 */
[----:B------:R-:W-:Y:S01]  /*19b0*/  @!UP0 UMOV UR7, UR17 ;  /* 0x0000001100078c82 */ /* 0x000fe20008000000 */
[----:B------:R-:W-:Y:S02]  /*19c0*/  UIMAD UR12, UR26, UR11, UR12 ;  /* 0x0000000b1a0c72a4 */ /* 0x000fe4000f8e020c */
[----:B------:R-:W-:Y:S02]  /*19d0*/  USEL UR8, UR4, UR8, !UP2 ;  /* 0x0000000804087287 */ /* 0x000fe4000d000000 */
[----:B------:R-:W-:Y:S02]  /*19e0*/  @!UP0 USHF.R.U32.HI UR7, URZ, UR9, UR7 ;  /* 0x00000009ff078299 */ /* 0x000fe40008011607 */
[----:B------:R-:W-:Y:S02]  /*19f0*/  UIADD3 UR9, UPT, UPT, -UR8, URZ, URZ ;  /* 0x000000ff08097290 */ /* 0x000fe4000fffe1ff */
[----:B------:R-:W-:Y:S02]  /*1a00*/  @!UP0 USEL UR7, UR5, UR7, !UP2 ;  /* 0x0000000705078287 */ /* 0x000fe4000d000000 */
[----:B------:R-:W-:-:S02]  /*1a10*/  UIMAD UR9, UR30, UR9, UR4 ;  /* 0x000000091e0972a4 */ /* 0x000fc4000f8e0204 */
[----:B------:R-:W-:Y:S02]  /*1a20*/  @!UP0 UIADD3 UR8, UPT, UPT, UR8, -UR7, URZ ;  /* 0x8000000708088290 */ /* 0x000fe4000fffe0ff */
[----:B------:R-:W-:Y:S02]  /*1a30*/  @!UP0 UIMAD UR6, UR9, UR6, UR7 ;  /* 0x00000006090682a4 */ /* 0x000fe4000f8e0207 */
[----:B------:R-:W-:Y:S02]  /*1a40*/  @!UP0 UIMAD UR4, UR8, UR30, UR5 ;  /* 0x0000001e080482a4 */ /* 0x000fe4000f8e0205 */
[----:B------:R-:W-:Y:S02]  /*1a50*/  UIMAD UR20, UR21, UR13, UR20 ;  /* 0x0000000d151472a4 */ /* 0x000fe4000f8e0214 */
[----:B------:R-:W-:Y:S01]  /*1a60*/  UIMAD UR12, UR4, UR26, UR12 ;  /* 0x0000001a040c72a4 */ /* 0x000fe2000f8e020c */
[----:B------:R-:W-:Y:S02]  /*1a70*/  @!UP0 UMOV UR5, UR6 ;  /* 0x0000000600058c82 */ /* 0x000fe40008000000 */
[----:B------:R-:W-:-:S12]  /*1a80*/  UIMAD UR20, UR5, UR21, UR20 ;  /* 0x00000015051472a4 */ /* 0x000fd8000f8e0214 */
.L_x_18:
[----:B------:R-:W-:-:S09]  /*1a90*/  UISETP.NE.AND UP0, UPT, UR32, 0x1, UPT ;  /* 0x000000012000788c */ /* 0x000fd2000bf05270 */
[----:B------:R-:W-:Y:S05]  /*1aa0*/  BRA.U UP0, `(.L_x_19) ;  /* 0x0000000100447547 */ /* 0x000fea000b800000 */
[----:B------:R-:W1:Y:S01]  /*1ab0*/  LDCU.128 UR24, c[0x0][0xf10] ;  /* 0x0001e200ff1877ac */ /* 0x000e620008000c00 */
[----:B------:R-:W2:Y:S01]  /*1ac0*/  LDCU UR8, c[0x0][0xf0c] ;  /* 0x0001e180ff0877ac */ /* 0x000ea20008000800 */
[----:B------:R-:W3:Y:S01]  /*1ad0*/  LDCU UR9, c[0x0][0xf20] ;  /* 0x0001e400ff0977ac */ /* 0x000ee20008000800 */
[----:B-1----:R-:W-:Y:S02]  /*1ae0*/  UIMAD.WIDE.U32 UR6, UR20, UR24, URZ ;  /* 0x00000018140672a5 */ /* 0x002fe4000f8e00ff */
[----:B------:R-:W-:Y:S02]  /*1af0*/  UIMAD.WIDE.U32 UR4, UR12, UR27, URZ ;  /* 0x0000001b0c0472a5 */ /* 0x000fe4000f8e00ff */
[----:B--2---:R-:W-:Y:S02]  /*1b00*/  UISETP.NE.AND UP1, UPT, UR8, 0x1, UPT ;  /* 0x000000010800788c */ /* 0x004fe4000bf25270 */
[----:B------:R-:W-:Y:S01]  /*1b10*/  UISETP.NE.AND UP0, UPT, UR26, 0x1, UPT ;  /* 0x000000011a00788c */ /* 0x000fe2000bf05270 */
[----:B------:R-:W-:-:S02]  /*1b20*/  UMOV UR6, UR7 ;  /* 0x0000000700067c82 */ /* 0x000fc40008000000 */
[----:B------:R-:W-:Y:S01]  /*1b30*/  UMOV UR4, UR5 ;  /* 0x0000000500047c82 */ /* 0x000fe20008000000 */
[----:B------:R-:W-:Y:S02]  /*1b40*/  USHF.R.U32.HI UR25, URZ, UR25, UR6 ;  /* 0x00000019ff197299 */ /* 0x000fe40008011606 */
[----:B---3--:R-:W-:Y:S02]  /*1b50*/  USHF.R.U32.HI UR4, URZ, UR9, UR4 ;  /* 0x00000009ff047299 */ /* 0x008fe40008011604 */
[----:B------:R-:W-:Y:S02]  /*1b60*/  USEL UR5, UR20, UR25, !UP1 ;  /* 0x0000001914057287 */ /* 0x000fe4000c800000 */
[----:B------:R-:W-:-:S04]  /*1b70*/  USEL UR4, UR12, UR4, !UP0 ;  /* 0x000000040c047287 */ /* 0x000fc8000c000000 */
[----:B------:R-:W-:Y:S02]  /*1b80*/  UIADD3 UR6, UPT, UPT, UR5, -UR4, URZ ;  /* 0x8000000405067290 */ /* 0x000fe4000fffe0ff */
[----:B------:R-:W-:Y:S02]  /*1b90*/  UIADD3 UR4, UPT, UPT, -UR5, UR4, URZ ;  /* 0x0000000405047290 */ /* 0x000fe4000fffe1ff */
[----:B------:R-:W-:Y:S02]  /*1ba0*/  UIMAD UR12, UR6, UR26, UR12 ;  /* 0x0000001a060c72a4 */ /* 0x000fe4000f8e020c */
[----:B------:R-:W-:-:S12]  /*1bb0*/  UIMAD UR20, UR4, UR8, UR20 ;  /* 0x00000008041472a4 */ /* 0x000fd8000f8e0214 */
.L_x_19:
[----:B------:R-:W-:-:S09]  /*1bc0*/  UISETP.EQ.U32.AND UP0, UPT, UR33, 0x1, UPT ;  /* 0x000000012100788c */ /* 0x000fd2000bf02070 */
[----:B------:R-:W-:Y:S05]  /*1bd0*/  BRA.U !UP0, `(.L_x_20) ;  /* 0x00000001080c7547 */ /* 0x000fea000b800000 */
[----:B------:R-:W-:Y:S01]  /*1be0*/  UCGABAR_WAIT ;  /* 0x0000000000007dc7 */ /* 0x000fe20008000000 */
[----:B------:R-:W-:Y:S01]  /*1bf0*/  CCTL.IVALL ;  /* 0x00000000ff00798f */ /* 0x000fe20002000000 */
[----:B------:R-:W-:Y:S05]  /*1c00*/  BRA `(.L_x_21) ;  /* 0x0000000000047947 */ /* 0x000fea0003800000 */
.L_x_20:
[----:B------:R-:W-:Y:S06]  /*1c10*/  BAR.SYNC.DEFER_BLOCKING 0x0 ;  /* 0x0000000000007b1d */ /* 0x000fec0000010000 */
.L_x_21:
[----:B------:R-:W-:Y:S05]  /*1c20*/  BRA.U UP5, `(.L_x_22) ;  /* 0x00000019050c7547 */ /* 0x000fea000b800000 */
[----:B------:R-:W1:Y:S01]  /*1c30*/  LDCU UR6, c[0x0][0x38c] ;  /* 0x00007180ff0677ac */ /* 0x000e620008000800 */
[----:B------:R-:W-:Y:S01]  /*1c40*/  PLOP3.LUT P2, PT, PT, PT, UP3, 0x80, 0x8 ;  /* 0x000000000008781c */ /* 0x000fe20003f4f038 */
[----:B------:R-:W-:Y:S01]  /*1c50*/  IMAD.MOV.U32 R12, RZ, RZ, 0x1 ;  /* 0x00000001ff0c7424 */ /* 0x000fe200078e00ff */
[----:B------:R-:W-:Y:S02]  /*1c60*/  ISETP.NE.AND P3, PT, R5, RZ, P4 ;  /* 0x000000ff0500720c */ /* 0x000fe40002765270 */
[----:B------:R-:W-:Y:S02]  /*1c70*/  CS2R R10, SRZ ;  /* 0x00000000000a7805 */ /* 0x000fe4000001ff00 */
[----:B------:R-:W-:Y:S01]  /*1c80*/  PLOP3.LUT P2, PT, P2, PT, PT, 0x8, 0x80 ;  /* 0x000000000080781c */ /* 0x000fe2000174e170 */
[----:B------:R-:W-:Y:S01]  /*1c90*/  IMAD.MOV.U32 R9, RZ, RZ, RZ ;  /* 0x000000ffff097224 */ /* 0x000fe200078e00ff */
[----:B------:R-:W2:Y:S01]  /*1ca0*/  LDCU UR70, c[0x0][0x370] ;  /* 0x00006e00ff4677ac */ /* 0x000ea20008000800 */
[----:B------:R-:W-:Y:S01]  /*1cb0*/  IMAD.MOV.U32 R8, RZ, RZ, 0x1 ;  /* 0x00000001ff087424 */ /* 0x000fe200078e00ff */
[----:B------:R-:W3:Y:S01]  /*1cc0*/  LDCU.64 UR54, c[0x0][0x348] ;  /* 0x00006900ff3677ac */ /* 0x000ee20008000a00 */
[----:B------:R-:W-:-:S02]  /*1cd0*/  ULEA UR75, UR31, UR75, 0x1 ;  /* 0x0000004b1f4b7291 */ /* 0x000fc4000f8e08ff */
[----:B------:R-:W-:Y:S02]  /*1ce0*/  ULEA UR74, UR31, UR74, 0x2 ;  /* 0x0000004a1f4a7291 */ /* 0x000fe4000f8e10ff */
[----:B-1----:R-:W-:Y:S02]  /*1cf0*/  UIADD3 UR5, UPT, UPT, UR6, 0xff, URZ ;  /* 0x000000ff06057890 */ /* 0x002fe4000fffe0ff */
[----:B------:R-:W-:Y:S02]  /*1d00*/  UIADD3 UR77, UPT, UPT, UR6, 0x1fe, URZ ;  /* 0x000001fe064d7890 */ /* 0x000fe4000fffe0ff */
[----:B------:R-:W-:Y:S01]  /*1d10*/  USHF.R.S32.HI UR4, URZ, 0x1f, UR5 ;  /* 0x0000001fff047899 */ /* 0x000fe20008011405 */
[----:B------:R-:W1:Y:S03]  /*1d20*/  LDCU UR69, c[0x0][0x374] ;  /* 0x00006e80ff4577ac */ /* 0x000e660008000800 */
[----:B------:R-:W-:Y:S01]  /*1d30*/  ULEA.HI UR4, UR4, UR5, URZ, 0x8 ;  /* 0x0000000504047291 */ /* 0x000fe2000f8f40ff */
[----:B------:R-:W-:-:S03]  /*1d40*/  UMOV UR29, URZ ;  /* 0x000000ff001d7c82 */ /* 0x000fc60008000000 */
[----:B------:R-:W-:Y:S02]  /*1d50*/  USHF.R.S32.HI UR72, URZ, 0x8, UR4 ;  /* 0x00000008ff487899 */ /* 0x000fe40008011404 */
[----:B------:R-:W-:Y:S02]  /*1d60*/  UIADD3 UR4, UPT, UPT, UR6, -0x1, URZ ;  /* 0xffffffff06047890 */ /* 0x000fe4000fffe0ff */
[----:B------:R-:W-:Y:S02]  /*1d70*/  UISETP.LT.U32.AND UP0, UPT, UR72, 0x3, UPT ;  /* 0x000000034800788c */ /* 0x000fe4000bf01070 */
[----:B------:R-:W-:Y:S02]  /*1d80*/  UISETP.GE.U32.AND UP1, UPT, UR4, -0x1ff, UPT ;  /* 0xfffffe010400788c */ /* 0x000fe4000bf26070 */
[----:B------:R-:W-:Y:S02]  /*1d90*/  USEL UR71, UR72, 0x3, UP0 ;  /* 0x0000000348477887 */ /* 0x000fe40008000000 */
[----:B------:R-:W-:-:S02]  /*1da0*/  UISETP.NE.AND UP0, UPT, UR19, URZ, UPT ;  /* 0x000000ff1300728c */ /* 0x000fc4000bf05270 */
[----:B------:R-:W-:Y:S02]  /*1db0*/  UIADD3 UR4, UPT, UPT, UR71, -0x1, URZ ;  /* 0xffffffff47047890 */ /* 0x000fe4000fffe0ff */
[----:B------:R-:W-:Y:S02]  /*1dc0*/  USEL UR61, UR61, 0x2, UP0 ;  /* 0x000000023d3d7887 */ /* 0x000fe40008000000 */
[----:B------:R-:W-:Y:S02]  /*1dd0*/  UIADD3 UR76, UPT, UPT, UR72, -UR71, URZ ;  /* 0x80000047484c7290 */ /* 0x000fe4000fffe0ff */
[----:B------:R-:W-:-:S04]  /*1de0*/  @UP1 UIADD3 UR4, UPT, UPT, UR71, URZ, URZ ;  /* 0x000000ff47041290 */ /* 0x000fc8000fffe0ff */
[----:B------:R-:W-:Y:S02]  /*1df0*/  UIADD3 UR66, UPT, UPT, UR4, 0x1, URZ ;  /* 0x0000000104427890 */ /* 0x000fe4000fffe0ff */
[----:B-123--:R-:W-:-:S12]  /*1e00*/  UIADD3 UR73, UPT, UPT, -UR4, URZ, URZ ;  /* 0x000000ff04497290 */ /* 0x00efd8000fffe1ff */
.L_x_46:
[----:B------:R-:W-:-:S13]  /*1e10*/  R2UR UR4, R88 ;  /* 0x00000000580472ca */ /* 0x000fda00000e0000 */
[----:B------:R-:W-:Y:S01]  /*1e20*/  UISETP.NE.AND UP0, UPT, UR4, URZ, UPT ;  /* 0x000000ff0400728c */ /* 0x000fe2000bf05270 */
[----:B-1----:R-:W1:Y:S02]  /*1e30*/  S2UR UR4, SR_CgaCtaId ;  /* 0x00000000000479c3 */ /* 0x002e640000008800 */
[----:B-1----:R-:W-:-:S06]  /*1e40*/  MOV R88, UR4 ;  /* 0x0000000400587c02 */ /* 0x002fcc0008000f00 */
[----:B---3--:R-:W-:Y:S05]  /*1e50*/  BRA.U UP0, `(.L_x_23) ;  /* 0x0000000100347547 */ /* 0x008fea000b800000 */
[----:B------:R-:W1:Y:S01]  /*1e60*/  S2R R0, SR_CgaCtaId ;  /* 0x0000000000007919 */ /* 0x000e620000008800 */
[----:B------:R-:W-:Y:S02]  /*1e70*/  MOV R3, 0x400 ;  /* 0x0000040000037802 */ /* 0x000fe40000000f00 */
[----:B------:R-:W-:Y:S02]  /*1e80*/  SHF.L.U32 R2, R8, 0x1f, RZ ;  /* 0x0000001f08027819 */ /* 0x000fe400000006ff */
[----:B-1----:R-:W-:-:S05]  /*1e90*/  LEA R0, R0, R3, 0x18 ;  /* 0x0000000300007211 */ /* 0x002fca00078ec0ff */
[----:B------:R-:W-:-:S04]  /*1ea0*/  IMAD R3, R9, 0x8, R0 ;  /* 0x0000000809037824 */ /* 0x000fc800078e0200 */
[----:B------:R-:W1:Y:S02]  /*1eb0*/  SYNCS.PHASECHK.TRANS64.TRYWAIT P0, [R3+URZ+0xd0], R2 ;  /* 0x0000d002030075a7 */ /* 0x000e6400080011ff */
[----:B-1----:R-:W-:Y:S05]  /*1ec0*/  @!P0 BRA `(.L_x_24) ;  /* 0x0000008c004c8947 */ /* 0x002fea0003800000 */
.L_x_150:
[----:B------:R-:W-:Y:S01]  /*1ed0*/  VIADD R9, R9, 0x1 ;  /* 0x0000000109097836 */ /* 0x000fe20000000000 */
[----:B------:R1:W-:Y:S04]  /*1ee0*/  SYNCS.ARRIVE.TRANS64.A1T0 RZ, [R3+URZ+0xc0], RZ ;  /* 0x0000c0ff03ff79a7 */ /* 0x0003e800081000ff */
[----:B------:R-:W-:-:S04]  /*1ef0*/  ISETP.NE.AND P0, PT, R9, 0x2, PT ;  /* 0x000000020900780c */ /* 0x000fc80003f05270 */
[----:B------:R-:W-:Y:S02]  /*1f00*/  SEL R9, R9, RZ, P0 ;  /* 0x000000ff09097207 */ /* 0x000fe40000000000 */
[----:B-1----:R-:W-:-:S04]  /*1f10*/  SEL R3, RZ, 0x1, P0 ;  /* 0x00000001ff037807 */ /* 0x002fc80000000000 */
[----:B------:R-:W-:Y:S02]  /*1f20*/  LOP3.LUT R8, R8, R3, RZ, 0x3c, !PT ;  /* 0x0000000308087212 */ /* 0x000fe400078e3cff */
.L_x_23:
[----:B------:R-:W-:Y:S01]  /*1f30*/  R2UR UR4, R88 ;  /* 0x00000000580472ca */ /* 0x000fe200000e0000 */
[----:B------:R-:W-:Y:S01]  /*1f40*/  UMOV UR7, 0x400 ;  /* 0x0000040000077882 */ /* 0x000fe20000000000 */
[----:B------:R-:W1:Y:S01]  /*1f50*/  S2UR UR6, SR_CTAID.X ;  /* 0x00000000000679c3 */ /* 0x000e620000002500 */
[----:B------:R-:W-:Y:S01]  /*1f60*/  SHF.L.U32 R0, R12, 0x1f, RZ ;  /* 0x0000001f0c007819 */ /* 0x000fe200000006ff */
[----:B------:R-:W-:Y:S02]  /*1f70*/  UISETP.GE.U32.AND UP0, UPT, UR77, 0x1ff, UPT ;  /* 0x000001ff4d00788c */ /* 0x000fe4000bf06070 */
[----:B------:R-:W-:-:S04]  /*1f80*/  ULEA UR35, UR12, UR75, 0x2 ;  /* 0x0000004b0c237291 */ /* 0x000fc8000f8e10ff */
[----:B------:R-:W-:-:S03]  /*1f90*/  USHF.L.U32 UR35, UR35, 0x5, URZ ;  /* 0x0000000523237899 */ /* 0x000fc600080006ff */
[----:B------:R-:W-:-:S04]  /*1fa0*/  ULEA UR7, UR4, UR7, 0x18 ;  /* 0x0000000704077291 */ /* 0x000fc8000f8ec0ff */
[----:B------:R-:W-:-:S09]  /*1fb0*/  ULEA UR4, UR29, UR7, 0x3 ;  /* 0x000000071d047291 */ /* 0x000fd2000f8e18ff */
[----:B------:R2:W3:Y:S01]  /*1fc0*/  SYNCS.PHASECHK.TRANS64.TRYWAIT P1, [UR4+0x18], R0 ;  /* 0x00001800ff0075a7 */ /* 0x0004e20008021104 */
[----:B------:R-:W-:-:S04]  /*1fd0*/  ULEA.HI UR4, UR20, UR20, URZ, 0x1 ;  /* 0x0000001414047291 */ /* 0x000fc8000f8f08ff */
[----:B------:R-:W-:Y:S02]  /*1fe0*/  USHF.L.U32 UR5, UR4, 0x7, URZ ;  /* 0x0000000704057899 */ /* 0x000fe400080006ff */
[----:B------:R-:W-:Y:S02]  /*1ff0*/  ULOP3.LUT UR20, UR4, 0xfffffffe, URZ, 0xc0, !UPT ;  /* 0xfffffffe04147892 */ /* 0x000fe4000f8ec0ff */
[----:B------:R-:W-:Y:S02]  /*2000*/  ULOP3.LUT UR5, UR5, 0xffffff00, URZ, 0xc0, !UPT ;  /* 0xffffff0005057892 */ /* 0x000fe4000f8ec0ff */
[----:B-1----:R-:W-:Y:S02]  /*2010*/  ULOP3.LUT UR20, UR20, 0x1, UR6, 0xf8, !UPT ;  /* 0x0000000114147892 */ /* 0x002fe4000f8ef806 */
[----:B------:R-:W-:Y:S01]  /*2020*/  ULEA UR51, UR74, UR5, 0x5 ;  /* 0x000000054a337291 */ /* 0x000fe2000f8e28ff */
[----:B------:R-:W-:Y:S01]  /*2030*/  UMOV UR6, URZ ;  /* 0x000000ff00067c82 */ /* 0x000fe20008000000 */
[----:B------:R-:W-:Y:S10]  /*2040*/  BRA.U !UP0, `(.L_x_25) ;  /* 0x0000000508647547 */ /* 0x000ff4000b800000 */
[----:B------:R-:W-:Y:S01]  /*2050*/  UMOV UR38, UR73 ;  /* 0x0000004900267c82 */ /* 0x000fe20008000000 */
[----:B------:R-:W-:Y:S01]  /*2060*/  UMOV UR4, UR29 ;  /* 0x0000001d00047c82 */ /* 0x000fe20008000000 */
[----:B------:R-:W-:Y:S01]  /*2070*/  UMOV UR42, 0x80 ;  /* 0x00000080002a7882 */ /* 0x000fe20000000000 */
[----:B------:R-:W-:Y:S01]  /*2080*/  UMOV UR19, UR65 ;  /* 0x0000004100137c82 */ /* 0x000fe20008000000 */
[----:B------:R-:W-:-:S05]  /*2090*/  UMOV UR11, UR64 ;  /* 0x00000040000b7c82 */ /* 0x000fca0008000000 */
.L_x_33:
[----:B------:R-:W-:Y:S01]  /*20a0*/  ULEA UR6, UR4, UR7, 0x3 ;  /* 0x0000000704067291 */ /* 0x000fe2000f8e18ff */
[----:B---3--:R-:W-:Y:S01]  /*20b0*/  @P4 MOV R2, 0x19000 ;  /* 0x0001900000024802 */ /* 0x008fe20000000f00 */
[----:B-123--:R-:W-:Y:S10]  /*20c0*/  @P1 BRA `(.L_x_26) ;  /* 0x00000000000c1947 */ /* 0x00eff40003800000 */
[----:B------:R-:W-:-:S04]  /*20d0*/  SHF.L.U32 R3, R12, 0x1f, RZ ;  /* 0x0000001f0c037819 */ /* 0x000fc800000006ff */
[----:B------:R-:W1:Y:S02]  /*20e0*/  SYNCS.PHASECHK.TRANS64.TRYWAIT P0, [UR6+0x18], R3 ;  /* 0x00001803ff0075a7 */ /* 0x000e640008001106 */
[----:B-1----:R-:W-:Y:S05]  /*20f0*/  @!P0 BRA `(.L_x_27) ;  /* 0x0000008800d48947 */ /* 0x002fea0003800000 */
.L_x_26:
[----:B------:R3:W-:Y:S01]  /*2100*/  @P4 SYNCS.ARRIVE.TRANS64 RZ, [UR6], R2 ;  /* 0x00000002ffff49a7 */ /* 0x0007e20008000006 */
[----:B------:R-:W-:Y:S02]  /*2110*/  ULOP3.LUT UR5, UR61, 0x2, URZ, 0xfc, !UPT ;  /* 0x000000023d057892 */ /* 0x000fe4000f8efcff */
[----:B------:R-:W-:Y:S02]  /*2120*/  UIADD3 UR38, UPT, UPT, UR38, 0x1, URZ ;  /* 0x0000000126267890 */ /* 0x000fe4000fffe0ff */
[----:B------:R-:W-:Y:S02]  /*2130*/  UISETP.NE.AND UP0, UPT, UR5, 0x2, UPT ;  /* 0x000000020500788c */ /* 0x000fe4000bf05270 */
[----:B------:R-:W-:-:S07]  /*2140*/  UISETP.NE.AND UP4, UPT, UR38, 0x1, UPT ;  /* 0x000000012600788c */ /* 0x000fce000bf85270 */
[----:B------:R-:W-:Y:S05]  /*2150*/  BRA.U UP0, `(.L_x_28) ;  /* 0x0000000100047547 */ /* 0x000fea000b800000 */
[----:B------:R-:W-:Y:S05]  /*2160*/  BPT.TRAP 0x1 ;  /* 0x000000040000795c */ /* 0x000fea0000300000 */
.L_x_28:
[----:B------:R-:W-:Y:S04]  /*2170*/  BSSY.RECONVERGENT B0, `(.L_x_29) ;  /* 0x0000003000007945 */ /* 0x000fe80003800200 */
[----:B------:R-:W-:Y:S05]  /*2180*/  @!P3 BRA `(.L_x_30) ;  /* 0x000000000004b947 */ /* 0x000fea0003800000 */
[----:B------:R-:W-:Y:S05]  /*2190*/  BPT.TRAP 0x1 ;  /* 0x000000040000795c */ /* 0x000fea0000300000 */
.L_x_30:
[----:B------:R-:W-:Y:S05]  /*21a0*/  BSYNC.RECONVERGENT B0 ;  /* 0x0000000000007941 */ /* 0x000fea0003800200 */
.L_x_29:
[----:B------:R-:W-:Y:S01]  /*21b0*/  UIADD3 UR5, UPT, UPT, UR4, 0x1, URZ ;  /* 0x0000000104057890 */ /* 0x000fe2000fffe0ff */
[----:B------:R-:W-:Y:S01]  /*21c0*/  BSSY.RECONVERGENT B0, `(.L_x_31) ;  /* 0x000003b000007945 */ /* 0x000fe20003800200 */
[----:B------:R-:W-:Y:S02]  /*21d0*/  ELECT P0, URZ, PT ;  /* 0x0000000000ff782f */ /* 0x000fe40003800000 */
[----:B------:R-:W-:-:S04]  /*21e0*/  UISETP.NE.AND UP0, UPT, UR5, 0x3, UPT ;  /* 0x000000030500788c */ /* 0x000fc8000bf05270 */
[----:B------:R-:W-:Y:S02]  /*21f0*/  USEL UR8, URZ, 0x1, UP0 ;  /* 0x00000001ff087887 */ /* 0x000fe40008000000 */
[----:B------:R-:W-:-:S04]  /*2200*/  USEL UR29, UR5, URZ, UP0 ;  /* 0x000000ff051d7287 */ /* 0x000fc80008000000 */
[----:B------:R-:W-:Y:S01]  /*2210*/  ULEA UR5, UR29, UR7, 0x3 ;  /* 0x000000071d057291 */ /* 0x000fe2000f8e18ff */
[----:B------:R-:W-:-:S04]  /*2220*/  LOP3.LUT R12, R12, UR8, RZ, 0x3c, !PT ;  /* 0x000000080c0c7c12 */ /* 0x000fc8000f8e3cff */
[----:B-12---:R-:W-:-:S04]  /*2230*/  SHF.L.U32 R0, R12, 0x1f, RZ ;  /* 0x0000001f0c007819 */ /* 0x006fc800000006ff */
[----:B------:R1:W2:Y:S01]  /*2240*/  SYNCS.PHASECHK.TRANS64.TRYWAIT P1, [UR5+0x18], R0 ;  /* 0x00001800ff0075a7 */ /* 0x0002a20008021105 */
[----:B------:R-:W-:Y:S05]  /*2250*/  @!P0 BRA `(.L_x_32) ;  /* 0x0000000000c48947 */ /* 0x000fea0003800000 */
[----:B------:R-:W-:Y:S02]  /*2260*/  ULEA UR40, UR4, UR58, 0xf ;  /* 0x0000003a04287291 */ /* 0x000fe4000f8e78ff */
[----:B------:R-:W-:Y:S02]  /*2270*/  ULEA UR24, UR4, UR57, 0xe ;  /* 0x0000003904187291 */ /* 0x000fe4000f8e70ff */
[----:B------:R-:W-:Y:S02]  /*2280*/  UIADD3 UR14, UP3, UPT, UR54, 0x80, URZ ;  /* 0x00000080360e7890 */ /* 0x000fe4000ff7e0ff */
[----:B------:R-:W-:Y:S02]  /*2290*/  UIADD3 UR40, UPT, UPT, UR7, UR40, URZ ;  /* 0x0000002807287290 */ /* 0x000fe4000fffe0ff */
[----:B------:R-:W-:Y:S02]  /*22a0*/  USHF.L.U32 UR5, UR4, 0xa, URZ ;  /* 0x0000000a04057899 */ /* 0x000fe400080006ff */
[----:B------:R-:W-:-:S02]  /*22b0*/  UIADD3 UR8, UP2, UPT, UR54, 0x180, URZ ;  /* 0x0000018036087890 */ /* 0x000fc4000ff5e0ff */
[----:B------:R-:W-:Y:S02]  /*22c0*/  UIADD3 UR24, UPT, UPT, UR7, UR24, URZ ;  /* 0x0000001807187290 */ /* 0x000fe4000fffe0ff */
[----:B------:R-:W-:Y:S02]  /*22d0*/  UIADD3 UR50, UPT, UPT, UR42, -0x80, URZ ;  /* 0xffffff802a327890 */ /* 0x000fe4000fffe0ff */
[----:B------:R-:W-:Y:S02]  /*22e0*/  ULOP3.LUT UR49, UR6, 0xfefffff8, URZ, 0xc0, !UPT ;  /* 0xfefffff806317892 */ /* 0x000fe4000f8ec0ff */
[----:B------:R-:W-:Y:S02]  /*22f0*/  UIADD3.X UR15, UPT, UPT, URZ, UR55, URZ, UP3, !UPT ;  /* 0x00000037ff0f7290 */ /* 0x000fe40009ffe4ff */
[----:B------:R-:W-:Y:S02]  /*2300*/  UIADD3 UR48, UPT, UPT, UR40, 0x8400, URZ ;  /* 0x0000840028307890 */ /* 0x000fe4000fffe0ff */
[----:B------:R-:W-:-:S02]  /*2310*/  UPRMT UR37, URZ, 0x5410, UR45 ;  /* 0x00005410ff257896 */ /* 0x000fc4000800002d */
[----:B------:R-:W-:Y:S02]  /*2320*/  ULOP3.LUT UR16, UR59, UR5, URZ, 0xfc, !UPT ;  /* 0x000000053b107292 */ /* 0x000fe4000f8efcff */
[----:B------:R-:W-:Y:S02]  /*2330*/  ULOP3.LUT UR13, UR5, UR60, URZ, 0xfc, !UPT ;  /* 0x0000003c050d7292 */ /* 0x000fe4000f8efcff */
[----:B------:R-:W-:Y:S02]  /*2340*/  UIADD3 UR40, UPT, UPT, UR40, 0xc400, URZ ;  /* 0x0000c40028287890 */ /* 0x000fe4000fffe0ff */
[----:B------:R-:W-:Y:S02]  /*2350*/  UIADD3.X UR9, UPT, UPT, URZ, UR55, URZ, UP2, !UPT ;  /* 0x00000037ff097290 */ /* 0x000fe400097fe4ff */
[----:B------:R-:W-:Y:S02]  /*2360*/  UIADD3 UR32, UPT, UPT, UR24, 0x20400, URZ ;  /* 0x0002040018207890 */ /* 0x000fe4000fffe0ff */
[----:B------:R-:W-:-:S02]  /*2370*/  UPRMT UR5, URZ, 0x5410, UR53 ;  /* 0x00005410ff057896 */ /* 0x000fc40008000035 */
[----:B------:R-:W-:Y:S01]  /*2380*/  UIADD3 UR24, UPT, UPT, UR24, 0x22400, URZ ;  /* 0x0002240018187890 */ /* 0x000fe2000fffe0ff */
[----:B------:R-:W-:Y:S01]  /*2390*/  UMOV UR46, 0x0 ;  /* 0x00000000002e7882 */ /* 0x000fe20000000000 */
[----:B------:R-:W-:Y:S01]  /*23a0*/  UMOV UR47, 0x10000000 ;  /* 0x10000000002f7882 */ /* 0x000fe20000000000 */
[----:B------:R-:W-:Y:S01]  /*23b0*/  UIADD3 UR30, UP1, UPT, UR54, 0x280, URZ ;  /* 0x00000280361e7890 */ /* 0x000fe2000ff3e0ff */
[----:B------:R-:W-:Y:S01]  /*23c0*/  UTMALDG.3D.MULTICAST.2CTA [UR48], [UR14], UR37, desc[UR46] ;  /* 0x00002e300e0073b4 */ /* 0x000fe20008211825 */
[----:B------:R-:W-:Y:S01]  /*23d0*/  UMOV UR43, UR51 ;  /* 0x00000033002b7c82 */ /* 0x000fe20008000000 */
[----:B------:R-:W-:Y:S01]  /*23e0*/  UMOV UR44, UR52 ;  /* 0x00000034002c7c82 */ /* 0x000fe20008000000 */
[----:B------:R-:W-:Y:S01]  /*23f0*/  UMOV UR41, UR49 ;  /* 0x0000003100297c82 */ /* 0x000fe20008000000 */
[----:B------:R-:W-:Y:S01]  /*2400*/  UIADD3 UR22, UP0, UPT, UR54, 0x380, URZ ;  /* 0x0000038036167890 */ /* 0x000fe2000ff1e0ff */
[----:B------:R-:W-:Y:S01]  /*2410*/  UMOV UR36, UR52 ;  /* 0x0000003400247c82 */ /* 0x000fe20008000000 */
[----:B------:R-:W-:Y:S01]  /*2420*/  UMOV UR33, UR49 ;  /* 0x0000003100217c82 */ /* 0x000fe20008000000 */
[----:B------:R-:W-:Y:S01]  /*2430*/  UMOV UR34, UR50 ;  /* 0x0000003200227c82 */ /* 0x000fe20008000000 */
[----:B------:R-:W-:Y:S01]  /*2440*/  UMOV UR26, UR42 ;  /* 0x0000002a001a7c82 */ /* 0x000fe20008000000 */
[----:B------:R-:W-:Y:S01]  /*2450*/  UMOV UR27, UR35 ;  /* 0x00000023001b7c82 */ /* 0x000fe20008000000 */
[----:B------:R-:W-:Y:S01]  /*2460*/  UMOV UR28, UR52 ;  /* 0x00000034001c7c82 */ /* 0x000fe20008000000 */
[----:B------:R-:W-:Y:S01]  /*2470*/  UMOV UR25, UR49 ;  /* 0x0000003100197c82 */ /* 0x000fe20008000000 */
[----:B------:R-:W-:Y:S01]  /*2480*/  UTMALDG.3D.MULTICAST.2CTA [UR40], [UR14], UR37, desc[UR46] ;  /* 0x00002e280e0073b4 */ /* 0x000fe20008211825 */
[----:B------:R-:W-:-:S02]  /*2490*/  UIADD3.X UR31, UPT, UPT, URZ, UR55, URZ, UP1, !UPT ;  /* 0x00000037ff1f7290 */ /* 0x000fc40008ffe4ff */
[----:B------:R-:W-:Y:S02]  /*24a0*/  UIADD3 UR16, UPT, UPT, UR7, 0x2c400, UR16 ;  /* 0x0002c40007107890 */ /* 0x000fe4000fffe010 */
[----:B------:R-:W-:Y:S01]  /*24b0*/  UIADD3.X UR23, UPT, UPT, URZ, UR55, URZ, UP0, !UPT ;  /* 0x00000037ff177290 */ /* 0x000fe200087fe4ff */
[----:B------:R-:W-:Y:S01]  /*24c0*/  UMOV UR21, UR52 ;  /* 0x0000003400157c82 */ /* 0x000fe20008000000 */
[----:B------:R-:W-:Y:S01]  /*24d0*/  UTMALDG.3D.MULTICAST.2CTA [UR32], [UR8], UR5, desc[UR46] ;  /* 0x00002e20080073b4 */ /* 0x000fe20008211805 */
[----:B------:R-:W-:Y:S01]  /*24e0*/  UMOV UR17, UR49 ;  /* 0x0000003100117c82 */ /* 0x000fe20008000000 */
[----:B------:R4:W-:Y:S03]  /*24f0*/  UTMALDG.3D.MULTICAST.2CTA [UR24], [UR8], UR5, desc[UR46] ;  /* 0x00002e18080073b4 */ /* 0x0009e60008211805 */
[----:B------:R1:W-:Y:S01]  /*2500*/  UTMALDG.4D.MULTICAST.2CTA [UR16], [UR30], UR37, desc[UR46] ;  /* 0x00002e101e0073b4 */ /* 0x0003e20008219825 */
[----:B----4-:R-:W-:-:S02]  /*2510*/  UIADD3 UR8, UPT, UPT, UR7, 0x2d000, UR13 ;  /* 0x0002d00007087890 */ /* 0x010fc4000fffe00d */
[----:B------:R-:W-:Y:S01]  /*2520*/  UPRMT UR5, URZ, 0x5410, UR56 ;  /* 0x00005410ff057896 */ /* 0x000fe20008000038 */
[----:B------:R-:W-:Y:S01]  /*2530*/  UMOV UR13, UR52 ;  /* 0x00000034000d7c82 */ /* 0x000fe20008000000 */
[----:B------:R-:W-:-:S07]  /*2540*/  UMOV UR9, UR49 ;  /* 0x0000003100097c82 */ /* 0x000fce0008000000 */
[----:B------:R1:W-:Y:S02]  /*2550*/  UTMALDG.4D.MULTICAST.2CTA [UR8], [UR22], UR5, desc[UR46] ;  /* 0x00002e08160073b4 */ /* 0x0003e40008219805 */
[----:B-1----:R-:W-:Y:S01]  /*2560*/  NOP ;  /* 0x0000000000007918 */ /* 0x002fe20000000000 */
.L_x_32:
[----:B------:R-:W-:Y:S05]  /*2570*/  BSYNC.RECONVERGENT B0 ;  /* 0x0000000000007941 */ /* 0x000fea0003800200 */
.L_x_31:
[----:B------:R-:W-:Y:S02]  /*2580*/  UIADD3 UR42, UPT, UPT, UR42, 0x100, URZ ;  /* 0x000001002a2a7890 */ /* 0x000fe4000fffe0ff */
[----:B------:R-:W-:Y:S02]  /*2590*/  UIADD3 UR11, UPT, UPT, UR11, 0x2, URZ ;  /* 0x000000020b0b7890 */ /* 0x000fe4000fffe0ff */
[----:B------:R-:W-:Y:S01]  /*25a0*/  UIADD3 UR19, UPT, UPT, UR19, 0x2, URZ ;  /* 0x0000000213137890 */ /* 0x000fe2000fffe0ff */
[----:B------:R-:W-:Y:S01]  /*25b0*/  UMOV UR4, UR29 ;  /* 0x0000001d00047c82 */ /* 0x000fe20008000000 */
[----:B------:R-:W-:Y:S01]  /*25c0*/  UMOV UR6, UR66 ;  /* 0x0000004200067c82 */ /* 0x000fe20008000000 */
[----:B------:R-:W-:Y:S09]  /*25d0*/  BRA.U UP4, `(.L_x_33) ;  /* 0xfffffff904b07547 */ /* 0x000ff2000b83ffff */
.L_x_25:
[----:B------:R-:W-:Y:S01]  /*25e0*/  ULEA UR4, UR29, UR7, 0x3 ;  /* 0x000000071d047291 */ /* 0x000fe2000f8e18ff */
[----:B-12---:R-:W-:Y:S01]  /*25f0*/  SHF.L.U32 R0, R12, 0x1f, RZ ;  /* 0x0000001f0c007819 */ /* 0x006fe200000006ff */
[----:B------:R-:W-:Y:S01]  /*2600*/  @!P2 SYNCS.ARRIVE.TRANS64.A1T0 RZ, [UR7+0x78], RZ ;  /* 0x000078ffffffa9a7 */ /* 0x000fe20008100007 */
[----:B------:R-:W-:-:S06]  /*2610*/  UISETP.GT.AND UP0, UPT, UR72, UR71, UPT ;  /* 0x000000474800728c */ /* 0x000fcc000bf04270 */
[----:B---3--:R1:W2:Y:S03]  /*2620*/  SYNCS.PHASECHK.TRANS64.TRYWAIT P1, [UR4+0x18], R0 ;  /* 0x00001800ff0075a7 */ /* 0x0082a60008021104 */
[----:B------:R-:W-:Y:S05]  /*2630*/  BRA.U !UP0, `(.L_x_34) ;  /* 0x0000000508547547 */ /* 0x000fea000b800000 */
[----:B------:R-:W-:Y:S01]  /*2640*/  UIADD3 UR15, UPT, UPT, UR76, UR6, URZ ;  /* 0x000000064c0f7290 */ /* 0x000fe2000fffe0ff */
[----:B------:R-:W-:-:S11]  /*2650*/  UMOV UR5, UR29 ;  /* 0x0000001d00057c82 */ /* 0x000fd60008000000 */
.L_x_42:
[----:B------:R-:W-:Y:S01]  /*2660*/  ULEA UR14, UR5, UR7, 0x3 ;  /* 0x00000007050e7291 */ /* 0x000fe2000f8e18ff */
[----:B--2---:R-:W-:Y:S01]  /*2670*/  @P4 MOV R2, 0x19000 ;  /* 0x0001900000024802 */ /* 0x004fe20000000f00 */
[----:B--23--:R-:W-:Y:S10]  /*2680*/  @P1 BRA `(.L_x_35) ;  /* 0x00000000000c1947 */ /* 0x00cff40003800000 */
[----:B------:R-:W-:-:S04]  /*2690*/  SHF.L.U32 R3, R12, 0x1f, RZ ;  /* 0x0000001f0c037819 */ /* 0x000fc800000006ff */
[----:B------:R-:W2:Y:S02]  /*26a0*/  SYNCS.PHASECHK.TRANS64.TRYWAIT P0, [UR14+0x18], R3 ;  /* 0x00001803ff0075a7 */ /* 0x000ea4000800110e */
[----:B--2---:R-:W-:Y:S05]  /*26b0*/  @!P0 BRA `(.L_x_36) ;  /* 0x00000084007c8947 */ /* 0x004fea0003800000 */
.L_x_35:
[----:B------:R2:W-:Y:S01]  /*26c0*/  @P4 SYNCS.ARRIVE.TRANS64 RZ, [UR14], R2 ;  /* 0x00000002ffff49a7 */ /* 0x0005e2000800000e */
[----:B------:R-:W-:-:S04]  /*26d0*/  ULOP3.LUT UR4, UR61, 0x2, URZ, 0xfc, !UPT ;  /* 0x000000023d047892 */ /* 0x000fc8000f8efcff */
[----:B------:R-:W-:-:S09]  /*26e0*/  UISETP.NE.AND UP0, UPT, UR4, 0x2, UPT ;  /* 0x000000020400788c */ /* 0x000fd2000bf05270 */
[----:B------:R-:W-:Y:S05]  /*26f0*/  BRA.U UP0, `(.L_x_37) ;  /* 0x0000000100047547 */ /* 0x000fea000b800000 */
[----:B------:R-:W-:Y:S05]  /*2700*/  BPT.TRAP 0x1 ;  /* 0x000000040000795c */ /* 0x000fea0000300000 */
.L_x_37:
[----:B------:R-:W-:Y:S04]  /*2710*/  BSSY.RECONVERGENT B0, `(.L_x_38) ;  /* 0x0000003000007945 */ /* 0x000fe80003800200 */
[----:B------:R-:W-:Y:S05]  /*2720*/  @!P3 BRA `(.L_x_39) ;  /* 0x000000000004b947 */ /* 0x000fea0003800000 */
[----:B------:R-:W-:Y:S05]  /*2730*/  BPT.TRAP 0x1 ;  /* 0x000000040000795c */ /* 0x000fea0000300000 */
.L_x_39:
[----:B------:R-:W-:Y:S05]  /*2740*/  BSYNC.RECONVERGENT B0 ;  /* 0x0000000000007941 */ /* 0x000fea0003800200 */
.L_x_38:
        /* <DEDUP_REMOVED lines=8> */
[----:B-1----:R-:W-:-:S04]  /*27d0*/  SHF.L.U32 R0, R12, 0x1f, RZ ;  /* 0x0000001f0c007819 */ /* 0x002fc800000006ff */
[----:B------:R1:W3:Y:S01]  /*27e0*/  SYNCS.PHASECHK.TRANS64.TRYWAIT P1, [UR4+0x18], R0 ;  /* 0x00001800ff0075a7 */ /* 0x0002e20008021104 */
[----:B------:R-:W-:Y:S05]  /*27f0*/  @!P0 BRA `(.L_x_41) ;  /* 0x0000000000d08947 */ /* 0x000fea0003800000 */
[----:B------:R-:W-:Y:S02]  /*2800*/  ULEA UR40, UR5, UR58, 0xf ;  /* 0x0000003a05287291 */ /* 0x000fe4000f8e78ff */
[----:B------:R-:W-:Y:S02]  /*2810*/  UIADD3 UR8, UP3, UPT, UR54, 0x80, URZ ;  /* 0x0000008036087890 */ /* 0x000fe4000ff7e0ff */
[----:B------:R-:W-:Y:S02]  /*2820*/  ULEA UR24, UR5, UR57, 0xe ;  /* 0x0000003905187291 */ /* 0x000fe4000f8e70ff */
[----:B------:R-:W-:Y:S02]  /*2830*/  UIADD3 UR40, UPT, UPT, UR7, UR40, URZ ;  /* 0x0000002807287290 */ /* 0x000fe4000fffe0ff */
[----:B------:R-:W-:Y:S02]  /*2840*/  USHF.L.U32 UR50, UR6, 0x8, URZ ;  /* 0x0000000806327899 */ /* 0x000fe400080006ff */
[----:B------:R-:W-:-:S02]  /*2850*/  UIADD3 UR22, UP2, UPT, UR54, 0x180, URZ ;  /* 0x0000018036167890 */ /* 0x000fc4000ff5e0ff */
[----:B------:R-:W-:Y:S02]  /*2860*/  ULOP3.LUT UR49, UR14, 0xfefffff8, URZ, 0xc0, !UPT ;  /* 0xfefffff80e317892 */ /* 0x000fe4000f8ec0ff */
[----:B------:R-:W-:Y:S02]  /*2870*/  UIADD3.X UR9, UPT, UPT, URZ, UR55, URZ, UP3, !UPT ;  /* 0x00000037ff097290 */ /* 0x000fe40009ffe4ff */
[----:B------:R-:W-:Y:S02]  /*2880*/  UIADD3 UR24, UPT, UPT, UR7, UR24, URZ ;  /* 0x0000001807187290 */ /* 0x000fe4000fffe0ff */
[----:B------:R-:W-:Y:S02]  /*2890*/  UIADD3 UR48, UPT, UPT, UR40, 0x8400, URZ ;  /* 0x0000840028307890 */ /* 0x000fe4000fffe0ff */
[----:B------:R-:W-:Y:S02]  /*28a0*/  UPRMT UR13, URZ, 0x5410, UR45 ;  /* 0x00005410ff0d7896 */ /* 0x000fe4000800002d */
[----:B------:R-:W-:-:S02]  /*28b0*/  UIADD3 UR42, UPT, UPT, UR50, 0x80, URZ ;  /* 0x00000080322a7890 */ /* 0x000fc4000fffe0ff */
[----:B------:R-:W-:Y:S02]  /*28c0*/  UIADD3 UR40, UPT, UPT, UR40, 0xc400, URZ ;  /* 0x0000c40028287890 */ /* 0x000fe4000fffe0ff */
[----:B------:R-:W-:Y:S02]  /*28d0*/  USHF.L.U32 UR11, UR5, 0xa, URZ ;  /* 0x0000000a050b7899 */ /* 0x000fe400080006ff */
[----:B------:R-:W-:Y:S02]  /*28e0*/  UIADD3.X UR23, UPT, UPT, URZ, UR55, URZ, UP2, !UPT ;  /* 0x00000037ff177290 */ /* 0x000fe400097fe4ff */
[----:B------:R-:W-:Y:S02]  /*28f0*/  UIADD3 UR32, UPT, UPT, UR24, 0x20400, URZ ;  /* 0x0002040018207890 */ /* 0x000fe4000fffe0ff */
[----:B------:R-:W-:Y:S02]  /*2900*/  UPRMT UR4, URZ, 0x5410, UR53 ;  /* 0x00005410ff047896 */ /* 0x000fe40008000035 */
[----:B------:R-:W-:Y:S01]  /*2910*/  UIADD3 UR24, UPT, UPT, UR24, 0x22400, URZ ;  /* 0x0002240018187890 */ /* 0x000fe2000fffe0ff */
[----:B------:R-:W-:Y:S01]  /*2920*/  UMOV UR62, 0x0 ;  /* 0x00000000003e7882 */ /* 0x000fe20000000000 */
[----:B------:R-:W-:Y:S01]  /*2930*/  UMOV UR63, 0x10000000 ;  /* 0x10000000003f7882 */ /* 0x000fe20000000000 */
[----:B------:R-:W-:Y:S01]  /*2940*/  UIADD3 UR30, UP1, UPT, UR54, 0x280, URZ ;  /* 0x00000280361e7890 */ /* 0x000fe2000ff3e0ff */
[----:B------:R-:W-:Y:S01]  /*2950*/  UTMALDG.3D.MULTICAST.2CTA [UR48], [UR8], UR13, desc[UR62] ;  /* 0x00003e30080073b4 */ /* 0x000fe2000821180d */
[----:B------:R-:W-:Y:S01]  /*2960*/  UMOV UR43, UR51 ;  /* 0x00000033002b7c82 */ /* 0x000fe20008000000 */
[----:B------:R-:W-:Y:S01]  /*2970*/  UMOV UR44, UR52 ;  /* 0x00000034002c7c82 */ /* 0x000fe20008000000 */
[----:B------:R-:W-:Y:S01]  /*2980*/  ULOP3.LUT UR16, UR59, UR11, URZ, 0xfc, !UPT ;  /* 0x0000000b3b107292 */ /* 0x000fe2000f8efcff */
[----:B------:R-:W-:Y:S01]  /*2990*/  UMOV UR41, UR49 ;  /* 0x0000003100297c82 */ /* 0x000fe20008000000 */
[----:B------:R-:W-:Y:S01]  /*29a0*/  UIADD3 UR46, UP0, UPT, UR54, 0x380, URZ ;  /* 0x00000380362e7890 */ /* 0x000fe2000ff1e0ff */
[----:B------:R4:W-:Y:S01]  /*29b0*/  UTMALDG.3D.MULTICAST.2CTA [UR40], [UR8], UR13, desc[UR62] ;  /* 0x00003e28080073b4 */ /* 0x0009e2000821180d */
[----:B------:R-:W-:Y:S01]  /*29c0*/  UMOV UR36, UR52 ;  /* 0x0000003400247c82 */ /* 0x000fe20008000000 */
[----:B------:R-:W-:Y:S01]  /*29d0*/  UMOV UR33, UR49 ;  /* 0x0000003100217c82 */ /* 0x000fe20008000000 */
[----:B------:R-:W-:Y:S01]  /*29e0*/  UMOV UR34, UR50 ;  /* 0x0000003200227c82 */ /* 0x000fe20008000000 */
[----:B------:R-:W-:Y:S01]  /*29f0*/  UMOV UR27, UR35 ;  /* 0x00000023001b7c82 */ /* 0x000fe20008000000 */
[----:B------:R-:W-:Y:S01]  /*2a00*/  UMOV UR28, UR52 ;  /* 0x00000034001c7c82 */ /* 0x000fe20008000000 */
[----:B------:R-:W-:-:S02]  /*2a10*/  ULEA UR19, UR6, UR65, 0x1 ;  /* 0x0000004106137291 */ /* 0x000fc4000f8e08ff */
[----:B------:R-:W-:Y:S01]  /*2a20*/  UIADD3.X UR31, UPT, UPT, URZ, UR55, URZ, UP1, !UPT ;  /* 0x00000037ff1f7290 */ /* 0x000fe20008ffe4ff */
[----:B------:R-:W-:Y:S01]  /*2a30*/  UTMALDG.3D.MULTICAST.2CTA [UR32], [UR22], UR4, desc[UR62] ;  /* 0x00003e20160073b4 */ /* 0x000fe20008211804 */
[----:B------:R-:W-:Y:S01]  /*2a40*/  UMOV UR25, UR49 ;  /* 0x0000003100197c82 */ /* 0x000fe20008000000 */
[----:B------:R-:W-:Y:S01]  /*2a50*/  UIADD3 UR16, UPT, UPT, UR7, 0x2c400, UR16 ;  /* 0x0002c40007107890 */ /* 0x000fe2000fffe010 */
[----:B------:R-:W-:Y:S01]  /*2a60*/  UMOV UR26, UR42 ;  /* 0x0000002a001a7c82 */ /* 0x000fe20008000000 */
[----:B------:R-:W-:Y:S01]  /*2a70*/  UIADD3.X UR47, UPT, UPT, URZ, UR55, URZ, UP0, !UPT ;  /* 0x00000037ff2f7290 */ /* 0x000fe200087fe4ff */
[----:B------:R-:W-:Y:S01]  /*2a80*/  UMOV UR21, UR52 ;  /* 0x0000003400157c82 */ /* 0x000fe20008000000 */
[----:B------:R2:W-:Y:S01]  /*2a90*/  UTMALDG.3D.MULTICAST.2CTA [UR24], [UR22], UR4, desc[UR62] ;  /* 0x00003e18160073b4 */ /* 0x0005e20008211804 */
[----:B------:R-:W-:-:S04]  /*2aa0*/  UMOV UR17, UR49 ;  /* 0x0000003100117c82 */ /* 0x000fc80008000000 */
[----:B------:R1:W-:Y:S01]  /*2ab0*/  UTMALDG.4D.MULTICAST.2CTA [UR16], [UR30], UR13, desc[UR62] ;  /* 0x00003e101e0073b4 */ /* 0x0003e2000821980d */
[----:B----4-:R-:W-:Y:S02]  /*2ac0*/  ULOP3.LUT UR8, UR11, UR60, URZ, 0xfc, !UPT ;  /* 0x0000003c0b087292 */ /* 0x010fe4000f8efcff */
[----:B------:R-:W-:Y:S02]  /*2ad0*/  ULEA UR11, UR6, UR64, 0x1 ;  /* 0x00000040060b7291 */ /* 0x000fe4000f8e08ff */
[----:B------:R-:W-:Y:S01]  /*2ae0*/  UIADD3 UR8, UPT, UPT, UR7, 0x2d000, UR8 ;  /* 0x0002d00007087890 */ /* 0x000fe2000fffe008 */
[----:B------:R-:W-:Y:S01]  /*2af0*/  UMOV UR9, UR49 ;  /* 0x0000003100097c82 */ /* 0x000fe20008000000 */
[----:B--2---:R-:W-:Y:S01]  /*2b00*/  UPRMT UR4, URZ, 0x5410, UR56 ;  /* 0x00005410ff047896 */ /* 0x004fe20008000038 */
[----:B-1----:R-:W-:-:S08]  /*2b10*/  UMOV UR13, UR52 ;  /* 0x00000034000d7c82 */ /* 0x002fd00008000000 */
[----:B------:R4:W-:Y:S02]  /*2b20*/  UTMALDG.4D.MULTICAST.2CTA [UR8], [UR46], UR4, desc[UR62] ;  /* 0x00003e082e0073b4 */ /* 0x0009e40008219804 */
[----:B----4-:R-:W-:Y:S01]  /*2b30*/  NOP ;  /* 0x0000000000007918 */ /* 0x010fe20000000000 */
.L_x_41:
[----:B------:R-:W-:Y:S05]  /*2b40*/  BSYNC.RECONVERGENT B0 ;  /* 0x0000000000007941 */ /* 0x000fea0003800200 */
.L_x_40:
[----:B------:R-:W-:Y:S01]  /*2b50*/  UIADD3 UR6, UPT, UPT, UR6, 0x1, URZ ;  /* 0x0000000106067890 */ /* 0x000fe2000fffe0ff */
[----:B------:R-:W-:-:S03]  /*2b60*/  UMOV UR5, UR29 ;  /* 0x0000001d00057c82 */ /* 0x000fc60008000000 */
[----:B------:R-:W-:-:S09]  /*2b70*/  UISETP.NE.AND UP0, UPT, UR6, UR15, UPT ;  /* 0x0000000f0600728c */ /* 0x000fd2000bf05270 */
[----:B------:R-:W-:Y:S05]  /*2b80*/  BRA.U UP0, `(.L_x_42) ;  /* 0xfffffff900b47547 */ /* 0x000fea000b83ffff */
.L_x_34:
[C---:B------:R-:W-:Y:S01]  /*2b90*/  LEA R3, R11.reuse, UR7, 0x3 ;  /* 0x000000070b037c11 */ /* 0x040fe2000f8e18ff */
[----:B------:R-:W-:Y:S01]  /*2ba0*/  NOP ;  /* 0x0000000000007918 */ /* 0x000fe20000000000 */
[----:B-1----:R-:W-:Y:S02]  /*2bb0*/  SHF.L.U32 R0, R10, 0x1f, RZ ;  /* 0x0000001f0a007819 */ /* 0x002fe400000006ff */
[----:B------:R-:W-:Y:S02]  /*2bc0*/  LEA R5, R11, UR7, 0x4 ;  /* 0x000000070b057c11 */ /* 0x000fe4000f8e20ff */
[----:B------:R-:W1:Y:S02]  /*2bd0*/  SYNCS.PHASECHK.TRANS64.TRYWAIT P0, [R3+URZ+0x80], R0 ;  /* 0x00008000030075a7 */ /* 0x000e6400080011ff */
[----:B-1----:R-:W-:Y:S05]  /*2be0*/  @!P0 BRA `(.L_x_43) ;  /* 0x0000008000488947 */ /* 0x002fea0003800000 */
.L_x_153:
[----:B------:R-:W4:Y:S01]  /*2bf0*/  LDS.128 R4, [R5+0xf0] ;  /* 0x0000f00005047984 */ /* 0x000f220000000c00 */
[----:B------:R-:W-:Y:S01]  /*2c00*/  UISETP.GE.AND UP0, UPT, UR39, 0x1, UPT ;  /* 0x000000012700788c */ /* 0x000fe2000bf06270 */
[----:B------:R-:W-:Y:S01]  /*2c10*/  @!PT LDS RZ, [RZ] ;  /* 0x00000000fffff984 */ /* 0x000fe20000000800 */
[----:B------:R-:W-:Y:S01]  /*2c20*/  @!PT LDS RZ, [RZ] ;  /* 0x00000000fffff984 */ /* 0x000fe20000000800 */
[----:B------:R-:W-:Y:S01]  /*2c30*/  @!PT LDS RZ, [RZ] ;  /* 0x00000000fffff984 */ /* 0x000fe20000000800 */
[----:B------:R-:W-:Y:S01]  /*2c40*/  @!PT LDS RZ, [RZ] ;  /* 0x00000000fffff984 */ /* 0x000fe20000000800 */
[----:B------:R1:W-:Y:S06]  /*2c50*/  MEMBAR.ALL.CTA ;  /* 0x0000000000007992 */ /* 0x0003ec0000008000 */
[----:B-1----:R-:W1:Y:S01]  /*2c60*/  FENCE.VIEW.ASYNC.S ;  /* 0x00000000000073c6 */ /* 0x002e620000000000 */
[----:B----4-:R-:W-:-:S13]  /*2c70*/  LOP3.LUT P0, RZ, R6, 0x1, RZ, 0xc0, !PT ;  /* 0x0000000106ff7812 */ /* 0x010fda000780c0ff */
[----:B-1----:R-:W-:Y:S01]  /*2c80*/  VOTEU.ANY UP1, P0 ;  /* 0x0000000000ff7886 */ /* 0x002fe20000020100 */
[----:B------:R-:W-:-:S13]  /*2c90*/  PLOP3.LUT P0, PT, PT, PT, UP1, 0x80, 0x8 ;  /* 0x000000000008781c */ /* 0x000fda0003f0f018 */
[----:B------:R-:W-:Y:S02]  /*2ca0*/  @P0 LOP3.LUT R0, R5, 0xffff, RZ, 0xc0, !PT ;  /* 0x0000ffff05000812 */ /* 0x000fe400078ec0ff */
[----:B--2---:R-:W-:Y:S02]  /*2cb0*/  @P0 MOV R2, R4 ;  /* 0x0000000400020202 */ /* 0x004fe40000000f00 */
[----:B------:R-:W-:Y:S01]  /*2cc0*/  @P0 R2UR UR5, R0 ;  /* 0x00000000000502ca */ /* 0x000fe200000e0000 */
[----:B------:R-:W-:Y:S01]  /*2cd0*/  VIADD R0, R3, 0x90 ;  /* 0x0000009003007836 */ /* 0x000fe20000000000 */
[----:B------:R-:W-:Y:S02]  /*2ce0*/  @P0 SHF.R.U32.HI R4, RZ, 0x10, R5 ;  /* 0x00000010ff040819 */ /* 0x000fe40000011605 */
[----:B------:R-:W-:Y:S02]  /*2cf0*/  @P0 R2UR UR6, R2 ;  /* 0x00000000020602ca */ /* 0x000fe400000e0000 */
[----:B------:R-:W-:-:S02]  /*2d00*/  PRMT R0, RZ, 0x654, R0 ;  /* 0x00000654ff007816 */ /* 0x000fc40000000000 */
[----:B------:R-:W-:Y:S02]  /*2d10*/  @P0 R2UR UR4, R4 ;  /* 0x00000000040402ca */ /* 0x000fe400000e0000 */
[----:B------:R1:W-:Y:S03]  /*2d20*/  SYNCS.ARRIVE.TRANS64.RED.A1T0 RZ, [R0+URZ], RZ ;  /* 0x000000ff00ff79a7 */ /* 0x0003e600081004ff */
[----:B------:R-:W-:-:S04]  /*2d30*/  @UP1 UMOV UR67, UR5 ;  /* 0x0000000500431c82 */ /* 0x000fc80008000000 */
[----:B------:R-:W-:-:S04]  /*2d40*/  @UP1 UMOV UR68, UR6 ;  /* 0x0000000600441c82 */ /* 0x000fc80008000000 */
[----:B------:R-:W-:Y:S01]  /*2d50*/  @UP1 UMOV UR52, UR4 ;  /* 0x0000000400341c82 */ /* 0x000fe20008000000 */
[----:B------:R-:W-:Y:S05]  /*2d60*/  BRA.U !UP0, `(.L_x_44) ;  /* 0x0000000108d47547 */ /* 0x000fea000b800000 */
[----:B------:R-:W2:Y:S01]  /*2d70*/  LDCU.128 UR12, c[0x0][0xf10] ;  /* 0x0001e200ff0c77ac */ /* 0x000ea20008000c00 */
[----:B------:R-:W4:Y:S01]  /*2d80*/  LDCU UR11, c[0x0][0xf20] ;  /* 0x0001e400ff0b77ac */ /* 0x000f220008000800 */
[----:B------:R-:W3:Y:S01]  /*2d90*/  LDCU UR19, c[0x0][0xf0c] ;  /* 0x0001e180ff1377ac */ /* 0x000ee20008000800 */
[----:B------:R-:W1:Y:S01]  /*2da0*/  LDCU.64 UR8, c[0x0][0xf28] ;  /* 0x0001e500ff0877ac */ /* 0x000e620008000a00 */
[----:B------:R-:W-:Y:S02]  /*2db0*/  UISETP.NE.AND UP3, UPT, UR39, 0x1, UPT ;  /* 0x000000012700788c */ /* 0x000fe4000bf65270 */
[----:B--2---:R-:W-:Y:S02]  /*2dc0*/  UIMAD.WIDE.U32 UR16, UR69, UR15, URZ ;  /* 0x0000000f451072a5 */ /* 0x004fe4000f8e00ff */
[----:B------:R-:W-:Y:S02]  /*2dd0*/  UIMAD.WIDE.U32 UR4, UR70, UR12, URZ ;  /* 0x0000000c460472a5 */ /* 0x000fe4000f8e00ff */
[----:B------:R-:W-:-:S02]  /*2de0*/  UISETP.NE.AND UP0, UPT, UR14, 0x1, UPT ;  /* 0x000000010e00788c */ /* 0x000fc4000bf05270 */
[----:B------:R-:W-:Y:S01]  /*2df0*/  UIMAD.WIDE.U32 UR22, UR67, UR15, URZ ;  /* 0x0000000f431672a5 */ /* 0x000fe2000f8e00ff */
[----:B------:R-:W-:Y:S02]  /*2e00*/  UMOV UR16, UR17 ;  /* 0x0000001100107c82 */ /* 0x000fe40008000000 */
[----:B------:R-:W-:Y:S01]  /*2e10*/  UMOV UR4, UR5 ;  /* 0x0000000500047c82 */ /* 0x000fe20008000000 */
[----:B----4-:R-:W-:Y:S02]  /*2e20*/  USHF.R.U32.HI UR16, URZ, UR11, UR16 ;  /* 0x0000000bff107299 */ /* 0x010fe40008011610 */
[----:B---3--:R-:W-:Y:S02]  /*2e30*/  UISETP.NE.AND UP2, UPT, UR19, 0x1, UPT ;  /* 0x000000011300788c */ /* 0x008fe4000bf45270 */
[----:B------:R-:W-:Y:S02]  /*2e40*/  USHF.R.U32.HI UR4, URZ, UR13, UR4 ;  /* 0x0000000dff047299 */ /* 0x000fe40008011604 */
[----:B------:R-:W-:-:S02]  /*2e50*/  USEL UR5, UR69, UR16, !UP0 ;  /* 0x0000001045057287 */ /* 0x000fc4000c000000 */
[----:B------:R-:W-:Y:S02]  /*2e60*/  USEL UR6, UR70, UR4, !UP2 ;  /* 0x0000000446067287 */ /* 0x000fe4000d000000 */
[----:B-1----:R-:W-:Y:S01]  /*2e70*/  UIMAD.WIDE.U32 UR16, UR5, UR8, URZ ;  /* 0x00000008051072a5 */ /* 0x002fe2000f8e00ff */
[----:B------:R-:W-:Y:S01]  /*2e80*/  UMOV UR4, UR23 ;  /* 0x0000001700047c82 */ /* 0x000fe20008000000 */
[----:B------:R-:W-:Y:S02]  /*2e90*/  UIMAD.WIDE.U32 UR20, UR68, UR12, URZ ;  /* 0x0000000c441472a5 */ /* 0x000fe4000f8e00ff */
[----:B------:R-:W-:-:S03]  /*2ea0*/  UIMAD.WIDE.U32 UR22, UR6, UR8, URZ ;  /* 0x00000008061672a5 */ /* 0x000fc6000f8e00ff */
[----:B------:R-:W-:Y:S01]  /*2eb0*/  UMOV UR16, UR17 ;  /* 0x0000001100107c82 */ /* 0x000fe20008000000 */
[----:B------:R-:W-:Y:S02]  /*2ec0*/  USHF.R.U32.HI UR4, URZ, UR11, UR4 ;  /* 0x0000000bff047299 */ /* 0x000fe40008011604 */
[----:B------:R-:W-:Y:S01]  /*2ed0*/  @UP3 USHF.R.U32.HI UR5, URZ, UR9, UR16 ;  /* 0x00000009ff053299 */ /* 0x000fe20008011610 */
[----:B------:R-:W-:Y:S01]  /*2ee0*/  UMOV UR20, UR21 ;  /* 0x0000001500147c82 */ /* 0x000fe20008000000 */
[----:B------:R-:W-:Y:S01]  /*2ef0*/  UMOV UR22, UR23 ;  /* 0x0000001700167c82 */ /* 0x000fe20008000000 */
[----:B------:R-:W-:Y:S02]  /*2f00*/  USHF.R.U32.HI UR13, URZ, UR13, UR20 ;  /* 0x0000000dff0d7299 */ /* 0x000fe40008011614 */
[----:B------:R-:W-:Y:S02]  /*2f10*/  USEL UR4, UR67, UR4, !UP0 ;  /* 0x0000000443047287 */ /* 0x000fe4000c000000 */
[----:B------:R-:W-:-:S02]  /*2f20*/  @UP3 USHF.R.U32.HI UR6, URZ, UR9, UR22 ;  /* 0x00000009ff063299 */ /* 0x000fc40008011616 */
[----:B------:R-:W-:Y:S02]  /*2f30*/  UIMAD UR11, UR39, UR5, URZ ;  /* 0x00000005270b72a4 */ /* 0x000fe4000f8e02ff */
[----:B------:R-:W-:Y:S02]  /*2f40*/  USEL UR5, UR68, UR13, !UP2 ;  /* 0x0000000d44057287 */ /* 0x000fe4000d000000 */
[----:B------:R-:W-:Y:S02]  /*2f50*/  UIMAD UR12, UR39, UR6, URZ ;  /* 0x00000006270c72a4 */ /* 0x000fe4000f8e02ff */
[----:B------:R-:W-:Y:S02]  /*2f60*/  UISETP.GE.AND UP0, UPT, UR4, UR11, UPT ;  /* 0x0000000b0400728c */ /* 0x000fe4000bf06270 */
[----:B------:R-:W-:Y:S02]  /*2f70*/  UIMAD.WIDE.U32 UR16, UR4, UR8, URZ ;  /* 0x00000008041072a5 */ /* 0x000fe4000f8e00ff */
[----:B------:R-:W-:-:S02]  /*2f80*/  UISETP.GE.OR UP0, UPT, UR5, UR12, UP0 ;  /* 0x0000000c0500728c */ /* 0x000fc40008706670 */
        /* <DEDUP_REMOVED lines=19> */
.L_x_44:
[----:B------:R-:W2:Y:S02]  /*30c0*/  LDCU UR4, c[0x0][0xf30] ;  /* 0x0001e600ff0477ac */ /* 0x000ea40008000800 */
[----:B--2---:R-:W-:-:S09]  /*30d0*/  UISETP.NE.AND UP0, UPT, UR4, 0x1, UPT ;  /* 0x000000010400788c */ /* 0x004fd2000bf05270 */
[----:B------:R-:W-:Y:S05]  /*30e0*/  BRA.U UP0, `(.L_x_45) ;  /* 0x0000000100447547 */ /* 0x000fea000b800000 */
[----:B------:R-:W2:Y:S01]  /*30f0*/  LDCU.128 UR12, c[0x0][0xf10] ;  /* 0x0001e200ff0c77ac */ /* 0x000ea20008000c00 */
[----:B------:R-:W4:Y:S01]  /*3100*/  LDCU UR11, c[0x0][0xf0c] ;  /* 0x0001e180ff0b77ac */ /* 0x000f220008000800 */
[----:B------:R-:W1:Y:S01]  /*3110*/  LDCU UR6, c[0x0][0xf20] ;  /* 0x0001e400ff0677ac */ /* 0x000e620008000800 */
[----:B--2---:R-:W-:Y:S02]  /*3120*/  UIMAD.WIDE.U32 UR8, UR68, UR12, URZ ;  /* 0x0000000c440872a5 */ /* 0x004fe4000f8e00ff */
[----:B------:R-:W-:Y:S02]  /*3130*/  UIMAD.WIDE.U32 UR4, UR67, UR15, URZ ;  /* 0x0000000f430472a5 */ /* 0x000fe4000f8e00ff */
[----:B----4-:R-:W-:Y:S02]  /*3140*/  UISETP.NE.AND UP2, UPT, UR11, 0x1, UPT ;  /* 0x000000010b00788c */ /* 0x010fe4000bf45270 */
[----:B------:R-:W-:Y:S01]  /*3150*/  UISETP.NE.AND UP0, UPT, UR14, 0x1, UPT ;  /* 0x000000010e00788c */ /* 0x000fe2000bf05270 */
[----:B------:R-:W-:-:S02]  /*3160*/  UMOV UR8, UR9 ;  /* 0x0000000900087c82 */ /* 0x000fc40008000000 */
[----:B------:R-:W-:Y:S01]  /*3170*/  UMOV UR4, UR5 ;  /* 0x0000000500047c82 */ /* 0x000fe20008000000 */
[----:B------:R-:W-:Y:S02]  /*3180*/  USHF.R.U32.HI UR13, URZ, UR13, UR8 ;  /* 0x0000000dff0d7299 */ /* 0x000fe40008011608 */
[----:B-1----:R-:W-:Y:S02]  /*3190*/  USHF.R.U32.HI UR4, URZ, UR6, UR4 ;  /* 0x00000006ff047299 */ /* 0x002fe40008011604 */
[----:B------:R-:W-:Y:S02]  /*31a0*/  USEL UR5, UR68, UR13, !UP2 ;  /* 0x0000000d44057287 */ /* 0x000fe4000d000000 */
[----:B------:R-:W-:-:S04]  /*31b0*/  USEL UR4, UR67, UR4, !UP0 ;  /* 0x0000000443047287 */ /* 0x000fc8000c000000 */
[----:B------:R-:W-:Y:S02]  /*31c0*/  UIADD3 UR6, UPT, UPT, UR5, -UR4, URZ ;  /* 0x8000000405067290 */ /* 0x000fe4000fffe0ff */
[----:B------:R-:W-:Y:S02]  /*31d0*/  UIADD3 UR4, UPT, UPT, -UR5, UR4, URZ ;  /* 0x0000000405047290 */ /* 0x000fe4000fffe1ff */
[----:B------:R-:W-:Y:S02]  /*31e0*/  UIMAD UR67, UR6, UR14, UR67 ;  /* 0x0000000e064372a4 */ /* 0x000fe4000f8e0243 */
[----:B------:R-:W-:-:S12]  /*31f0*/  UIMAD UR68, UR4, UR11, UR68 ;  /* 0x0000000b044472a4 */ /* 0x000fd8000f8e0244 */
.L_x_45:
[----:B------:R-:W-:Y:S01]  /*3200*/  VIADD R11, R11, 0x1 ;  /* 0x000000010b0b7836 */ /* 0x000fe20000000000 */
[----:B------:R-:W-:Y:S02]  /*3210*/  R2UR UR5, R87 ;  /* 0x00000000570572ca */ /* 0x000fe400000e0000 */
[----:B------:R-:W-:Y:S02]  /*3220*/  R2UR UR4, R86 ;  /* 0x00000000560472ca */ /* 0x000fe400000e0000 */
[C---:B------:R-:W-:Y:S02]  /*3230*/  ISETP.NE.AND P0, PT, R11.reuse, 0x2, PT ;  /* 0x000000020b00780c */ /* 0x040fe40003f05270 */
[----:B------:R-:W-:Y:S02]  /*3240*/  PLOP3.LUT P2, PT, PT, PT, PT, 0x80, 0x8 ;  /* 0x000000000008781c */ /* 0x000fe40003f4f070 */
[----:B------:R-:W-:Y:S02]  /*3250*/  SEL R3, RZ, 0x1, P0 ;  /* 0x00000001ff037807 */ /* 0x000fe40000000000 */
[----:B------:R-:W-:-:S02]  /*3260*/  SEL R11, R11, RZ, P0 ;  /* 0x000000ff0b0b7207 */ /* 0x000fc40000000000 */
[----:B------:R-:W-:Y:S01]  /*3270*/  LOP3.LUT R10, R10, R3, RZ, 0x3c, !PT ;  /* 0x000000030a0a7212 */ /* 0x000fe200078e3cff */
[----:B------:R-:W-:Y:S02]  /*3280*/  UIADD3 UR20, UPT, UPT, UR68, UR5, URZ ;  /* 0x0000000544147290 */ /* 0x000fe4000fffe0ff */
[----:B------:R-:W-:Y:S01]  /*3290*/  UIADD3 UR12, UPT, UPT, UR67, UR4, URZ ;  /* 0x00000004430c7290 */ /* 0x000fe2000fffe0ff */
[----:B------:R-:W-:Y:S11]  /*32a0*/  BRA.U UP1, `(.L_x_46) ;  /* 0xffffffe901d87547 */ /* 0x000ff6000b83ffff */
[----:B------:R-:W-:Y:S01]  /*32b0*/  UIADD3 UR7, UPT, UPT, UR7, 0x18, URZ ;  /* 0x0000001807077890 */ /* 0x000fe2000fffe0ff */
[----:B------:R-:W-:-:S03]  /*32c0*/  SHF.L.U32 R3, R12, 0x1f, RZ ;  /* 0x0000001f0c037819 */ /* 0x000fc600000006ff */
[----:B------:R-:W-:-:S09]  /*32d0*/  ULEA UR4, UR29, UR7, 0x3 ;  /* 0x000000071d047291 */ /* 0x000fd2000f8e18ff */
[----:B------:R-:W2:Y:S02]  /*32e0*/  SYNCS.PHASECHK.TRANS64.TRYWAIT P0, [UR4], R3 ;  /* 0x00000003ff0075a7 */ /* 0x000ea40008001104 */
[----:B--2---:R-:W-:Y:S05]  /*32f0*/  @!P0 BRA `(.L_x_47) ;  /* 0x0000007800988947 */ /* 0x004fea0003800000 */
.L_x_155:
[----:B------:R-:W-:-:S04]  /*3300*/  UIADD3 UR4, UPT, UPT, UR29, 0x1, URZ ;  /* 0x000000011d047890 */ /* 0x000fc8000fffe0ff */
[----:B------:R-:W-:-:S04]  /*3310*/  UISETP.NE.AND UP0, UPT, UR4, 0x3, UPT ;  /* 0x000000030400788c */ /* 0x000fc8000bf05270 */
[----:B------:R-:W-:Y:S02]  /*3320*/  USEL UR6, URZ, 0x1, UP0 ;  /* 0x00000001ff067887 */ /* 0x000fe40008000000 */
[----:B------:R-:W-:-:S04]  /*3330*/  USEL UR4, UR4, URZ, UP0 ;  /* 0x000000ff04047287 */ /* 0x000fc80008000000 */
[----:B------:R-:W-:Y:S01]  /*3340*/  ULEA UR5, UR4, UR7, 0x3 ;  /* 0x0000000704057291 */ /* 0x000fe2000f8e18ff */
[----:B------:R-:W-:-:S04]  /*3350*/  LOP3.LUT R12, R12, UR6, RZ, 0x3c, !PT ;  /* 0x000000060c0c7c12 */ /* 0x000fc8000f8e3cff */
[----:B-1----:R-:W-:-:S04]  /*3360*/  SHF.L.U32 R3, R12, 0x1f, RZ ;  /* 0x0000001f0c037819 */ /* 0x002fc800000006ff */
[----:B------:R-:W1:Y:S02]  /*3370*/  SYNCS.PHASECHK.TRANS64.TRYWAIT P0, [UR5], R3 ;  /* 0x00000003ff0075a7 */ /* 0x000e640008001105 */
[----:B-1----:R-:W-:Y:S05]  /*3380*/  @!P0 BRA `(.L_x_48) ;  /* 0x00000078008c8947 */ /* 0x002fea0003800000 */
.L_x_157:
[----:B------:R-:W-:-:S04]  /*3390*/  UIADD3 UR4, UPT, UPT, UR4, 0x1, URZ ;  /* 0x0000000104047890 */ /* 0x000fc8000fffe0ff */
[----:B------:R-:W-:-:S04]  /*33a0*/  UISETP.NE.AND UP0, UPT, UR4, 0x3, UPT ;  /* 0x000000030400788c */ /* 0x000fc8000bf05270 */
[----:B------:R-:W-:Y:S02]  /*33b0*/  USEL UR5, URZ, 0x1, UP0 ;  /* 0x00000001ff057887 */ /* 0x000fe40008000000 */
[----:B------:R-:W-:-:S04]  /*33c0*/  USEL UR4, UR4, URZ, UP0 ;  /* 0x000000ff04047287 */ /* 0x000fc80008000000 */
[----:B------:R-:W-:Y:S01]  /*33d0*/  ULEA UR4, UR4, UR7, 0x3 ;  /* 0x0000000704047291 */ /* 0x000fe2000f8e18ff */
[----:B-1----:R-:W-:-:S04]  /*33e0*/  LOP3.LUT R3, R12, UR5, RZ, 0x3c, !PT ;  /* 0x000000050c037c12 */ /* 0x002fc8000f8e3cff */
[----:B------:R-:W-:Y:S01]  /*33f0*/  SHF.L.U32 R3, R3, 0x1f, RZ ;  /* 0x0000001f03037819 */ /* 0x000fe200000006ff */
[----:B------:R-:W-:-:S07]  /*3400*/  IMAD.U32 R0, RZ, RZ, UR4 ;  /* 0x00000004ff007e24 */ /* 0x000fce000f8e00ff */
.L_x_49:
[----:B-1----:R1:W2:Y:S02]  /*3410*/  SYNCS.PHASECHK.TRANS64.TRYWAIT P0, [R0+URZ], R3 ;  /* 0x00000003000075a7 */ /* 0x0022a400080011ff */
[----:B--2---:R-:W-:Y:S05]  /*3420*/  @!P0 NANOSLEEP.SYNCS 0x989680 ;  /* 0x009896800000895d */ /* 0x004fea0003900000 */
[----:B------:R-:W2:Y:S02]  /*3430*/  @!P0 SYNCS.PHASECHK.TRANS64 P0, [R0+URZ], R3 ;  /* 0x00000003000085a7 */ /* 0x000ea400080010ff */
[----:B--2---:R-:W-:Y:S05]  /*3440*/  @P0 EXIT ;  /* 0x000000000000094d */ /* 0x004fea0003800000 */
[----:B------:R-:W-:Y:S05]  /*3450*/  BRA `(.L_x_49) ;  /* 0xfffffffc00ec7947 */ /* 0x000fea000383ffff */
.L_x_22:
[----:B------:R-:W-:-:S13]  /*3460*/  R2UR UR4, R88 ;  /* 0x00000000580472ca */ /* 0x000fda00000e0000 */
[----:B------:R-:W-:-:S04]  /*3470*/  UISETP.NE.AND UP0, UPT, UR4, URZ, UPT ;  /* 0x000000ff0400728c */ /* 0x000fc8000bf05270 */
[----:B------:R-:W-:-:S09]  /*3480*/  UISETP.NE.OR UP0, UPT, UR19, 0x1, UP0 ;  /* 0x000000011300788c */ /* 0x000fd20008705670 */
[----:B------:R-:W-:Y:S05]  /*3490*/  BRA.U UP0, `(.L_x_50) ;  /* 0x0000000500507547 */ /* 0x000fea000b800000 */
[----:B------:R-:W-:Y:S01]  /*34a0*/  R2UR UR4, R88 ;  /* 0x00000000580472ca */ /* 0x000fe200000e0000 */
[----:B------:R-:W-:Y:S01]  /*34b0*/  IMAD.MOV.U32 R12, RZ, RZ, 0x1 ;  /* 0x00000001ff0c7424 */ /* 0x000fe200078e00ff */
[----:B------:R-:W-:Y:S02]  /*34c0*/  ISETP.GE.U32.AND P2, PT, R5, 0x10, PT ;  /* 0x000000100500780c */ /* 0x000fe40003f46070 */
[----:B------:R-:W-:Y:S01]  /*34d0*/  CS2R R6, SRZ ;  /* 0x0000000000067805 */ /* 0x000fe2000001ff00 */
[----:B------:R-:W-:Y:S01]  /*34e0*/  IMAD.MOV.U32 R3, RZ, RZ, RZ ;  /* 0x000000ffff037224 */ /* 0x000fe200078e00ff */
[----:B------:R-:W-:Y:S01]  /*34f0*/  UMOV UR6, 0x400 ;  /* 0x0000040000067882 */ /* 0x000fe20000000000 */
[----:B------:R-:W-:Y:S01]  /*3500*/  IMAD.MOV.U32 R4, RZ, RZ, RZ ;  /* 0x000000ffff047224 */ /* 0x000fe200078e00ff */
[----:B------:R-:W-:-:S05]  /*3510*/  UMOV UR5, URZ ;  /* 0x000000ff00057c82 */ /* 0x000fca0008000000 */
[----:B------:R-:W-:-:S12]  /*3520*/  ULEA UR6, UR4, UR6, 0x18 ;  /* 0x0000000604067291 */ /* 0x000fd8000f8ec0ff */
.L_x_54:
[----:B------:R-:W-:Y:S02]  /*3530*/  LEA R0, R3, UR6, 0x3 ;  /* 0x0000000603007c11 */ /* 0x000fe4000f8e18ff */
[----:B------:R-:W-:-:S03]  /*3540*/  SHF.L.U32 R9, R4, 0x1f, RZ ;  /* 0x0000001f04097819 */ /* 0x000fc600000006ff */
[----:B------:R-:W-:Y:S01]  /*3550*/  VIADD R8, R0, 0xd0 ;  /* 0x000000d000087836 */ /* 0x000fe20000000000 */
[----:B------:R-:W1:Y:S02]  /*3560*/  SYNCS.PHASECHK.TRANS64.TRYWAIT P0, [R0+URZ+0xc0], R9 ;  /* 0x0000c009000075a7 */ /* 0x000e6400080011ff */
[----:B-1----:R-:W-:Y:S05]  /*3570*/  @!P0 BRA `(.L_x_51) ;  /* 0x0000007800288947 */ /* 0x002fea0003800000 */
.L_x_158:
[----:B------:R-:W-:Y:S01]  /*3580*/  ULEA UR4, UR5, UR6, 0x3 ;  /* 0x0000000605047291 */ /* 0x000fe2000f8e18ff */
[----:B------:R-:W-:Y:S01]  /*3590*/  PRMT R8, RZ, 0x654, R8 ;  /* 0x00000654ff087816 */ /* 0x000fe20000000008 */
[----:B-1----:R-:W-:Y:S01]  /*35a0*/  @!P2 IMAD.MOV.U32 R9, RZ, RZ, 0x10 ;  /* 0x00000010ff09a424 */ /* 0x002fe200078e00ff */
[----:B------:R-:W-:Y:S01]  /*35b0*/  SHF.L.U32 R11, R12, 0x1f, RZ ;  /* 0x0000001f0c0b7819 */ /* 0x000fe200000006ff */
[----:B------:R-:W-:Y:S01]  /*35c0*/  UIADD3 UR7, UPT, UPT, UR4, 0x80, URZ ;  /* 0x0000008004077890 */ /* 0x000fe2000fffe0ff */
[----:B------:R1:W-:Y:S05]  /*35d0*/  SYNCS.ARRIVE.TRANS64.RED.A1T0 RZ, [R8+URZ], RZ ;  /* 0x000000ff08ff79a7 */ /* 0x0003ea00081004ff */
[----:B------:R-:W-:Y:S01]  /*35e0*/  IMAD.U32 R0, RZ, RZ, UR7 ;  /* 0x00000007ff007e24 */ /* 0x000fe2000f8e00ff */
[----:B------:R-:W2:Y:S04]  /*35f0*/  SYNCS.PHASECHK.TRANS64.TRYWAIT P0, [UR4+0x90], R11 ;  /* 0x0000900bff0075a7 */ /* 0x000ea80008001104 */
[----:B------:R-:W-:Y:S01]  /*3600*/  PRMT R13, R5, 0x654, R0 ;  /* 0x00000654050d7816 */ /* 0x000fe20000000000 */
[----:B-12---:R-:W-:Y:S06]  /*3610*/  @!P0 BRA `(.L_x_52) ;  /* 0x0000007800148947 */ /* 0x006fec0003800000 */
.L_x_160:
[----:B------:R-:W-:Y:S01]  /*3620*/  ULEA UR8, UR5, UR6, 0x4 ;  /* 0x0000000605087291 */ /* 0x000fe2000f8e20ff */
[----:B------:R-:W-:Y:S01]  /*3630*/  SEL R2, R13, R2, !P2 ;  /* 0x000000020d027207 */ /* 0x000fe20005000000 */
[----:B------:R-:W-:Y:S01]  /*3640*/  UIADD3 UR9, UPT, UPT, UR4, 0x80, URZ ;  /* 0x0000008004097890 */ /* 0x000fe2000fffe0ff */
[----:B-1----:R-:W-:Y:S01]  /*3650*/  LEA R0, R7, UR6, 0x3 ;  /* 0x0000000607007c11 */ /* 0x002fe2000f8e18ff */
[----:B------:R-:W-:Y:S01]  /*3660*/  UIADD3 UR8, UPT, UPT, UR8, 0xf0, URZ ;  /* 0x000000f008087890 */ /* 0x000fe2000fffe0ff */
[----:B------:R1:W-:Y:S01]  /*3670*/  @!P2 SYNCS.ARRIVE.TRANS64.RED RZ, [R2+URZ], R9 ;  /* 0x0000000902ffa9a7 */ /* 0x0003e200080004ff */
[----:B------:R-:W-:Y:S01]  /*3680*/  UIADD3 UR4, UPT, UPT, UR5, 0x1, URZ ;  /* 0x0000000105047890 */ /* 0x000fe2000fffe0ff */
[----:B------:R-:W-:-:S03]  /*3690*/  VIADD R3, R3, 0x1 ;  /* 0x0000000103037836 */ /* 0x000fc60000000000 */
[----:B------:R-:W-:Y:S02]  /*36a0*/  UISETP.NE.AND UP0, UPT, UR4, 0x2, UPT ;  /* 0x000000020400788c */ /* 0x000fe4000bf05270 */
[----:B------:R-:W-:Y:S01]  /*36b0*/  ISETP.NE.AND P0, PT, R3, 0x2, PT ;  /* 0x000000020300780c */ /* 0x000fe20003f05270 */
[----:B------:R-:W-:Y:S06]  /*36c0*/  UGETNEXTWORKID.BROADCAST [UR8], [UR9] ;  /* 0x00000000080073ca */ /* 0x000fec0008000100 */
[----:B------:R-:W-:Y:S02]  /*36d0*/  USEL UR7, URZ, 0x1, UP0 ;  /* 0x00000001ff077887 */ /* 0x000fe40008000000 */
[----:B------:R-:W-:-:S04]  /*36e0*/  USEL UR5, UR4, URZ, UP0 ;  /* 0x000000ff04057287 */ /* 0x000fc80008000000 */
[----:B------:R-:W-:Y:S02]  /*36f0*/  LOP3.LUT R12, R12, UR7, RZ, 0x3c, !PT ;  /* 0x000000070c0c7c12 */ /* 0x000fe4000f8e3cff */
[----:B-1----:R-:W-:-:S04]  /*3700*/  SHF.L.U32 R9, R6, 0x1f, RZ ;  /* 0x0000001f06097819 */ /* 0x002fc800000006ff */
[----:B------:R-:W1:Y:S02]  /*3710*/  SYNCS.PHASECHK.TRANS64.TRYWAIT P1, [R0+URZ+0x80], R9 ;  /* 0x00008009000075a7 */ /* 0x000e6400080211ff */
[----:B-1----:R-:W-:Y:S05]  /*3720*/  @!P1 BRA `(.L_x_53) ;  /* 0x0000007400e89947 */ /* 0x002fea0003800000 */
.L_x_161:
[C---:B------:R-:W-:Y:S01]  /*3730*/  LEA R8, R7.reuse, UR6, 0x4 ;  /* 0x0000000607087c11 */ /* 0x040fe2000f8e20ff */
[----:B------:R-:W-:Y:S01]  /*3740*/  VIADD R7, R7, 0x1 ;  /* 0x0000000107077836 */ /* 0x000fe20000000000 */
[----:B------:R-:W-:Y:S01]  /*3750*/  SEL R3, R3, RZ, P0 ;  /* 0x000000ff03037207 */ /* 0x000fe20000000000 */
[----:B-1----:R-:W-:-:S03]  /*3760*/  VIADD R0, R0, 0x90 ;  /* 0x0000009000007836 */ /* 0x002fc60000000000 */
[----:B------:R-:W1:Y:S01]  /*3770*/  LDS.128 R8, [R8+0xf0] ;  /* 0x0000f00008087984 */ /* 0x000e620000000c00 */
[C---:B------:R-:W-:Y:S02]  /*3780*/  ISETP.NE.AND P1, PT, R7.reuse, 0x2, PT ;  /* 0x000000020700780c */ /* 0x040fe40003f25270 */
[----:B------:R-:W-:Y:S01]  /*3790*/  PRMT R0, RZ, 0x654, R0 ;  /* 0x00000654ff007816 */ /* 0x000fe20000000000 */
[----:B------:R-:W-:Y:S01]  /*37a0*/  @!PT LDS RZ, [RZ] ;  /* 0x00000000fffff984 */ /* 0x000fe20000000800 */
[----:B------:R-:W-:Y:S01]  /*37b0*/  @!PT LDS RZ, [RZ] ;  /* 0x00000000fffff984 */ /* 0x000fe20000000800 */
[----:B------:R-:W-:Y:S01]  /*37c0*/  @!PT LDS RZ, [RZ] ;  /* 0x00000000fffff984 */ /* 0x000fe20000000800 */
[----:B------:R-:W-:Y:S01]  /*37d0*/  @!PT LDS RZ, [RZ] ;  /* 0x00000000fffff984 */ /* 0x000fe20000000800 */
[----:B------:R2:W-:Y:S06]  /*37e0*/  MEMBAR.ALL.CTA ;  /* 0x0000000000007992 */ /* 0x0005ec0000008000 */
[----:B--2---:R-:W2:Y:S01]  /*37f0*/  FENCE.VIEW.ASYNC.S ;  /* 0x00000000000073c6 */ /* 0x004ea20000000000 */
[----:B------:R-:W-:Y:S01]  /*3800*/  SEL R7, R7, RZ, P1 ;  /* 0x000000ff07077207 */ /* 0x000fe20000800000 */
[----:B--2---:R2:W-:Y:S01]  /*3810*/  SYNCS.ARRIVE.TRANS64.RED.A1T0 RZ, [R0+URZ], RZ ;  /* 0x000000ff00ff79a7 */ /* 0x0045e200081004ff */
[----:B-1----:R-:W-:-:S02]  /*3820*/  LOP3.LUT P3, RZ, R10, 0x1, RZ, 0xc0, !PT ;  /* 0x000000010aff7812 */ /* 0x002fc4000786c0ff */
[----:B------:R-:W-:Y:S02]  /*3830*/  SEL R9, RZ, 0x1, P0 ;  /* 0x00000001ff097807 */ /* 0x000fe40000000000 */
[----:B------:R-:W-:Y:S02]  /*3840*/  SEL R11, RZ, 0x1, P1 ;  /* 0x00000001ff0b7807 */ /* 0x000fe40000800000 */
[----:B------:R-:W-:Y:S02]  /*3850*/  LOP3.LUT R4, R4, R9, RZ, 0x3c, !PT ;  /* 0x0000000904047212 */ /* 0x000fe400078e3cff */
[----:B------:R-:W-:-:S05]  /*3860*/  LOP3.LUT R6, R6, R11, RZ, 0x3c, !PT ;  /* 0x0000000b06067212 */ /* 0x000fca00078e3cff */
[----:B--2---:R-:W-:Y:S05]  /*3870*/  @P3 BRA `(.L_x_54) ;  /* 0xfffffffc002c3947 */ /* 0x004fea000383ffff */
[----:B------:R-:W-:Y:S01]  /*3880*/  ULEA UR4, UR5, UR6, 0x3 ;  /* 0x0000000605047291 */ /* 0x000fe2000f8e18ff */
[----:B------:R-:W-:-:S08]  /*3890*/  SHF.L.U32 R3, R12, 0x1f, RZ ;  /* 0x0000001f0c037819 */ /* 0x000fd000000006ff */
[----:B------:R-:W1:Y:S02]  /*38a0*/  SYNCS.PHASECHK.TRANS64 P0, [UR4+0x90], R3 ;  /* 0x00009003ff0075a7 */ /* 0x000e640008001004 */
[----:B-1----:R-:W-:Y:S05]  /*38b0*/  @P0 BRA `(.L_x_55) ;  /* 0x0000000000080947 */ /* 0x002fea0003800000 */
[----:B------:R-:W1:Y:S02]  /*38c0*/  SYNCS.PHASECHK.TRANS64.TRYWAIT P0, [UR4+0x90], R3 ;  /* 0x00009003ff0075a7 */ /* 0x000e640008001104 */
[----:B-1----:R-:W-:Y:S05]  /*38d0*/  @!P0 BRA `(.L_x_56) ;  /* 0x0000007400908947 */ /* 0x002fea0003800000 */
.L_x_55:
[----:B------:R-:W-:-:S04]  /*38e0*/  UIADD3 UR7, UPT, UPT, UR5, 0x1, URZ ;  /* 0x0000000105077890 */ /* 0x000fc8000fffe0ff */
[----:B------:R-:W-:-:S04]  /*38f0*/  UISETP.NE.AND UP0, UPT, UR7, 0x2, UPT ;  /* 0x000000020700788c */ /* 0x000fc8000bf05270 */
[----:B------:R-:W-:Y:S02]  /*3900*/  USEL UR8, URZ, 0x1, UP0 ;  /* 0x00000001ff087887 */ /* 0x000fe40008000000 */
[----:B------:R-:W-:-:S04]  /*3910*/  USEL UR7, UR7, URZ, UP0 ;  /* 0x000000ff07077287 */ /* 0x000fc80008000000 */
[----:B------:R-:W-:Y:S01]  /*3920*/  ULEA UR7, UR7, UR6, 0x3 ;  /* 0x0000000607077291 */ /* 0x000fe2000f8e18ff */
[----:B-1----:R-:W-:-:S04]  /*3930*/  LOP3.LUT R3, R12, UR8, RZ, 0x3c, !PT ;  /* 0x000000080c037c12 */ /* 0x002fc8000f8e3cff */
[----:B------:R-:W-:-:S04]  /*3940*/  SHF.L.U32 R0, R3, 0x1f, RZ ;  /* 0x0000001f03007819 */ /* 0x000fc800000006ff */
[----:B------:R-:W1:Y:S02]  /*3950*/  SYNCS.PHASECHK.TRANS64 P0, [UR7+0x90], R0 ;  /* 0x00009000ff0075a7 */ /* 0x000e640008001007 */
[----:B-1----:R-:W-:Y:S05]  /*3960*/  @P0 EXIT ;  /* 0x000000000000094d */ /* 0x002fea0003800000 */
[----:B------:R-:W-:Y:S02]  /*3970*/  SHF.L.U32 R3, R3, 0x1f, RZ ;  /* 0x0000001f03037819 */ /* 0x000fe400000006ff */
[----:B------:R-:W-:-:S07]  /*3980*/  MOV R0, UR7 ;  /* 0x0000000700007c02 */ /* 0x000fce0008000f00 */
.L_x_57:
[----:B-1----:R1:W2:Y:S02]  /*3990*/  SYNCS.PHASECHK.TRANS64.TRYWAIT P0, [R0+URZ+0x90], R3 ;  /* 0x00009003000075a7 */ /* 0x0022a400080011ff */
[----:B--2---:R-:W-:Y:S05]  /*39a0*/  @!P0 NANOSLEEP.SYNCS 0x989680 ;  /* 0x009896800000895d */ /* 0x004fea0003900000 */
[----:B------:R-:W2:Y:S02]  /*39b0*/  @!P0 SYNCS.PHASECHK.TRANS64 P0, [R0+URZ+0x90], R3 ;  /* 0x00009003000085a7 */ /* 0x000ea400080010ff */
[----:B--2---:R-:W-:Y:S05]  /*39c0*/  @P0 EXIT ;  /* 0x000000000000094d */ /* 0x004fea0003800000 */
[----:B------:R-:W-:Y:S05]  /*39d0*/  BRA `(.L_x_57) ;  /* 0xfffffffc00ec7947 */ /* 0x000fea000383ffff */
.L_x_50:
[----:B------:R-:W-:Y:S05]  /*39e0*/  BRA.U UP4, `(.L_x_58) ;  /* 0x0000001904e47547 */ /* 0x000fea000b800000 */
[----:B------:R-:W-:Y:S01]  /*39f0*/  R2UR UR7, R88 ;  /* 0x00000000580772ca */ /* 0x000fe200000e0000 */
[----:B------:R-:W-:Y:S01]  /*3a00*/  UMOV UR4, 0x40 ;  /* 0x0000004000047882 */ /* 0x000fe20000000000 */
[----:B------:R-:W-:Y:S01]  /*3a10*/  NOP ;  /* 0x0000000000007918 */ /* 0x000fe20000000000 */
[----:B------:R-:W-:-:S10]  /*3a20*/  UMOV UR6, 0x400 ;  /* 0x0000040000067882 */ /* 0x000fd40000000000 */
[----:B------:R-:W-:Y:S02]  /*3a30*/  ULEA UR5, UR7, UR4, 0x18 ;  /* 0x0000000407057291 */ /* 0x000fe4000f8ec0ff */
[----:B------:R-:W-:-:S07]  /*3a40*/  ULEA UR6, UR7, UR6, 0x18 ;  /* 0x0000000607067291 */ /* 0x000fce000f8ec0ff */
[----:B------:R-:W1:Y:S02]  /*3a50*/  LDS.U8 R5, [UR5+0x1c] ;  /* 0x00001c05ff057984 */ /* 0x000e640008000000 */
[----:B-1----:R-:W-:-:S13]  /*3a60*/  ISETP.NE.AND P0, PT, R5, RZ, PT ;  /* 0x000000ff0500720c */ /* 0x002fda0003f05270 */
[----:B------:R-:W-:Y:S05]  /*3a70*/  @P0 BRA `(.L_x_59) ;  /* 0x0000000400180947 */ /* 0x000fea0003800000 */
[----:B------:R-:W-:Y:S01]  /*3a80*/  R2UR UR4, R4 ;  /* 0x00000000040472ca */ /* 0x000fe200000e0000 */
[----:B------:R-:W-:-:S12]  /*3a90*/  UIADD3 UR7, UPT, UPT, UR5, 0x8, URZ ;  /* 0x0000000805077890 */ /* 0x000fd8000fffe0ff */
[----:B------:R-:W-:-:S09]  /*3aa0*/  UISETP.NE.U32.AND UP1, UPT, UR4, 0x1, UPT ;  /* 0x000000010400788c */ /* 0x000fd2000bf25070 */
[----:B------:R-:W-:Y:S05]  /*3ab0*/  BRA.U !UP1, `(.L_x_60) ;  /* 0x0000000109a47547 */ /* 0x000fea000b800000 */
[----:B------:R-:W-:Y:S01]  /*3ac0*/  ELECT P0, URZ, PT ;  /* 0x0000000000ff782f */ /* 0x000fe20003800000 */
[----:B------:R-:W-:-:S12]  /*3ad0*/  BSSY B0, `(.L_x_60) ;  /* 0x0000027000007945 */ /* 0x000fd80003800000 */
[----:B------:R-:W-:Y:S05]  /*3ae0*/  @!P0 BRA `(.L_x_61) ;  /* 0x0000000000948947 */ /* 0x000fea0003800000 */
[----:B------:R-:W-:-:S05]  /*3af0*/  UMOV UR4, 0x10 ;  /* 0x0000001000047882 */ /* 0x000fca0000000000 */
[----:B------:R-:W-:Y:S04]  /*3b00*/  DEPBAR.LE SB1, 0x36 ;  /* 0x00009d800000791a */ /* 0x000fe80000000000 */
[----:B------:R-:W1:Y:S02]  /*3b10*/  UTCATOMSWS.2CTA.FIND_AND_SET.ALIGN UP0, UR4, UR4 ;  /* 0x00000004000475e3 */ /* 0x000e640008200800 */
[----:B-1----:R-:W-:Y:S01]  /*3b20*/  MOV R12, UR4 ;  /* 0x00000004000c7c02 */ /* 0x002fe20008000f00 */
[----:B------:R-:W-:Y:S06]  /*3b30*/  BRA.U UP0, `(.L_x_62) ;  /* 0x0000000100187547 */ /* 0x000fec000b800000 */
.L_x_63:
[----:B------:R-:W-:Y:S05]  /*3b40*/  NANOSLEEP 0x64 ;  /* 0x000000640000795d */ /* 0x000fea0003800000 */
[----:B------:R-:W-:-:S05]  /*3b50*/  UMOV UR4, 0x10 ;  /* 0x0000001000047882 */ /* 0x000fca0000000000 */
[----:B------:R-:W-:Y:S04]  /*3b60*/  DEPBAR.LE SB1, 0x36 ;  /* 0x00009d800000791a */ /* 0x000fe80000000000 */
[----:B------:R-:W1:Y:S02]  /*3b70*/  UTCATOMSWS.2CTA.FIND_AND_SET.ALIGN UP0, UR4, UR4 ;  /* 0x00000004000475e3 */ /* 0x000e640008200800 */
[----:B-1----:R-:W-:Y:S01]  /*3b80*/  MOV R12, UR4 ;  /* 0x00000004000c7c02 */ /* 0x002fe20008000f00 */
[----:B------:R-:W-:Y:S05]  /*3b90*/  BRA.U !UP0, `(.L_x_63) ;  /* 0xfffffffd08e87547 */ /* 0x000fea000b83ffff */
.L_x_62:
[----:B------:R-:W1:Y:S01]  /*3ba0*/  LDS R8, [UR5+0x10] ;  /* 0x00001005ff087984 */ /* 0x000e620008000800 */
[----:B------:R-:W-:Y:S01]  /*3bb0*/  R2UR UR4, R3 ;  /* 0x00000000030472ca */ /* 0x000fe200000e0000 */
[----:B------:R-:W-:-:S04]  /*3bc0*/  IMAD.U32 R5, RZ, RZ, UR6 ;  /* 0x00000006ff057e24 */ /* 0x000fc8000f8e00ff */
[----:B------:R-:W-:-:S08]  /*3bd0*/  VIADD R5, R5, 0x110 ;  /* 0x0000011005057836 */ /* 0x000fd00000000000 */
[----:B------:R-:W-:Y:S02]  /*3be0*/  MOV R6, UR4 ;  /* 0x0000000400067c02 */ /* 0x000fe40008000f00 */
[----:B-1----:R-:W-:-:S04]  /*3bf0*/  SHF.L.U32 R8, R8, 0x1f, RZ ;  /* 0x0000001f08087819 */ /* 0x002fc800000006ff */
[----:B------:R-:W1:Y:S02]  /*3c00*/  SYNCS.PHASECHK.TRANS64.TRYWAIT P0, [UR5+0x8], R8 ;  /* 0x00000808ff0075a7 */ /* 0x000e640008001105 */
[----:B-1----:R-:W-:Y:S05]  /*3c10*/  @P0 BRA `(.L_x_64) ;  /* 0x0000000000080947 */ /* 0x002fea0003800000 */
[----:B------:R-:W1:Y:S02]  /*3c20*/  SYNCS.PHASECHK.TRANS64.TRYWAIT P0, [UR5+0x8], R8 ;  /* 0x00000808ff0075a7 */ /* 0x000e640008001105 */
[----:B-1----:R-:W-:Y:S05]  /*3c30*/  @!P0 BRA `(.L_x_65) ;  /* 0x0000007000d08947 */ /* 0x002fea0003800000 */
.L_x_64:
[----:B------:R-:W-:Y:S01]  /*3c40*/  R2UR UR4, R3 ;  /* 0x00000000030472ca */ /* 0x000fe200000e0000 */
[----:B------:R-:W-:Y:S01]  /*3c50*/  IMAD.MOV.U32 R9, RZ, RZ, 0xffff ;  /* 0x0000ffffff097424 */ /* 0x000fe200078e00ff */
[----:B------:R-:W-:Y:S01]  /*3c60*/  PRMT R6, R6, 0x654, R5 ;  /* 0x0000065406067816 */ /* 0x000fe20000000005 */
[----:B------:R-:W-:Y:S02]  /*3c70*/  HFMA2 R5, -RZ, RZ, 0, 5.9604644775390625e-08 ;  /* 0x00000001ff057431 */ /* 0x000fe400000001ff */
[----:B-1----:R-:W-:Y:S02]  /*3c80*/  IMAD.MOV.U32 R8, RZ, RZ, 0x4 ;  /* 0x00000004ff087424 */ /* 0x002fe400078e00ff */
[----:B------:R-:W-:Y:S01]  /*3c90*/  IMAD.SHL.U32 R11, R12, 0x20, RZ ;  /* 0x000000200c0b7824 */ /* 0x000fe200078e00ff */
[----:B------:R-:W-:-:S05]  /*3ca0*/  SHF.L.U32 R10, R9, R12, RZ ;  /* 0x0000000c090a7219 */ /* 0x000fca00000006ff */
[----:B------:R-:W-:Y:S01]  /*3cb0*/  UPRMT UR4, UR4, 0x654, UR7 ;  /* 0x0000065404047896 */ /* 0x000fe20008000007 */
[----:B------:R-:W-:-:S05]  /*3cc0*/  SHF.L.U32 R9, R5, R12, RZ ;  /* 0x0000000c05097219 */ /* 0x000fca00000006ff */
[----:B------:R-:W-:-:S03]  /*3cd0*/  MOV R7, UR4 ;  /* 0x0000000400077c02 */ /* 0x000fc60008000f00 */
[----:B------:R1:W-:Y:S01]  /*3ce0*/  SYNCS.ARRIVE.TRANS64.RED RZ, [UR4], R8 ;  /* 0x00000008ffff79a7 */ /* 0x0003e20008000404 */
[----:B------:R1:W-:Y:S04]  /*3cf0*/  STS [UR6+0x110], R11 ;  /* 0x0001100bff007988 */ /* 0x0003e80008000806 */
[----:B------:R1:W-:Y:S04]  /*3d00*/  STAS [R6.64], R12 ;  /* 0x0000000c06007dbd */ /* 0x0003e8000c0008ff */
[----:B------:R1:W-:Y:S04]  /*3d10*/  ATOMS.OR RZ, [UR5+0x14], R10 ;  /* 0x0000140affff798c */ /* 0x0003e8000b000005 */
[----:B------:R1:W-:Y:S04]  /*3d20*/  ATOMS.OR RZ, [UR5+0x18], R9 ;  /* 0x00001809ffff798c */ /* 0x0003e8000b000005 */
[----:B------:R1:W-:Y:S02]  /*3d30*/  ATOMS.XOR RZ, [UR5+0x10], R5 ;  /* 0x00001005ffff798c */ /* 0x0003e4000b800005 */
.L_x_61:
[----:B------:R-:W-:Y:S05]  /*3d40*/  BSYNC B0 ;  /* 0x0000000000007941 */ /* 0x000fea0003800000 */
.L_x_60:
[----:B------:R-:W-:Y:S05]  /*3d50*/  BRA.U UP1, `(.L_x_66) ;  /* 0x0000000101707547 */ /* 0x000fea000b800000 */
[----:B------:R-:W-:-:S03]  /*3d60*/  UMOV UR4, 0xffffffff ;  /* 0xffffffff00047882 */ /* 0x000fc60000000000 */
[----:B------:R-:W-:Y:S05]  /*3d70*/  BRA.DIV UR4, `(.L_x_67) ;  /* 0x0000007204987947 */ /* 0x000fea000b800000 */
[----:B------:R-:W-:-:S13]  /*3d80*/  ELECT P0, URZ, PT ;  /* 0x0000000000ff782f */ /* 0x000fda0003800000 */
.L_x_165:
[----:B------:R-:W-:Y:S05]  /*3d90*/  @!P0 BRA `(.L_x_66) ;  /* 0x0000000000608947 */ /* 0x000fea0003800000 */
[----:B-1----:R-:W1:Y:S02]  /*3da0*/  LDS R6, [UR5+0x10] ;  /* 0x00001005ff067984 */ /* 0x002e640008000800 */
[----:B-1----:R-:W-:-:S04]  /*3db0*/  SHF.L.U32 R6, R6, 0x1f, RZ ;  /* 0x0000001f06067819 */ /* 0x002fc800000006ff */
[----:B------:R-:W1:Y:S02]  /*3dc0*/  SYNCS.PHASECHK.TRANS64.TRYWAIT P0, [UR5+0x8], R6 ;  /* 0x00000806ff0075a7 */ /* 0x000e640008001105 */
[----:B-1----:R-:W-:Y:S05]  /*3dd0*/  @P0 BRA `(.L_x_68) ;  /* 0x0000000000080947 */ /* 0x002fea0003800000 */
[----:B------:R-:W1:Y:S02]  /*3de0*/  SYNCS.PHASECHK.TRANS64.TRYWAIT P0, [UR5+0x8], R6 ;  /* 0x00000806ff0075a7 */ /* 0x000e640008001105 */
[----:B-1----:R-:W-:Y:S05]  /*3df0*/  @!P0 BRA `(.L_x_69) ;  /* 0x00000070009c8947 */ /* 0x002fea0003800000 */
.L_x_68:
[----:B------:R-:W2:Y:S01]  /*3e00*/  LDS R8, [UR6+0x110] ;  /* 0x00011006ff087984 */ /* 0x000ea20008000800 */
[----:B------:R-:W-:Y:S01]  /*3e10*/  R2UR UR4, R3 ;  /* 0x00000000030472ca */ /* 0x000fe200000e0000 */
[----:B-1----:R-:W-:Y:S02]  /*3e20*/  IMAD.MOV.U32 R6, RZ, RZ, 0xffff ;  /* 0x0000ffffff067424 */ /* 0x002fe400078e00ff */
[----:B------:R-:W-:-:S10]  /*3e30*/  IMAD.MOV.U32 R5, RZ, RZ, 0x1 ;  /* 0x00000001ff057424 */ /* 0x000fd400078e00ff */
[----:B------:R-:W-:Y:S01]  /*3e40*/  UPRMT UR4, UR4, 0x654, UR7 ;  /* 0x0000065404047896 */ /* 0x000fe20008000007 */
[----:B--2---:R-:W-:Y:S01]  /*3e50*/  IMAD.SHL.U32 R7, R8, 0x20, RZ ;  /* 0x0000002008077824 */ /* 0x004fe200078e00ff */
[-C--:B------:R-:W-:Y:S02]  /*3e60*/  SHF.L.U32 R6, R6, R8.reuse, RZ ;  /* 0x0000000806067219 */ /* 0x080fe400000006ff */
[----:B------:R-:W-:Y:S02]  /*3e70*/  SHF.L.U32 R8, R5, R8, RZ ;  /* 0x0000000805087219 */ /* 0x000fe400000006ff */
[----:B------:R2:W-:Y:S04]  /*3e80*/  STS [UR6+0x110], R7 ;  /* 0x00011007ff007988 */ /* 0x0005e80008000806 */
[----:B------:R2:W-:Y:S04]  /*3e90*/  ATOMS.OR RZ, [UR5+0x14], R6 ;  /* 0x00001406ffff798c */ /* 0x0005e8000b000005 */
[----:B------:R2:W-:Y:S01]  /*3ea0*/  ATOMS.OR RZ, [UR5+0x18], R8 ;  /* 0x00001808ffff798c */ /* 0x0005e2000b000005 */
[----:B------:R-:W-:Y:S03]  /*3eb0*/  SYNCS.ARRIVE.TRANS64.RED.A1T0 RZ, [UR4], RZ ;  /* 0x000000ffffff79a7 */ /* 0x000fe60008100404 */
[----:B------:R2:W-:Y:S01]  /*3ec0*/  ATOMS.XOR RZ, [UR5+0x10], R5 ;  /* 0x00001005ffff798c */ /* 0x0005e2000b800005 */
[----:B------:R-:W-:Y:S05]  /*3ed0*/  BRA `(.L_x_66) ;  /* 0x0000000000107947 */ /* 0x000fea0003800000 */
.L_x_59:
[----:B------:R-:W-:Y:S02]  /*3ee0*/  MOV R5, 0xffffffff ;  /* 0xffffffff00057802 */ /* 0x000fe40000000f00 */
[----:B------:R-:W-:-:S03]  /*3ef0*/  MOV R6, 0x3f20 ;  /* 0x00003f2000067802 */ /* 0x000fc60000000f00 */
[----:B------:R1:W-:Y:S04]  /*3f00*/  STS [UR6+0x110], R5 ;  /* 0x00011005ff007988 */ /* 0x0003e80008000806 */
[----:B-1---5:R-:W-:Y:S05]  /*3f10*/  CALL.REL.NOINC `($__internal_1_$__cuda_sm10x_tcgen05_guardrail_trap_phase_invalid_during_alloc) ;  /* 0x0000007800407944 */ /* 0x022fea0003c00000 */
.L_x_66:
[----:B------:R-:W-:Y:S05]  /*3f20*/  WARPSYNC.ALL ;  /* 0x0000000000007948 */ /* 0x000fea0003800000 */
[----:B------:R-:W3:Y:S01]  /*3f30*/  S2UR UR4, SR_CgaCtaId ;  /* 0x00000000000479c3 */ /* 0x000ee20000008800 */
[----:B------:R-:W-:Y:S01]  /*3f40*/  UMOV UR49, 0x400 ;  /* 0x0000040000317882 */ /* 0x000fe20000000000 */
[----:B------:R-:W-:-:S06]  /*3f50*/  NOP ;  /* 0x0000000000007918 */ /* 0x000fcc0000000000 */
[----:B------:R-:W-:Y:S06]  /*3f60*/  BAR.ARV 0x6, 0xa0 ;  /* 0x0182800000007b1d */ /* 0x000fec0000002000 */
[----:B------:R-:W4:Y:S01]  /*3f70*/  LDCU UR7, c[0x0][0x38c] ;  /* 0x00007180ff0777ac */ /* 0x000f220008000800 */
[----:B------:R-:W-:Y:S01]  /*3f80*/  R2UR UR5, R4 ;  /* 0x00000000040572ca */ /* 0x000fe200000e0000 */
[----:B------:R-:W-:Y:S01]  /*3f90*/  HFMA2 R24, -RZ, RZ, 0, 5.9604644775390625e-08 ;  /* 0x00000001ff187431 */ /* 0x000fe200000001ff */
[----:B------:R-:W-:Y:S02]  /*3fa0*/  LOP3.LUT R2, R2, 0xffff, RZ, 0xc0, !PT ;  /* 0x0000ffff02027812 */ /* 0x000fe400078ec0ff */
[----:B------:R-:W-:-:S02]  /*3fb0*/  CS2R R22, SRZ ;  /* 0x0000000000167805 */ /* 0x000fc4000001ff00 */
[----:B------:R-:W-:Y:S01]  /*3fc0*/  LOP3.LUT R0, R0, 0xffff, RZ, 0xc0, !PT ;  /* 0x0000ffff00007812 */ /* 0x000fe200078ec0ff */
[----:B------:R-:W-:Y:S01]  /*3fd0*/  UMOV UR47, URZ ;  /* 0x000000ff002f7c82 */ /* 0x000fe20008000000 */
[----:B------:R-:W-:Y:S01]  /*3fe0*/  UMOV UR46, URZ ;  /* 0x000000ff002e7c82 */ /* 0x000fe20008000000 */
[----:B------:R-:W-:Y:S01]  /*3ff0*/  UMOV UR58, URZ ;  /* 0x000000ff003a7c82 */ /* 0x000fe20008000000 */
[----:B------:R-:W-:Y:S01]  /*4000*/  UMOV UR56, URZ ;  /* 0x000000ff00387c82 */ /* 0x000fe20008000000 */
[----:B---3--:R-:W-:Y:S01]  /*4010*/  ULEA UR49, UR4, UR49, 0x18 ;  /* 0x0000003104317291 */ /* 0x008fe2000f8ec0ff */
[----:B------:R-:W-:Y:S02]  /*4020*/  UMOV UR54, URZ ;  /* 0x000000ff00367c82 */ /* 0x000fe40008000000 */
[----:B------:R-:W-:Y:S01]  /*4030*/  UMOV UR4, URZ ;  /* 0x000000ff00047c82 */ /* 0x000fe20008000000 */
[----:B------:R-:W-:Y:S01]  /*4040*/  UISETP.NE.AND UP2, UPT, UR5, URZ, UPT ;  /* 0x000000ff0500728c */ /* 0x000fe2000bf45270 */
[----:B------:R-:W-:Y:S01]  /*4050*/  IMAD.U32 R14, RZ, RZ, UR4 ;  /* 0x00000004ff0e7e24 */ /* 0x000fe2000f8e00ff */
[----:B------:R-:W-:-:S02]  /*4060*/  UIADD3 UR6, UPT, UPT, UR49, 0x8400, URZ ;  /* 0x0000840031067890 */ /* 0x000fc4000fffe0ff */
[----:B----4-:R-:W-:Y:S01]  /*4070*/  UIADD3 UR7, UPT, UPT, UR7, 0xff, URZ ;  /* 0x000000ff07077890 */ /* 0x010fe2000fffe0ff */
[----:B-12---:R-:W1:Y:S01]  /*4080*/  LDS R5, [UR49+0x110] ;  /* 0x00011031ff057984 */ /* 0x006e620008000800 */
[----:B------:R-:W-:Y:S02]  /*4090*/  UIADD3 UR5, UPT, UPT, UR49, 0x20400, URZ ;  /* 0x0002040031057890 */ /* 0x000fe4000fffe0ff */
[----:B------:R-:W-:Y:S02]  /*40a0*/  USHF.R.S32.HI UR4, URZ, 0x1f, UR7 ;  /* 0x0000001fff047899 */ /* 0x000fe40008011407 */
[----:B------:R-:W-:Y:S02]  /*40b0*/  UIADD3 UR10, UPT, UPT, UR49, 0x2d000, URZ ;  /* 0x0002d000310a7890 */ /* 0x000fe4000fffe0ff */
[----:B------:R-:W-:Y:S02]  /*40c0*/  UIADD3 UR8, UPT, UPT, UR49, 0x2c400, URZ ;  /* 0x0002c40031087890 */ /* 0x000fe4000fffe0ff */
[----:B------:R-:W-:-:S02]  /*40d0*/  USHF.R.U32.HI UR9, URZ, 0x4, UR6 ;  /* 0x00000004ff097899 */ /* 0x000fc40008011606 */
[----:B------:R-:W-:Y:S02]  /*40e0*/  ULEA.HI UR7, UR4, UR7, URZ, 0x8 ;  /* 0x0000000704077291 */ /* 0x000fe4000f8f40ff */
[----:B------:R-:W-:Y:S02]  /*40f0*/  USHF.R.U32.HI UR6, URZ, 0x4, UR5 ;  /* 0x00000004ff067899 */ /* 0x000fe40008011605 */
[----:B------:R-:W-:Y:S02]  /*4100*/  USHF.R.U32.HI UR4, URZ, 0x4, UR10 ;  /* 0x00000004ff047899 */ /* 0x000fe4000801160a */
[----:B------:R-:W-:Y:S02]  /*4110*/  USHF.R.U32.HI UR5, URZ, 0x4, UR8 ;  /* 0x00000004ff057899 */ /* 0x000fe40008011608 */
[----:B------:R-:W-:Y:S02]  /*4120*/  ULOP3.LUT UR6, UR6, 0x3fff, URZ, 0xc0, !UPT ;  /* 0x00003fff06067892 */ /* 0x000fe4000f8ec0ff */
[----:B------:R-:W-:-:S02]  /*4130*/  ULOP3.LUT UR9, UR9, 0x3fff, URZ, 0xc0, !UPT ;  /* 0x00003fff09097892 */ /* 0x000fc4000f8ec0ff */
[----:B------:R-:W-:Y:S02]  /*4140*/  ULOP3.LUT UR4, UR4, 0x3fff, URZ, 0xc0, !UPT ;  /* 0x00003fff04047892 */ /* 0x000fe4000f8ec0ff */
[----:B------:R-:W-:Y:S02]  /*4150*/  ULOP3.LUT UR5, UR5, 0x3fff, URZ, 0xc0, !UPT ;  /* 0x00003fff05057892 */ /* 0x000fe4000f8ec0ff */
[----:B------:R-:W-:Y:S02]  /*4160*/  USHF.R.S32.HI UR20, URZ, 0x8, UR7 ;  /* 0x00000008ff147899 */ /* 0x000fe40008011407 */
[----:B------:R-:W-:Y:S02]  /*4170*/  ULOP3.LUT UR6, UR6, 0x10000, URZ, 0xfc, !UPT ;  /* 0x0001000006067892 */ /* 0x000fe4000f8efcff */
[----:B------:R-:W-:Y:S02]  /*4180*/  ULOP3.LUT UR7, UR9, 0x10000, URZ, 0xfc, !UPT ;  /* 0x0001000009077892 */ /* 0x000fe4000f8efcff */
[----:B------:R-:W-:-:S02]  /*4190*/  ULOP3.LUT UR4, UR4, 0x10000, URZ, 0xfc, !UPT ;  /* 0x0001000004047892 */ /* 0x000fc4000f8efcff */
[----:B------:R-:W-:Y:S01]  /*41a0*/  ULOP3.LUT UR5, UR5, 0x10000, URZ, 0xfc, !UPT ;  /* 0x0001000005057892 */ /* 0x000fe2000f8efcff */
[----:B------:R-:W-:Y:S01]  /*41b0*/  IMAD.U32 R7, RZ, RZ, UR6 ;  /* 0x00000006ff077e24 */ /* 0x000fe2000f8e00ff */
[----:B------:R-:W-:Y:S01]  /*41c0*/  MOV R6, UR7 ;  /* 0x0000000700067c02 */ /* 0x000fe20008000f00 */
[----:B------:R-:W-:Y:S01]  /*41d0*/  UISETP.LT.AND UP0, UPT, UR20, 0x1, UPT ;  /* 0x000000011400788c */ /* 0x000fe2000bf01270 */
[----:B------:R-:W-:Y:S01]  /*41e0*/  MOV R13, UR4 ;  /* 0x00000004000d7c02 */ /* 0x000fe20008000f00 */
[----:B------:R-:W-:Y:S01]  /*41f0*/  UMOV UR52, URZ ;  /* 0x000000ff00347c82 */ /* 0x000fe20008000000 */
[----:B-1----:R-:W-:Y:S01]  /*4200*/  R2UR UR45, R5 ;  /* 0x00000000052d72ca */ /* 0x002fe200000e0000 */
[----:B------:R-:W-:Y:S02]  /*4210*/  IMAD.U32 R12, RZ, RZ, UR5 ;  /* 0x00000005ff0c7e24 */ /* 0x000fe4000f8e00ff */
[----:B------:R-:W-:Y:S01]  /*4220*/  IMAD.U32 R5, RZ, RZ, UR20 ;  /* 0x00000014ff057e24 */ /* 0x000fe2000f8e00ff */
[----:B------:R-:W-:-:S06]  /*4230*/  USEL UR20, UR20, 0x1, !UP0 ;  /* 0x0000000114147887 */ /* 0x000fcc000c000000 */
[----:B------:R-:W-:-:S03]  /*4240*/  IMAD.U32 R19, RZ, RZ, UR20 ;  /* 0x00000014ff137e24 */ /* 0x000fc6000f8e00ff */
[----:B------:R-:W-:Y:S02]  /*4250*/  UIADD3 UR16, UPT, UPT, UR45, 0x40000100, URZ ;  /* 0x400001002d107890 */ /* 0x000fe4000fffe0ff */
[----:B------:R-:W-:Y:S02]  /*4260*/  UIADD3 UR76, UPT, UPT, UR45, -0x7fffff00, URZ ;  /* 0x800001002d4c7890 */ /* 0x000fe4000fffe0ff */
[----:B------:R-:W-:Y:S02]  /*4270*/  USHF.R.U32.HI UR10, URZ, 0x11, UR16 ;  /* 0x00000011ff0a7899 */ /* 0x000fe40008011610 */
[----:B------:R-:W-:Y:S01]  /*4280*/  USHF.R.U32.HI UR8, URZ, 0x11, UR76 ;  /* 0x00000011ff087899 */ /* 0x000fe2000801164c */
[----:B------:R-:W-:Y:S01]  /*4290*/  IMAD.U32 R16, RZ, RZ, UR16 ;  /* 0x00000010ff107e24 */ /* 0x000fe2000f8e00ff */
[----:B------:R-:W-:Y:S02]  /*42a0*/  ULOP3.LUT UR10, UR10, 0x6000, URZ, 0xc0, !UPT ;  /* 0x000060000a0a7892 */ /* 0x000fe4000f8ec0ff */
[----:B------:R-:W-:-:S02]  /*42b0*/  ULOP3.LUT UR8, UR8, 0x6000, URZ, 0xc0, !UPT ;  /* 0x0000600008087892 */ /* 0x000fc4000f8ec0ff */
[----:B------:R-:W-:Y:S02]  /*42c0*/  UIADD3 UR12, UPT, UPT, UR45, 0x100, URZ ;  /* 0x000001002d0c7890 */ /* 0x000fe4000fffe0ff */
[----:B------:R-:W-:Y:S02]  /*42d0*/  UIADD3 UR14, UPT, UPT, UR45, 0x104, URZ ;  /* 0x000001042d0e7890 */ /* 0x000fe4000fffe0ff */
[----:B------:R-:W-:Y:S02]  /*42e0*/  UIADD3 UR15, UPT, UPT, UR45, 0x40000108, URZ ;  /* 0x400001082d0f7890 */ /* 0x000fe4000fffe0ff */
[----:B------:R-:W-:Y:S01]  /*42f0*/  UIADD3 UR74, UPT, UPT, UR45, -0x3fffff00, URZ ;  /* 0xc00001002d4a7890 */ /* 0x000fe2000fffe0ff */
[----:B------:R-:W-:Y:S01]  /*4300*/  MOV R21, UR12 ;  /* 0x0000000c00157c02 */ /* 0x000fe20008000f00 */
[----:B------:R-:W-:Y:S01]  /*4310*/  UIADD3 UR13, UPT, UPT, UR45, 0x10c, URZ ;  /* 0x0000010c2d0d7890 */ /* 0x000fe2000fffe0ff */
[----:B------:R-:W-:Y:S01]  /*4320*/  IMAD.U32 R18, RZ, RZ, UR14 ;  /* 0x0000000eff127e24 */ /* 0x000fe2000f8e00ff */
[----:B------:R-:W-:Y:S01]  /*4330*/  UIADD3 UR77, UPT, UPT, UR45, -0x7ffffef8, URZ ;  /* 0x800001082d4d7890 */ /* 0x000fe2000fffe0ff */
[----:B------:R-:W-:Y:S01]  /*4340*/  MOV R15, UR15 ;  /* 0x0000000f000f7c02 */ /* 0x000fe20008000f00 */
[----:B------:R-:W-:-:S02]  /*4350*/  UIADD3 UR75, UPT, UPT, UR45, -0x3ffffef8, URZ ;  /* 0xc00001082d4b7890 */ /* 0x000fc4000fffe0ff */
[----:B------:R-:W-:Y:S01]  /*4360*/  ULOP3.LUT UR64, UR10, 0x10a0, URZ, 0xfc, !UPT ;  /* 0x000010a00a407892 */ /* 0x000fe2000f8efcff */
[----:B------:R-:W-:Y:S01]  /*4370*/  R2UR UR10, R2 ;  /* 0x00000000020a72ca */ /* 0x000fe200000e0000 */
[----:B------:R-:W-:Y:S01]  /*4380*/  ULOP3.LUT UR62, UR8, 0x10a0, URZ, 0xfc, !UPT ;  /* 0x000010a0083e7892 */ /* 0x000fe2000f8efcff */
[----:B------:R-:W-:Y:S01]  /*4390*/  R2UR UR8, R0 ;  /* 0x00000000000872ca */ /* 0x000fe200000e0000 */
[----:B------:R-:W-:Y:S01]  /*43a0*/  UIADD3 UR11, UPT, UPT, UR45, 0x108, URZ ;  /* 0x000001082d0b7890 */ /* 0x000fe2000fffe0ff */
[----:B------:R-:W-:Y:S01]  /*43b0*/  IMAD.U32 R17, RZ, RZ, UR13 ;  /* 0x0000000dff117e24 */ /* 0x000fe2000f8e00ff */
[----:B------:R-:W-:Y:S01]  /*43c0*/  UIADD3 UR72, UPT, UPT, UR45, 0x40000104, URZ ;  /* 0x400001042d487890 */ /* 0x000fe2000fffe0ff */
[----:B------:R-:W-:Y:S01]  /*43d0*/  MOV R2, RZ ;  /* 0x000000ff00027202 */ /* 0x000fe20000000f00 */
[----:B------:R-:W-:Y:S02]  /*43e0*/  UIADD3 UR70, UPT, UPT, UR45, -0x7ffffefc, URZ ;  /* 0x800001042d467890 */ /* 0x000fe4000fffe0ff */
[----:B------:R-:W-:Y:S01]  /*43f0*/  UIADD3 UR68, UPT, UPT, UR45, -0x3ffffefc, URZ ;  /* 0xc00001042d447890 */ /* 0x000fe2000fffe0ff */
[----:B------:R-:W-:Y:S01]  /*4400*/  IMAD.U32 R20, RZ, RZ, UR11 ;  /* 0x0000000bff147e24 */ /* 0x000fe2000f8e00ff */
[----:B------:R-:W-:-:S02]  /*4410*/  USHF.R.U32.HI UR12, URZ, 0x11, UR12 ;  /* 0x00000011ff0c7899 */ /* 0x000fc4000801160c */
[----:B------:R-:W-:Y:S01]  /*4420*/  USHF.R.U32.HI UR6, URZ, 0x11, UR74 ;  /* 0x00000011ff067899 */ /* 0x000fe2000801164a */
[----:B------:R-:W-:Y:S01]  /*4430*/  IMAD.U32 R26, RZ, RZ, UR10 ;  /* 0x0000000aff1a7e24 */ /* 0x000fe2000f8e00ff */
[----:B------:R-:W-:Y:S01]  /*4440*/  USHF.R.U32.HI UR7, URZ, 0x1a, UR77 ;  /* 0x0000001aff077899 */ /* 0x000fe2000801164d */
[----:B------:R-:W-:Y:S01]  /*4450*/  IMAD.U32 R25, RZ, RZ, UR8 ;  /* 0x00000008ff197e24 */ /* 0x000fe2000f8e00ff */
[----:B------:R-:W-:Y:S02]  /*4460*/  USHF.R.U32.HI UR4, URZ, 0x11, UR14 ;  /* 0x00000011ff047899 */ /* 0x000fe4000801160e */
[----:B------:R-:W-:Y:S02]  /*4470*/  USHF.R.U32.HI UR9, URZ, 0x1a, UR15 ;  /* 0x0000001aff097899 */ /* 0x000fe4000801160f */
[----:B------:R-:W-:Y:S02]  /*4480*/  USHF.R.U32.HI UR5, URZ, 0x1a, UR75 ;  /* 0x0000001aff057899 */ /* 0x000fe4000801164b */
[----:B------:R-:W-:-:S02]  /*4490*/  USHF.R.U32.HI UR14, URZ, 0x1a, UR13 ;  /* 0x0000001aff0e7899 */ /* 0x000fc4000801160d */
[----:B------:R-:W-:Y:S02]  /*44a0*/  UIADD3 UR73, UPT, UPT, UR45, 0x4000010c, URZ ;  /* 0x4000010c2d497890 */ /* 0x000fe4000fffe0ff */
[----:B------:R-:W-:Y:S02]  /*44b0*/  UIADD3 UR71, UPT, UPT, UR45, -0x7ffffef4, URZ ;  /* 0x8000010c2d477890 */ /* 0x000fe4000fffe0ff */
[----:B------:R-:W-:Y:S02]  /*44c0*/  UIADD3 UR69, UPT, UPT, UR45, -0x3ffffef4, URZ ;  /* 0xc000010c2d457890 */ /* 0x000fe4000fffe0ff */
[----:B------:R-:W-:Y:S02]  /*44d0*/  USHF.R.U32.HI UR13, URZ, 0x11, UR72 ;  /* 0x00000011ff0d7899 */ /* 0x000fe40008011648 */
[----:B------:R-:W-:Y:S02]  /*44e0*/  USHF.R.U32.HI UR15, URZ, 0x11, UR70 ;  /* 0x00000011ff0f7899 */ /* 0x000fe40008011646 */
[----:B------:R-:W-:-:S02]  /*44f0*/  USHF.R.U32.HI UR17, URZ, 0x11, UR68 ;  /* 0x00000011ff117899 */ /* 0x000fc40008011644 */
[----:B------:R-:W-:Y:S02]  /*4500*/  ULOP3.LUT UR12, UR12, 0x6000, URZ, 0xc0, !UPT ;  /* 0x000060000c0c7892 */ /* 0x000fe4000f8ec0ff */
[----:B------:R-:W-:Y:S02]  /*4510*/  ULOP3.LUT UR60, UR6, 0x6000, URZ, 0xc0, !UPT ;  /* 0x00006000063c7892 */ /* 0x000fe4000f8ec0ff */
[----:B------:R-:W-:Y:S02]  /*4520*/  ULOP3.LUT UR63, UR7, 0x30, URZ, 0xc0, !UPT ;  /* 0x00000030073f7892 */ /* 0x000fe4000f8ec0ff */
[----:B------:R-:W-:Y:S02]  /*4530*/  USHF.R.U32.HI UR11, URZ, 0x1a, UR11 ;  /* 0x0000001aff0b7899 */ /* 0x000fe4000801160b */
[----:B------:R-:W-:Y:S02]  /*4540*/  ULOP3.LUT UR61, UR5, 0x30, URZ, 0xc0, !UPT ;  /* 0x00000030053d7892 */ /* 0x000fe4000f8ec0ff */
[----:B------:R-:W-:-:S02]  /*4550*/  ULOP3.LUT UR7, UR4, 0x6000, URZ, 0xc0, !UPT ;  /* 0x0000600004077892 */ /* 0x000fc4000f8ec0ff */
[----:B------:R-:W-:Y:S02]  /*4560*/  USHF.R.U32.HI UR16, URZ, 0x1a, UR73 ;  /* 0x0000001aff107899 */ /* 0x000fe40008011649 */
[----:B------:R-:W-:Y:S02]  /*4570*/  USHF.R.U32.HI UR18, URZ, 0x1a, UR71 ;  /* 0x0000001aff127899 */ /* 0x000fe40008011647 */
[----:B------:R-:W-:Y:S02]  /*4580*/  USHF.R.U32.HI UR19, URZ, 0x1a, UR69 ;  /* 0x0000001aff137899 */ /* 0x000fe40008011645 */
[----:B------:R-:W-:Y:S02]  /*4590*/  ULOP3.LUT UR6, UR13, 0x6000, URZ, 0xc0, !UPT ;  /* 0x000060000d067892 */ /* 0x000fe4000f8ec0ff */
[----:B------:R-:W-:Y:S02]  /*45a0*/  ULOP3.LUT UR5, UR15, 0x6000, URZ, 0xc0, !UPT ;  /* 0x000060000f057892 */ /* 0x000fe4000f8ec0ff */
[----:B------:R-:W-:-:S02]  /*45b0*/  ULOP3.LUT UR4, UR17, 0x6000, URZ, 0xc0, !UPT ;  /* 0x0000600011047892 */ /* 0x000fc4000f8ec0ff */
[----:B------:R-:W-:Y:S02]  /*45c0*/  ULOP3.LUT UR66, UR12, 0x10a0, URZ, 0xfc, !UPT ;  /* 0x000010a00c427892 */ /* 0x000fe4000f8efcff */
[----:B------:R-:W-:Y:S02]  /*45d0*/  ULOP3.LUT UR60, UR60, 0x10a0, URZ, 0xfc, !UPT ;  /* 0x000010a03c3c7892 */ /* 0x000fe4000f8efcff */
[----:B------:R-:W-:Y:S02]  /*45e0*/  ULOP3.LUT UR11, UR11, 0x30, URZ, 0xc0, !UPT ;  /* 0x000000300b0b7892 */ /* 0x000fe4000f8ec0ff */
        /* <DEDUP_REMOVED lines=9> */
[----:B------:R-:W-:Y:S02]  /*4680*/  UPRMT UR67, UR11, 0x5410, UR66 ;  /* 0x000054100b437896 */ /* 0x000fe40008000042 */
[----:B------:R-:W-:Y:S02]  /*4690*/  UPRMT UR65, UR9, 0x5410, UR64 ;  /* 0x0000541009417896 */ /* 0x000fe40008000040 */
[----:B------:R-:W-:Y:S02]  /*46a0*/  UPRMT UR63, UR63, 0x5410, UR62 ;  /* 0x000054103f3f7896 */ /* 0x000fe4000800003e */
[----:B------:R-:W-:Y:S02]  /*46b0*/  UPRMT UR61, UR61, 0x5410, UR60 ;  /* 0x000054103d3d7896 */ /* 0x000fe4000800003c */
[----:B------:R-:W-:Y:S02]  /*46c0*/  UPRMT UR59, UR14, 0x5410, UR7 ;  /* 0x000054100e3b7896 */ /* 0x000fe40008000007 */
[----:B------:R-:W-:-:S02]  /*46d0*/  UPRMT UR57, UR16, 0x5410, UR6 ;  /* 0x0000541010397896 */ /* 0x000fc40008000006 */
[----:B------:R-:W-:Y:S02]  /*46e0*/  UPRMT UR55, UR18, 0x5410, UR5 ;  /* 0x0000541012377896 */ /* 0x000fe40008000005 */
[----:B------:R-:W-:Y:S01]  /*46f0*/  UPRMT UR53, UR19, 0x5410, UR4 ;  /* 0x0000541013357896 */ /* 0x000fe20008000004 */
[----:B------:R-:W-:Y:S01]  /*4700*/  UMOV UR66, URZ ;  /* 0x000000ff00427c82 */ /* 0x000fe20008000000 */
[----:B------:R-:W-:Y:S01]  /*4710*/  UMOV UR64, URZ ;  /* 0x000000ff00407c82 */ /* 0x000fe20008000000 */
[----:B------:R-:W-:Y:S01]  /*4720*/  UMOV UR62, URZ ;  /* 0x000000ff003e7c82 */ /* 0x000fe20008000000 */
[----:B------:R-:W-:-:S08]  /*4730*/  UMOV UR60, URZ ;  /* 0x000000ff003c7c82 */ /* 0x000fd00008000000 */
.L_x_77:
[C---:B------:R-:W-:Y:S02]  /*4740*/  LEA R0, R23.reuse, UR49, 0x3 ;  /* 0x0000003117007c11 */ /* 0x040fe4000f8e18ff */
[----:B------:R-:W-:Y:S02]  /*4750*/  SHF.L.U32 R9, R22, 0x1f, RZ ;  /* 0x0000001f16097819 */ /* 0x000fe400000006ff */
[----:B------:R-:W-:Y:S02]  /*4760*/  LEA R8, R23, UR49, 0x4 ;  /* 0x0000003117087c11 */ /* 0x000fe4000f8e20ff */
[----:B------:R-:W1:Y:S02]  /*4770*/  SYNCS.PHASECHK.TRANS64.TRYWAIT P0, [R0+URZ+0x80], R9 ;  /* 0x00008009000075a7 */ /* 0x000e6400080011ff */
[----:B-1--4-:R-:W-:Y:S05]  /*4780*/  @!P0 BRA `(.L_x_70) ;  /* 0x0000006800508947 */ /* 0x012fea0003800000 */
.L_x_166:
[----:B-1----:R-:W1:Y:S01]  /*4790*/  LDS.128 R8, [R8+0xf0] ;  /* 0x0000f00008087984 */ /* 0x002e620000000c00 */
[----:B------:R-:W-:Y:S02]  /*47a0*/  VIADD R0, R0, 0x90 ;  /* 0x0000009000007836 */ /* 0x000fe40000000000 */
[----:B------:R-:W-:Y:S01]  /*47b0*/  VIADD R23, R23, 0x1 ;  /* 0x0000000117177836 */ /* 0x000fe20000000000 */
[----:B------:R-:W-:Y:S01]  /*47c0*/  @!PT LDS RZ, [RZ] ;  /* 0x00000000fffff984 */ /* 0x000fe20000000800 */
[----:B------:R-:W-:Y:S01]  /*47d0*/  @!PT LDS RZ, [RZ] ;  /* 0x00000000fffff984 */ /* 0x000fe20000000800 */
[----:B------:R-:W-:Y:S01]  /*47e0*/  @!PT LDS RZ, [RZ] ;  /* 0x00000000fffff984 */ /* 0x000fe20000000800 */
[----:B------:R-:W-:Y:S01]  /*47f0*/  @!PT LDS RZ, [RZ] ;  /* 0x00000000fffff984 */ /* 0x000fe20000000800 */
[----:B------:R2:W-:Y:S06]  /*4800*/  MEMBAR.ALL.CTA ;  /* 0x0000000000007992 */ /* 0x0005ec0000008000 */
[----:B--2---:R-:W2:Y:S01]  /*4810*/  FENCE.VIEW.ASYNC.S ;  /* 0x00000000000073c6 */ /* 0x004ea20000000000 */
[----:B------:R-:W-:-:S04]  /*4820*/  PRMT R0, RZ, 0x654, R0 ;  /* 0x00000654ff007816 */ /* 0x000fc80000000000 */
[----:B--2---:R2:W-:Y:S01]  /*4830*/  SYNCS.ARRIVE.TRANS64.RED.A1T0 RZ, [R0+URZ], RZ ;  /* 0x000000ff00ff79a7 */ /* 0x0045e200081004ff */
[----:B-1----:R-:W-:Y:S01]  /*4840*/  LOP3.LUT P1, RZ, R10, 0x1, RZ, 0xc0, !PT ;  /* 0x000000010aff7812 */ /* 0x002fe2000782c0ff */
[----:B--2---:R-:W-:-:S12]  /*4850*/  BRA.U UP2, `(.L_x_71) ;  /* 0x0000000502cc7547 */ /* 0x004fd8000b800000 */
[----:B------:R-:W1:Y:S01]  /*4860*/  LDCU UR4, c[0x0][0x38c] ;  /* 0x00007180ff0477ac */ /* 0x000e620008000800 */
[----:B------:R-:W-:Y:S02]  /*4870*/  R2UR UR5, R14 ;  /* 0x000000000e0572ca */ /* 0x000fe400000e0000 */
[----:B------:R-:W-:Y:S02]  /*4880*/  PLOP3.LUT P2, PT, PT, PT, PT, 0x80, 0x8 ;  /* 0x000000000008781c */ /* 0x000fe40003f4f070 */
[----:B------:R-:W-:-:S09]  /*4890*/  SHF.L.U32 R9, R24, 0x1f, RZ ;  /* 0x0000001f18097819 */ /* 0x000fd200000006ff */
[----:B------:R-:W-:Y:S02]  /*48a0*/  ULEA UR6, UR5, UR49, 0x3 ;  /* 0x0000003105067291 */ /* 0x000fe4000f8e18ff */
[----:B------:R-:W-:Y:S02]  /*48b0*/  ULEA UR44, UR5, UR45, 0x7 ;  /* 0x0000002d052c7291 */ /* 0x000fe4000f8e38ff */
[----:B-1----:R-:W-:Y:S02]  /*48c0*/  UISETP.GE.AND UP0, UPT, UR4, 0x1, UPT ;  /* 0x000000010400788c */ /* 0x002fe4000bf06270 */
[----:B------:R-:W-:-:S04]  /*48d0*/  IMAD.U32 R8, RZ, RZ, UR6 ;  /* 0x00000006ff087e24 */ /* 0x000fc8000f8e00ff */
[----:B------:R-:W-:-:S05]  /*48e0*/  PLOP3.LUT P0, PT, PT, PT, UP0, 0x80, 0x8 ;  /* 0x000000000008781c */ /* 0x000fca0003f0f008 */
[----:B------:R-:W-:-:S08]  /*48f0*/  @UP0 ULEA UR4, UR47, UR49, 0x3 ;  /* 0x000000312f040291 */ /* 0x000fd0000f8e18ff */
[----:B------:R-:W-:-:S04]  /*4900*/  @P0 SHF.L.U32 R0, R2, 0x1f, RZ ;  /* 0x0000001f02000819 */ /* 0x000fc800000006ff */
[----:B------:R1:W2:Y:S01]  /*4910*/  @P0 SYNCS.PHASECHK.TRANS64.TRYWAIT P2, [UR4], R0 ;  /* 0x00000000ff0005a7 */ /* 0x0002a20008041104 */
[----:B------:R-:W3:Y:S02]  /*4920*/  SYNCS.PHASECHK.TRANS64.TRYWAIT P0, [UR6+0xb0], R9 ;  /* 0x0000b009ff0075a7 */ /* 0x000ee40008001106 */
[----:B-123--:R-:W-:Y:S05]  /*4930*/  @!P0 BRA `(.L_x_72) ;  /* 0x0000006400f88947 */ /* 0x00efea0003800000 */
.L_x_168:
[----:B------:R-:W-:Y:S01]  /*4940*/  UMOV UR51, UR46 ;  /* 0x0000002e00337c82 */ /* 0x000fe20008000000 */
[----:B------:R-:W-:Y:S05]  /*4950*/  BRA.U !UP0, `(.L_x_73) ;  /* 0x0000000508747547 */ /* 0x000fea000b800000 */
[----:B------:R-:W-:Y:S01]  /*4960*/  R2UR UR4, R19 ;  /* 0x00000000130472ca */ /* 0x000fe200000e0000 */
[----:B------:R-:W-:Y:S01]  /*4970*/  UMOV UR10, URZ ;  /* 0x000000ff000a7c82 */ /* 0x000fe20008000000 */
[----:B------:R-:W-:Y:S01]  /*4980*/  R2UR UR48, R5 ;  /* 0x00000000053072ca */ /* 0x000fe200000e0000 */
[----:B------:R-:W-:-:S10]  /*4990*/  UMOV UR5, UR47 ;  /* 0x0000002f00057c82 */ /* 0x000fd40008000000 */
[----:B------:R-:W-:-:S12]  /*49a0*/  UIADD3 UR51, UPT, UPT, UR4, UR46, URZ ;  /* 0x0000002e04337290 */ /* 0x000fd8000fffe0ff */
.L_x_76:
[----:B------:R-:W-:Y:S01]  /*49b0*/  ULEA UR7, UR5, UR49, 0x3 ;  /* 0x0000003105077291 */ /* 0x000fe2000f8e18ff */
[----:B----4-:R-:W-:Y:S11]  /*49c0*/  @P2 BRA `(.L_x_74) ;  /* 0x00000000000c2947 */ /* 0x010ff60003800000 */
[----:B-1----:R-:W-:Y:S04]  /*49d0*/  SHF.L.U32 R9, R2, 0x1f, RZ ;  /* 0x0000001f02097819 */ /* 0x002fe800000006ff */
[----:B------:R-:W1:Y:S02]  /*49e0*/  SYNCS.PHASECHK.TRANS64.TRYWAIT P0, [UR7], R9 ;  /* 0x00000009ff0075a7 */ /* 0x000e640008001107 */
[----:B-1----:R-:W-:Y:S05]  /*49f0*/  @!P0 BRA `(.L_x_75) ;  /* 0x0000006400e48947 */ /* 0x002fea0003800000 */
.L_x_74:
[----:B------:R-:W-:Y:S01]  /*4a00*/  UISETP.NE.AND UP0, UPT, UR48, 0x1, UPT ;  /* 0x000000013000788c */ /* 0x000fe2000bf05270 */
[----:B------:R-:W-:Y:S01]  /*4a10*/  PLOP3.LUT P2, PT, PT, PT, PT, 0x80, 0x8 ;  /* 0x000000000008781c */ /* 0x000fe20003f4f070 */
[----:B------:R-:W-:Y:S01]  /*4a20*/  UIADD3 UR4, UPT, UPT, UR5, 0x1, URZ ;  /* 0x0000000105047890 */ /* 0x000fe2000fffe0ff */
[----:B------:R-:W-:Y:S01]  /*4a30*/  R2UR UR12, R12 ;  /* 0x000000000c0c72ca */ /* 0x000fe200000e0000 */
[----:B------:R-:W-:Y:S01]  /*4a40*/  UIADD3 UR50, UPT, UPT, UR7, 0x18, URZ ;  /* 0x0000001807327890 */ /* 0x000fe2000fffe0ff */
[----:B------:R-:W-:Y:S01]  /*4a50*/  R2UR UR14, R13 ;  /* 0x000000000d0e72ca */ /* 0x000fe200000e0000 */
[----:B------:R-:W-:Y:S01]  /*4a60*/  UISETP.NE.AND UP1, UPT, UR4, 0x3, UPT ;  /* 0x000000030400788c */ /* 0x000fe2000bf25270 */
[----:B------:R-:W-:Y:S01]  /*4a70*/  PLOP3.LUT P0, PT, PT, PT, UP0, 0x80, 0x8 ;  /* 0x000000000008781c */ /* 0x000fe20003f0f008 */
[----:B------:R-:W-:Y:S01]  /*4a80*/  UIADD3 UR46, UPT, UPT, UR46, 0x1, URZ ;  /* 0x000000012e2e7890 */ /* 0x000fe2000fffe0ff */
[----:B------:R-:W-:Y:S01]  /*4a90*/  R2UR UR16, R7 ;  /* 0x00000000071072ca */ /* 0x000fe200000e0000 */
[----:B------:R-:W-:Y:S01]  /*4aa0*/  USEL UR6, URZ, 0x1, UP1 ;  /* 0x00000001ff067887 */ /* 0x000fe20008800000 */
[----:B------:R-:W-:Y:S01]  /*4ab0*/  R2UR UR8, R6 ;  /* 0x00000000060872ca */ /* 0x000fe200000e0000 */
[----:B------:R-:W-:Y:S02]  /*4ac0*/  USEL UR47, UR4, URZ, UP1 ;  /* 0x000000ff042f7287 */ /* 0x000fe40008800000 */
[----:B------:R-:W-:Y:S02]  /*4ad0*/  UIADD3 UR48, UPT, UPT, UR48, -0x1, URZ ;  /* 0xffffffff30307890 */ /* 0x000fe4000fffe0ff */
[----:B------:R-:W-:Y:S01]  /*4ae0*/  @UP0 ULEA UR4, UR47, UR49, 0x3 ;  /* 0x000000312f040291 */ /* 0x000fe2000f8e18ff */
[----:B------:R-:W-:Y:S01]  /*4af0*/  LOP3.LUT R2, R2, UR6, RZ, 0x3c, !PT ;  /* 0x0000000602027c12 */ /* 0x000fe2000f8e3cff */
[----:B------:R-:W-:Y:S02]  /*4b00*/  ULEA UR12, UR5, UR12, 0x6 ;  /* 0x0000000c050c7291 */ /* 0x000fe4000f8e30ff */
[----:B------:R-:W-:Y:S01]  /*4b10*/  ULEA UR14, UR5, UR14, 0x6 ;  /* 0x0000000e050e7291 */ /* 0x000fe2000f8e30ff */
[----:B-1----:R-:W-:Y:S01]  /*4b20*/  @P0 SHF.L.U32 R0, R2, 0x1f, RZ ;  /* 0x0000001f02000819 */ /* 0x002fe200000006ff */
[----:B------:R-:W-:Y:S02]  /*4b30*/  UISETP.NE.U32.AND UP0, UPT, UR10, URZ, UPT ;  /* 0x000000ff0a00728c */ /* 0x000fe4000bf05070 */
[----:B------:R-:W-:Y:S01]  /*4b40*/  UIADD3 UR10, UPT, UPT, UR12, 0x20, URZ ;  /* 0x000000200c0a7890 */ /* 0x000fe2000fffe0ff */
[----:B------:R2:W3:Y:S01]  /*4b50*/  @P0 SYNCS.PHASECHK.TRANS64.TRYWAIT P2, [UR4], R0 ;  /* 0x00000000ff0005a7 */ /* 0x0004e20008041104 */
[----:B------:R-:W-:Y:S02]  /*4b60*/  UIADD3 UR42, UPT, UPT, UR14, 0x20, URZ ;  /* 0x000000200e2a7890 */ /* 0x000fe4000fffe0ff */
[----:B------:R-:W-:Y:S02]  /*4b70*/  ULEA UR6, UR5, UR16, 0xa ;  /* 0x0000001005067291 */ /* 0x000fe4000f8e50ff */
[----:B------:R-:W-:Y:S02]  /*4b80*/  ULEA UR4, UR5, UR8, 0xb ;  /* 0x0000000805047291 */ /* 0x000fe4000f8e58ff */
[----:B------:R-:W-:Y:S02]  /*4b90*/  UIADD3 UR40, UPT, UPT, UR6, 0x2, URZ ;  /* 0x0000000206287890 */ /* 0x000fe4000fffe0ff */
        /* <DEDUP_REMOVED lines=12> */
[----:B------:R-:W-:Y:S01]  /*4c60*/  UIADD3 UR8, UPT, UPT, UR4, 0x406, URZ ;  /* 0x0000040604087890 */ /* 0x000fe2000fffe0ff */
[----:B------:R-:W-:Y:S01]  /*4c70*/  UMOV UR13, 0x4008 ;  /* 0x00004008000d7882 */ /* 0x000fe20000000000 */
[----:B------:R-:W-:Y:S01]  /*4c80*/  UMOV UR11, 0x4008 ;  /* 0x00004008000b7882 */ /* 0x000fe20000000000 */
[----:B------:R1:W-:Y:S01]  /*4c90*/  UTCCP.T.S.2CTA.4x32dp128bit tmem[UR45+0x100], gdesc[UR12] ;  /* 0x0001000c2d0079e7 */ /* 0x0003e20009300000 */
[----:B------:R4:W-:Y:S01]  /*4ca0*/  UTCCP.T.S.2CTA.4x32dp128bit tmem[UR45+0x104], gdesc[UR10] ;  /* 0x0001040a2d0079e7 */ /* 0x0009e20009300000 */
[----:B------:R-:W-:Y:S01]  /*4cb0*/  UMOV UR15, 0x4008 ;  /* 0x00004008000f7882 */ /* 0x000fe20000000000 */
[----:B------:R-:W-:Y:S01]  /*4cc0*/  UMOV UR43, 0x4008 ;  /* 0x00004008002b7882 */ /* 0x000fe20000000000 */
[----:B------:R2:W-:Y:S01]  /*4cd0*/  UTCCP.T.S.2CTA.4x32dp128bit tmem[UR45+0x108], gdesc[UR14] ;  /* 0x0001080e2d0079e7 */ /* 0x0005e20009300000 */
[----:B------:R2:W-:Y:S01]  /*4ce0*/  UTCCP.T.S.2CTA.4x32dp128bit tmem[UR45+0x10c], gdesc[UR42] ;  /* 0x00010c2a2d0079e7 */ /* 0x0005e20009300000 */
[----:B------:R-:W-:Y:S01]  /*4cf0*/  UMOV UR7, 0x40004040 ;  /* 0x4000404000077882 */ /* 0x000fe20000000000 */
        /* <DEDUP_REMOVED lines=15> */
[----:B-1----:R-:W-:Y:S02]  /*4df0*/  R2UR UR13, R26 ;  /* 0x000000001a0d72ca */ /* 0x002fe400000e0000 */
[----:B----4-:R-:W-:Y:S02]  /*4e00*/  R2UR UR10, R18 ;  /* 0x00000000120a72ca */ /* 0x010fe400000e0000 */
[----:B--2---:R-:W-:Y:S02]  /*4e10*/  R2UR UR14, R16 ;  /* 0x00000000100e72ca */ /* 0x004fe400000e0000 */
[----:B------:R-:W-:Y:S02]  /*4e20*/  R2UR UR42, R21 ;  /* 0x00000000152a72ca */ /* 0x000fe400000e0000 */
[----:B------:R-:W-:Y:S02]  /*4e30*/  R2UR UR43, R20 ;  /* 0x00000000142b72ca */ /* 0x000fe400000e0000 */
[----:B------:R-:W-:Y:S02]  /*4e40*/  R2UR UR15, R15 ;  /* 0x000000000f0f72ca */ /* 0x000fe400000e0000 */
[----:B------:R-:W-:Y:S09]  /*4e50*/  R2UR UR11, R17 ;  /* 0x00000000110b72ca */ /* 0x000ff200000e0000 */
[----:B------:R1:W-:Y:S01]  /*4e60*/  UTCQMMA.2CTA gdesc[UR4], gdesc[UR6], tmem[UR44], tmem[UR66], idesc[UR67], tmem[UR42], UP0 ;  /* 0x002a420604007dea */ /* 0x0003e2000820032c */
[----:B------:R-:W-:Y:S01]  /*4e70*/  UISETP.NE.AND UP0, UPT, UR46, UR51, UPT ;  /* 0x000000332e00728c */ /* 0x000fe2000bf05270 */
[----:B------:R-:W-:Y:S01]  /*4e80*/  UTCQMMA.2CTA gdesc[UR38], gdesc[UR40], tmem[UR44], tmem[UR64], idesc[UR65], tmem[UR14], UPT ;  /* 0x000e402826007dea */ /* 0x000fe2000ba0032c */
[----:B------:R-:W-:Y:S01]  /*4e90*/  UTCQMMA.2CTA gdesc[UR34], gdesc[UR36], tmem[UR44], tmem[UR62], idesc[UR63], tmem[UR76], UPT ;  /* 0x004c3e2422007dea */ /* 0x000fe2000ba0032c */
[----:B------:R-:W-:Y:S01]  /*4ea0*/  UTCQMMA.2CTA gdesc[UR30], gdesc[UR32], tmem[UR44], tmem[UR60], idesc[UR61], tmem[UR74], UPT ;  /* 0x004a3c201e007dea */ /* 0x000fe2000ba0032c */
[----:B------:R2:W-:Y:S01]  /*4eb0*/  UTCQMMA.2CTA gdesc[UR26], gdesc[UR28], tmem[UR44], tmem[UR58], idesc[UR59], tmem[UR10], UPT ;  /* 0x000a3a1c1a007dea */ /* 0x0005e2000ba0032c */
[----:B------:R4:W-:Y:S01]  /*4ec0*/  UTCQMMA.2CTA gdesc[UR22], gdesc[UR24], tmem[UR44], tmem[UR56], idesc[UR57], tmem[UR72], UPT ;  /* 0x0048381816007dea */ /* 0x0009e2000ba0032c */
[----:B------:R4:W-:Y:S01]  /*4ed0*/  UTCQMMA.2CTA gdesc[UR18], gdesc[UR20], tmem[UR44], tmem[UR54], idesc[UR55], tmem[UR70], UPT ;  /* 0x0046361412007dea */ /* 0x0009e2000ba0032c */
[----:B------:R4:W-:Y:S01]  /*4ee0*/  UTCQMMA.2CTA gdesc[UR8], gdesc[UR16], tmem[UR44], tmem[UR52], idesc[UR53], tmem[UR68], UPT ;  /* 0x0044341008007dea */ /* 0x0009e2000ba0032c */
[----:B------:R4:W-:Y:S01]  /*4ef0*/  UTCBAR.2CTA.MULTICAST [UR50], URZ, UR13 ;  /* 0x000000ff320073e9 */ /* 0x0009e2000820080d */
[----:B-1----:R-:W-:Y:S01]  /*4f00*/  UMOV UR5, UR47 ;  /* 0x0000002f00057c82 */ /* 0x002fe20008000000 */
[----:B--2---:R-:W-:Y:S01]  /*4f10*/  UMOV UR10, 0x1 ;  /* 0x00000001000a7882 */ /* 0x004fe20000000000 */
[----:B---3--:R-:W-:Y:S05]  /*4f20*/  BRA.U UP0, `(.L_x_76) ;  /* 0xfffffff900a07547 */ /* 0x008fea000b83ffff */
.L_x_73:
[----:B------:R-:W-:Y:S01]  /*4f30*/  R2UR UR4, R8 ;  /* 0x00000000080472ca */ /* 0x000fe200000e0000 */
[----:B------:R-:W-:Y:S01]  /*4f40*/  UMOV UR46, UR51 ;  /* 0x00000033002e7c82 */ /* 0x000fe20008000000 */
[----:B------:R-:W-:-:S11]  /*4f50*/  R2UR UR5, R25 ;  /* 0x00000000190572ca */ /* 0x000fd600000e0000 */
[----:B------:R-:W-:-:S09]  /*4f60*/  UIADD3 UR4, UPT, UPT, UR4, 0xa0, URZ ;  /* 0x000000a004047890 */ /* 0x000fd2000fffe0ff */
[----:B------:R2:W-:Y:S01]  /*4f70*/  UTCBAR.2CTA.MULTICAST [UR4], URZ, UR5 ;  /* 0x000000ff040073e9 */ /* 0x0005e20008200805 */
[----:B------:R-:W-:Y:S02]  /*4f80*/  NOP ;  /* 0x0000000000007918 */ /* 0x000fe40000000000 */
.L_x_71:
[----:B--2---:R-:W-:Y:S02]  /*4f90*/  R2UR UR4, R14 ;  /* 0x000000000e0472ca */ /* 0x004fe400000e0000 */
[----:B------:R-:W-:-:S04]  /*4fa0*/  ISETP.NE.AND P0, PT, R23, 0x2, PT ;  /* 0x000000021700780c */ /* 0x000fc80003f05270 */
[----:B-1----:R-:W-:Y:S02]  /*4fb0*/  SEL R9, RZ, 0x1, P0 ;  /* 0x00000001ff097807 */ /* 0x002fe40000000000 */
[----:B------:R-:W-:Y:S02]  /*4fc0*/  SEL R23, R23, RZ, P0 ;  /* 0x000000ff17177207 */ /* 0x000fe40000000000 */
[----:B------:R-:W-:-:S03]  /*4fd0*/  LOP3.LUT R22, R22, R9, RZ, 0x3c, !PT ;  /* 0x0000000916167212 */ /* 0x000fc600078e3cff */
[----:B------:R-:W-:-:S04]  /*4fe0*/  UIADD3 UR4, UPT, UPT, UR4, 0x1, URZ ;  /* 0x0000000104047890 */ /* 0x000fc8000fffe0ff */
[----:B------:R-:W-:-:S04]  /*4ff0*/  UISETP.NE.AND UP0, UPT, UR4, 0x2, UPT ;  /* 0x000000020400788c */ /* 0x000fc8000bf05270 */
[----:B------:R-:W-:Y:S02]  /*5000*/  USEL UR5, URZ, 0x1, UP0 ;  /* 0x00000001ff057887 */ /* 0x000fe40008000000 */
[----:B------:R-:W-:-:S04]  /*5010*/  USEL UR4, UR4, URZ, UP0 ;  /* 0x000000ff04047287 */ /* 0x000fc80008000000 */
[----:B------:R-:W-:Y:S02]  /*5020*/  LOP3.LUT R24, R24, UR5, RZ, 0x3c, !PT ;  /* 0x0000000518187c12 */ /* 0x000fe4000f8e3cff */
[----:B------:R-:W-:Y:S01]  /*5030*/  IMAD.U32 R14, RZ, RZ, UR4 ;  /* 0x00000004ff0e7e24 */ /* 0x000fe2000f8e00ff */
[----:B------:R-:W-:Y:S06]  /*5040*/  @P1 BRA `(.L_x_77) ;  /* 0xfffffff400bc1947 */ /* 0x000fec000383ffff */
[----:B----4-:R-:W1:Y:S01]  /*5050*/  S2UR UR8, SR_CgaCtaId ;  /* 0x00000000000879c3 */ /* 0x010e620000008800 */
[----:B------:R-:W-:Y:S01]  /*5060*/  ELECT P0, URZ, PT ;  /* 0x0000000000ff782f */ /* 0x000fe20003800000 */
[----:B------:R-:W-:Y:S01]  /*5070*/  IMAD.MOV.U32 R0, RZ, RZ, 0x1 ;  /* 0x00000001ff007424 */ /* 0x000fe200078e00ff */
[----:B------:R-:W-:Y:S01]  /*5080*/  UMOV UR4, 0x40 ;  /* 0x0000004000047882 */ /* 0x000fe20000000000 */
[----:B------:R-:W-:-:S04]  /*5090*/  R2UR UR5, R4 ;  /* 0x00000000040572ca */ /* 0x000fc800000e0000 */
[----:B------:R-:W-:Y:S09]  /*50a0*/  UVIRTCOUNT.DEALLOC.SMPOOL 0x80 ;  /* 0x000000800000784c */ /* 0x000ff20000000000 */
[----:B------:R-:W-:Y:S02]  /*50b0*/  UISETP.NE.AND UP0, UPT, UR5, URZ, UPT ;  /* 0x000000ff0500728c */ /* 0x000fe4000bf05270 */
[----:B-1----:R-:W-:-:S09]  /*50c0*/  ULEA UR8, UR8, UR4, 0x18 ;  /* 0x0000000408087291 */ /* 0x002fd2000f8ec0ff */
[----:B------:R1:W-:Y:S01]  /*50d0*/  @P0 STS.U8 [UR8+0x1c], R0 ;  /* 0x00001c00ff000988 */ /* 0x0003e20008000008 */
[----:B------:R-:W-:Y:S05]  /*50e0*/  BRA.U UP0, `(.L_x_78) ;  /* 0x0000000100607547 */ /* 0x000fea000b800000 */
[----:B------:R-:W-:Y:S01]  /*50f0*/  R2UR UR4, R14 ;  /* 0x000000000e0472ca */ /* 0x000fe200000e0000 */
[----:B------:R-:W-:Y:S01]  /*5100*/  UIADD3 UR5, UPT, UPT, UR49, 0xb0, URZ ;  /* 0x000000b031057890 */ /* 0x000fe2000fffe0ff */
[----:B------:R-:W-:-:S11]  /*5110*/  SHF.L.U32 R5, R24, 0x1f, RZ ;  /* 0x0000001f18057819 */ /* 0x000fd600000006ff */
[----:B------:R-:W-:-:S09]  /*5120*/  ULEA UR4, UR4, UR5, 0x3 ;  /* 0x0000000504047291 */ /* 0x000fd2000f8e18ff */
[----:B------:R-:W2:Y:S02]  /*5130*/  SYNCS.PHASECHK.TRANS64.TRYWAIT P0, [UR4], R5 ;  /* 0x00000005ff0075a7 */ /* 0x000ea40008001104 */
[----:B--2---:R-:W-:Y:S05]  /*5140*/  @!P0 BRA `(.L_x_79) ;  /* 0x0000006000288947 */ /* 0x004fea0003800000 */
.L_x_171:
[----:B------:R-:W-:-:S13]  /*5150*/  R2UR UR4, R14 ;  /* 0x000000000e0472ca */ /* 0x000fda00000e0000 */
[----:B------:R-:W-:-:S04]  /*5160*/  UIADD3 UR4, UPT, UPT, UR4, 0x1, URZ ;  /* 0x0000000104047890 */ /* 0x000fc8000fffe0ff */
[----:B------:R-:W-:-:S04]  /*5170*/  UISETP.NE.AND UP1, UPT, UR4, 0x2, UPT ;  /* 0x000000020400788c */ /* 0x000fc8000bf25270 */
[----:B------:R-:W-:Y:S02]  /*5180*/  USEL UR6, URZ, 0x1, UP1 ;  /* 0x00000001ff067887 */ /* 0x000fe40008800000 */
[----:B------:R-:W-:-:S04]  /*5190*/  USEL UR4, UR4, URZ, UP1 ;  /* 0x000000ff04047287 */ /* 0x000fc80008800000 */
[----:B------:R-:W-:Y:S01]  /*51a0*/  ULEA UR4, UR4, UR5, 0x3 ;  /* 0x0000000504047291 */ /* 0x000fe2000f8e18ff */
[----:B-1----:R-:W-:-:S04]  /*51b0*/  LOP3.LUT R5, R24, UR6, RZ, 0x3c, !PT ;  /* 0x0000000618057c12 */ /* 0x002fc8000f8e3cff */
[----:B------:R-:W-:Y:S01]  /*51c0*/  SHF.L.U32 R5, R5, 0x1f, RZ ;  /* 0x0000001f05057819 */ /* 0x000fe200000006ff */
[----:B------:R-:W-:-:S04]  /*51d0*/  IMAD.U32 R0, RZ, RZ, UR4 ;  /* 0x00000004ff007e24 */ /* 0x000fc8000f8e00ff */
[----:B------:R1:W2:Y:S03]  /*51e0*/  SYNCS.PHASECHK.TRANS64.TRYWAIT P0, [R0+URZ], R5 ;  /* 0x00000005000075a7 */ /* 0x0002a600080011ff */
[----:B--2---:R-:W-:Y:S05]  /*51f0*/  @!P0 NANOSLEEP.SYNCS 0x989680 ;  /* 0x009896800000895d */ /* 0x004fea0003900000 */
[----:B------:R-:W2:Y:S02]  /*5200*/  @!P0 SYNCS.PHASECHK.TRANS64 P0, [R0+URZ], R5 ;  /* 0x00000005000085a7 */ /* 0x000ea400080010ff */
[----:B--2---:R-:W-:Y:S05]  /*5210*/  @P0 BRA `(.L_x_80) ;  /* 0x0000000000240947 */ /* 0x004fea0003800000 */
.L_x_81:
[----:B--2---:R2:W3:Y:S02]  /*5220*/  SYNCS.PHASECHK.TRANS64.TRYWAIT P0, [R0+URZ], R5 ;  /* 0x00000005000075a7 */ /* 0x0044e400080011ff */
[----:B---3--:R-:W-:Y:S05]  /*5230*/  @!P0 NANOSLEEP.SYNCS 0x989680 ;  /* 0x009896800000895d */ /* 0x008fea0003900000 */
[----:B------:R-:W3:Y:S02]  /*5240*/  @!P0 SYNCS.PHASECHK.TRANS64 P0, [R0+URZ], R5 ;  /* 0x00000005000085a7 */ /* 0x000ee400080010ff */
[----:B---3--:R-:W-:Y:S05]  /*5250*/  @!P0 BRA `(.L_x_81) ;  /* 0xfffffffc00f08947 */ /* 0x008fea000383ffff */
[----:B------:R-:W-:Y:S05]  /*5260*/  BRA `(.L_x_80) ;  /* 0x0000000000107947 */ /* 0x000fea0003800000 */
.L_x_78:
[----:B------:R-:W-:Y:S01]  /*5270*/  R2UR UR5, R3 ;  /* 0x00000000030572ca */ /* 0x000fe200000e0000 */
[----:B------:R-:W-:-:S12]  /*5280*/  UIADD3 UR4, UPT, UPT, UR49, 0xe0, URZ ;  /* 0x000000e031047890 */ /* 0x000fd8000fffe0ff */
[----:B------:R-:W-:-:S09]  /*5290*/  UPRMT UR4, UR5, 0x654, UR4 ;  /* 0x0000065405047896 */ /* 0x000fd20008000004 */
[----:B------:R-:W-:Y:S03]  /*52a0*/  SYNCS.ARRIVE.TRANS64.RED.A1T0 RZ, [UR4], RZ ;  /* 0x000000ffffff79a7 */ /* 0x000fe60008100404 */
.L_x_80:
[----:B-12---:R-:W-:Y:S01]  /*52b0*/  SHF.L.U32 R5, RZ, 0x1f, RZ ;  /* 0x0000001fff057819 */ /* 0x006fe200000006ff */
[----:B------:R-:W-:Y:S01]  /*52c0*/  UIADD3 UR4, UPT, UPT, UR49, 0xe0, URZ ;  /* 0x000000e031047890 */ /* 0x000fe2000fffe0ff */
[----:B------:R-:W-:Y:S02]  /*52d0*/  PLOP3.LUT P0, PT, PT, PT, UP0, 0x80, 0x8 ;  /* 0x000000000008781c */ /* 0x000fe40003f0f008 */
[----:B------:R-:W1:Y:S02]  /*52e0*/  SYNCS.PHASECHK.TRANS64.TRYWAIT P1, [UR49+0xe0], R5 ;  /* 0x0000e005ff0075a7 */ /* 0x000e640008021131 */
[----:B-1----:R-:W-:Y:S09]  /*52f0*/  @!P1 BRA `(.L_x_82) ;  /* 0x0000005c00d49947 */ /* 0x002ff20003800000 */
.L_x_173:
[----:B------:R-:W-:Y:S01]  /*5300*/  R2UR UR5, R3 ;  /* 0x00000000030572ca */ /* 0x000fe200000e0000 */
[----:B------:R-:W-:-:S12]  /*5310*/  UMOV UR6, 0x1 ;  /* 0x0000000100067882 */ /* 0x000fd80000000000 */
[----:B------:R-:W-:-:S03]  /*5320*/  @!UP0 UPRMT UR4, UR5, 0x654, UR4 ;  /* 0x0000065405048896 */ /* 0x000fc60008000004 */
[----:B------:R-:W-:-:S06]  /*5330*/  UMOV UR5, 0xffff ;  /* 0x0000ffff00057882 */ /* 0x000fcc0000000000 */
[----:B------:R-:W-:Y:S01]  /*5340*/  @!P0 SYNCS.ARRIVE.TRANS64.RED.A1T0 RZ, [UR4], RZ ;  /* 0x000000ffffff89a7 */ /* 0x000fe20008100404 */
[----:B------:R-:W-:Y:S01]  /*5350*/  NOP ;  /* 0x0000000000007918 */ /* 0x000fe20000000000 */
[----:B-1----:R-:W1:Y:S01]  /*5360*/  LDS R0, [UR8+0x14] ;  /* 0x00001408ff007984 */ /* 0x002e620008000800 */
[----:B------:R-:W-:-:S04]  /*5370*/  ULOP3.LUT UR4, UR45, 0xffff, URZ, 0xc0, !UPT ;  /* 0x0000ffff2d047892 */ /* 0x000fc8000f8ec0ff */
[----:B------:R-:W-:-:S04]  /*5380*/  USHF.R.U32.HI UR4, URZ, 0x5, UR4 ;  /* 0x00000005ff047899 */ /* 0x000fc80008011604 */
[----:B------:R-:W-:Y:S02]  /*5390*/  USHF.L.U32 UR5, UR5, UR4, URZ ;  /* 0x0000000405057299 */ /* 0x000fe400080006ff */
[----:B------:R-:W-:-:S04]  /*53a0*/  USHF.L.U32 UR4, UR6, UR4, URZ ;  /* 0x0000000406047299 */ /* 0x000fc800080006ff */
[----:B-1----:R-:W-:-:S04]  /*53b0*/  LOP3.LUT R0, R0, UR5, RZ, 0xc0, !PT ;  /* 0x0000000500007c12 */ /* 0x002fc8000f8ec0ff */
[----:B------:R-:W-:-:S13]  /*53c0*/  ISETP.NE.AND P0, PT, R0, UR5, PT ;  /* 0x0000000500007c0c */ /* 0x000fda000bf05270 */
[----:B------:R-:W-:Y:S05]  /*53d0*/  @P0 BRA `(.L_x_83) ;  /* 0x0000000000580947 */ /* 0x000fea0003800000 */
[----:B------:R-:W1:Y:S02]  /*53e0*/  LDS R0, [UR8+0x18] ;  /* 0x00001808ff007984 */ /* 0x000e640008000800 */
[----:B-1----:R-:W-:-:S04]  /*53f0*/  LOP3.LUT R0, R0, UR4, RZ, 0xc0, !PT ;  /* 0x0000000400007c12 */ /* 0x002fc8000f8ec0ff */
[----:B------:R-:W-:-:S13]  /*5400*/  ISETP.NE.AND P0, PT, R0, UR4, PT ;  /* 0x0000000400007c0c */ /* 0x000fda000bf05270 */
[----:B------:R-:W-:Y:S05]  /*5410*/  @P0 BRA `(.L_x_84) ;  /* 0x00000000003c0947 */ /* 0x000fea0003800000 */
[----:B------:R-:W1:Y:S01]  /*5420*/  S2R R2, SR_LANEID ;  /* 0x0000000000027919 */ /* 0x000e620000000000 */
[----:B------:R-:W-:Y:S01]  /*5430*/  ULOP3.LUT UR5, URZ, UR5, URZ, 0x33, !UPT ;  /* 0x00000005ff057292 */ /* 0x000fe2000f8e33ff */
[----:B------:R-:W-:Y:S01]  /*5440*/  LOP3.LUT R4, RZ, UR4, RZ, 0x33, !PT ;  /* 0x00000004ff047c12 */ /* 0x000fe2000f8e33ff */
[----:B------:R-:W-:Y:S02]  /*5450*/  VOTEU.ANY UR4, UPT, PT ;  /* 0x0000000000047886 */ /* 0x000fe400038e0100 */
[----:B------:R-:W-:Y:S01]  /*5460*/  UFLO.U32 UR4, UR4 ;  /* 0x00000004000472bd */ /* 0x000fe200080e0000 */
[----:B------:R-:W2:Y:S01]  /*5470*/  REDUX UR6, R4 ;  /* 0x00000000040673c4 */ /* 0x000ea20000000000 */
[----:B------:R-:W-:-:S06]  /*5480*/  IMAD.U32 R0, RZ, RZ, UR5 ;  /* 0x00000005ff007e24 */ /* 0x000fcc000f8e00ff */
[----:B------:R3:W-:Y:S01]  /*5490*/  UTCATOMSWS.AND URZ, UR5 ;  /* 0x0000000500ff79e3 */ /* 0x0007e20008000000 */
[----:B------:R-:W4:Y:S01]  /*54a0*/  REDUX UR7, R0 ;  /* 0x00000000000773c4 */ /* 0x000f220000000000 */
[----:B-1----:R-:W-:Y:S01]  /*54b0*/  ISETP.EQ.U32.AND P0, PT, R2, UR4, PT ;  /* 0x0000000402007c0c */ /* 0x002fe2000bf02070 */
[----:B--2---:R-:W-:Y:S01]  /*54c0*/  IMAD.U32 R2, RZ, RZ, UR6 ;  /* 0x00000006ff027e24 */ /* 0x004fe2000f8e00ff */
[----:B----4-:R-:W-:-:S11]  /*54d0*/  MOV R3, UR7 ;  /* 0x0000000700037c02 */ /* 0x010fd60008000f00 */
[----:B------:R3:W-:Y:S04]  /*54e0*/  @P0 ATOMS.AND RZ, [UR8+0x14], R3 ;  /* 0x00001403ffff098c */ /* 0x0007e8000a800008 */
[----:B------:R3:W-:Y:S01]  /*54f0*/  @P0 ATOMS.AND RZ, [UR8+0x18], R2 ;  /* 0x00001802ffff098c */ /* 0x0007e2000a800008 */
[----:B------:R-:W-:Y:S05]  /*5500*/  BRA `(.L_x_85) ;  /* 0x0000000000147947 */ /* 0x000fea0003800000 */
.L_x_84:
[----:B------:R-:W-:Y:S02]  /*5510*/  MOV R2, 0x5530 ;  /* 0x0000553000027802 */ /* 0x000fe40000000f00 */
[----:B-----5:R-:W-:Y:S05]  /*5520*/  CALL.REL.NOINC `($__internal_0_$__cuda_sm10x_tcgen05_guardrail_trap_col_being_dealloced_not_returned_by_alloc) ;  /* 0x0000006000b07944 */ /* 0x020fea0003c00000 */
[----:B------:R-:W-:Y:S05]  /*5530*/  BRA `(.L_x_85) ;  /* 0x0000000000087947 */ /* 0x000fea0003800000 */
.L_x_83:
[----:B------:R-:W-:Y:S02]  /*5540*/  MOV R2, 0x5560 ;  /* 0x0000556000027802 */ /* 0x000fe40000000f00 */
[----:B-----5:R-:W-:Y:S05]  /*5550*/  CALL.REL.NOINC `($__internal_2_$__cuda_sm10x_tcgen05_guardrail_trap_unallocated_columns_being_dealloced) ;  /* 0x0000006000bc7944 */ /* 0x020fea0003c00000 */
.L_x_85:
[----:B------:R-:W-:Y:S01]  /*5560*/  NOP ;  /* 0x0000000000007918 */ /* 0x000fe20000000000 */
[----:B---3--:R-:W-:Y:S05]  /*5570*/  EXIT ;  /* 0x000000000000794d */ /* 0x008fea0003800000 */
.L_x_58:
[----:B------:R-:W-:-:S09]  /*5580*/  UISETP.NE.OR UP0, UPT, UR19, 0x3, !UP3 ;  /* 0x000000031300788c */ /* 0x000fd2000df05670 */
[----:B------:R-:W-:Y:S05]  /*5590*/  BRA.U UP0, `(.L_x_86) ;  /* 0x00000011006c7547 */ /* 0x000fea000b800000 */
[----:B------:R-:W1:Y:S01]  /*55a0*/  LDCU UR31, c[0x0][0x370] ;  /* 0x00006e00ff1f77ac */ /* 0x000e620008000800 */
[----:B------:R-:W2:Y:S01]  /*55b0*/  LDC.64 R16, c[0x0][0x348] ;  /* 0x0000d200ff107b82 */ /* 0x000ea20000000a00 */
[----:B------:R-:W-:Y:S01]  /*55c0*/  R2UR UR10, R88 ;  /* 0x00000000580a72ca */ /* 0x000fe200000e0000 */
[----:B------:R-:W-:Y:S01]  /*55d0*/  HFMA2 R13, -RZ, RZ, 0, 0 ;  /* 0x00000000ff0d7431 */ /* 0x000fe200000001ff */
[----:B------:R-:W1:Y:S01]  /*55e0*/  LDCU.128 UR40, c[0x0][0xf10] ;  /* 0x0001e200ff2877ac */ /* 0x000e620008000c00 */
[----:B------:R-:W-:Y:S01]  /*55f0*/  IMAD.MOV.U32 R15, RZ, RZ, 0x1 ;  /* 0x00000001ff0f7424 */ /* 0x000fe200078e00ff */
[----:B------:R-:W-:Y:S01]  /*5600*/  MOV R7, 0x2000 ;  /* 0x0000200000077802 */ /* 0x000fe20000000f00 */
[----:B------:R-:W-:Y:S01]  /*5610*/  IMAD.MOV.U32 R14, RZ, RZ, RZ ;  /* 0x000000ffff0e7224 */ /* 0x000fe200078e00ff */
[----:B------:R-:W3:Y:S01]  /*5620*/  LDCU UR30, c[0x0][0x374] ;  /* 0x00006e80ff1e77ac */ /* 0x000ee20008000800 */
[----:B------:R-:W4:Y:S01]  /*5630*/  LDC.64 R2, c[0x0][0xc88] ;  /* 0x00032200ff027b82 */ /* 0x000f220000000a00 */
[----:B------:R-:W3:Y:S01]  /*5640*/  LDCU UR15, c[0x0][0xf0c] ;  /* 0x0001e180ff0f77ac */ /* 0x000ee20008000800 */
[----:B------:R-:W2:Y:S06]  /*5650*/  LDCU UR45, c[0x0][0xf20] ;  /* 0x0001e400ff2d77ac */ /* 0x000eac0008000800 */
[----:B------:R-:W4:Y:S01]  /*5660*/  LDC.64 R4, c[0x0][0xc90] ;  /* 0x00032400ff047b82 */ /* 0x000f220000000a00 */
[----:B------:R-:W2:Y:S01]  /*5670*/  LDCU UR4, c[0x0][0xf30] ;  /* 0x0001e600ff0477ac */ /* 0x000ea20008000800 */
[----:B------:R-:W-:Y:S01]  /*5680*/  UMOV UR21, 0x400 ;  /* 0x0000040000157882 */ /* 0x000fe20000000000 */
[----:B-1----:R-:W-:-:S02]  /*5690*/  UIMAD.WIDE.U32 UR6, UR31, UR40, URZ ;  /* 0x000000281f0672a5 */ /* 0x002fc4000f8e00ff */
[----:B---3--:R-:W-:Y:S02]  /*56a0*/  UIMAD.WIDE.U32 UR8, UR30, UR43, URZ ;  /* 0x0000002b1e0872a5 */ /* 0x008fe4000f8e00ff */
[----:B------:R-:W-:Y:S02]  /*56b0*/  ULEA UR21, UR10, UR21, 0x18 ;  /* 0x000000150a157291 */ /* 0x000fe4000f8ec0ff */
[----:B------:R-:W-:Y:S02]  /*56c0*/  UPLOP3.LUT UP3, UPT, UPT, UPT, UPT, 0x40, 0x4 ;  /* 0x000000000004789c */ /* 0x000fe40003f6e870 */
[----:B------:R-:W-:Y:S01]  /*56d0*/  UIADD3 UR37, UPT, UPT, UR21, 0x48, URZ ;  /* 0x0000004815257890 */ /* 0x000fe2000fffe0ff */
[----:B------:R-:W-:Y:S01]  /*56e0*/  UMOV UR6, UR7 ;  /* 0x0000000700067c82 */ /* 0x000fe20008000000 */
[----:B------:R-:W-:Y:S01]  /*56f0*/  UMOV UR38, UR9 ;  /* 0x0000000900267c82 */ /* 0x000fe20008000000 */
[----:B------:R-:W-:Y:S02]  /*5700*/  UISETP.GE.AND UP0, UPT, UR39, 0x1, UPT ;  /* 0x000000012700788c */ /* 0x000fe4000bf06270 */
[----:B------:R-:W-:Y:S01]  /*5710*/  UISETP.NE.AND UP4, UPT, UR39, 0x1, UPT ;  /* 0x000000012700788c */ /* 0x000fe2000bf85270 */
[----:B------:R-:W1:Y:S01]  /*5720*/  LDCU.64 UR22, c[0x0][0xf28] ;  /* 0x0001e500ff1677ac */ /* 0x000e620008000a00 */
[----:B------:R-:W-:-:S02]  /*5730*/  UISETP.NE.AND UP6, UPT, UR15, 0x1, UPT ;  /* 0x000000010f00788c */ /* 0x000fc4000bfc5270 */
[----:B------:R-:W-:Y:S02]  /*5740*/  UISETP.NE.AND UP5, UPT, UR42, 0x1, UPT ;  /* 0x000000012a00788c */ /* 0x000fe4000bfa5270 */
[----:B------:R-:W-:Y:S02]  /*5750*/  UIADD3 UR33, UPT, UPT, UR21, 0x30, URZ ;  /* 0x0000003015217890 */ /* 0x000fe4000fffe0ff */
[----:B------:R-:W-:Y:S02]  /*5760*/  UIADD3 UR25, UPT, UPT, UR21, 0x38, URZ ;  /* 0x0000003815197890 */ /* 0x000fe4000fffe0ff */
[----:B------:R-:W-:Y:S02]  /*5770*/  UIADD3 UR17, UPT, UPT, UR21, 0x40, URZ ;  /* 0x0000004015117890 */ /* 0x000fe4000fffe0ff */
[----:B------:R-:W-:Y:S02]  /*5780*/  UPRMT UR37, UR10, 0x654, UR37 ;  /* 0x000006540a257896 */ /* 0x000fe40008000025 */
[----:B------:R-:W-:-:S02]  /*5790*/  USHF.R.U32.HI UR44, URZ, UR41, UR6 ;  /* 0x00000029ff2c7299 */ /* 0x000fc40008011606 */
[----:B--2---:R-:W-:Y:S02]  /*57a0*/  USHF.R.U32.HI UR38, URZ, UR45, UR38 ;  /* 0x0000002dff267299 */ /* 0x004fe40008011626 */
[----:B------:R-:W-:-:S11]  /*57b0*/  UISETP.NE.AND UP2, UPT, UR4, 0x1, UPT ;  /* 0x000000010400788c */ /* 0x000fd6000bf45270 */
.L_x_97:
[C---:B------:R-:W-:Y:S02]  /*57c0*/  LEA R12, R14.reuse, UR21, 0x3 ;  /* 0x000000150e0c7c11 */ /* 0x040fe4000f8e18ff */
[----:B------:R-:W-:Y:S02]  /*57d0*/  SHF.L.U32 R9, R13, 0x1f, RZ ;  /* 0x0000001f0d097819 */ /* 0x000fe400000006ff */
[----:B------:R-:W-:Y:S02]  /*57e0*/  LEA R10, R14, UR21, 0x4 ;  /* 0x000000150e0a7c11 */ /* 0x000fe4000f8e20ff */
[----:B------:R-:W2:Y:S02]  /*57f0*/  SYNCS.PHASECHK.TRANS64.TRYWAIT P0, [R12+URZ+0x80], R9 ;  /* 0x000080090c0075a7 */ /* 0x000ea400080011ff */
[----:B--23--:R-:W-:Y:S05]  /*5800*/  @!P0 BRA `(.L_x_87) ;  /* 0x0000005800a88947 */ /* 0x00cfea0003800000 */
.L_x_174:
[----:B--2---:R-:W2:Y:S01]  /*5810*/  LDS.128 R8, [R10+0xf0] ;  /* 0x0000f0000a087984 */ /* 0x004ea20000000c00 */
[----:B------:R-:W-:Y:S01]  /*5820*/  UISETP.GE.AND UP0, UPT, UR39, 0x1, UPT ;  /* 0x000000012700788c */ /* 0x000fe2000bf06270 */
[----:B------:R-:W-:Y:S01]  /*5830*/  @!PT LDS RZ, [RZ] ;  /* 0x00000000fffff984 */ /* 0x000fe20000000800 */
[----:B------:R-:W-:Y:S01]  /*5840*/  @!PT LDS RZ, [RZ] ;  /* 0x00000000fffff984 */ /* 0x000fe20000000800 */
[----:B------:R-:W-:Y:S01]  /*5850*/  @!PT LDS RZ, [RZ] ;  /* 0x00000000fffff984 */ /* 0x000fe20000000800 */
[----:B------:R-:W-:Y:S01]  /*5860*/  @!PT LDS RZ, [RZ] ;  /* 0x00000000fffff984 */ /* 0x000fe20000000800 */
[----:B------:R3:W-:Y:S06]  /*5870*/  MEMBAR.ALL.CTA ;  /* 0x0000000000007992 */ /* 0x0007ec0000008000 */
[----:B---3--:R-:W3:Y:S01]  /*5880*/  FENCE.VIEW.ASYNC.S ;  /* 0x00000000000073c6 */ /* 0x008ee20000000000 */
[----:B--2---:R-:W-:Y:S11]  /*5890*/  LOP3.LUT P0, RZ, R10, 0x1, RZ, 0xc0, !PT ;  /* 0x000000010aff7812 */ /* 0x004ff6000780c0ff */
[----:B------:R-:W-:Y:S02]  /*58a0*/  @!UPT UIADD3 URZ, UPT, UPT, URZ, URZ, URZ ;  /* 0x000000fffffff290 */ /* 0x000fe4000fffe0ff */
[----:B---3--:R-:W-:Y:S01]  /*58b0*/  VOTEU.ANY UP1, P0 ;  /* 0x0000000000ff7886 */ /* 0x008fe20000020100 */
[----:B------:R-:W-:Y:S11]  /*58c0*/  PLOP3.LUT P0, PT, PT, PT, UP1, 0x80, 0x8 ;  /* 0x000000000008781c */ /* 0x000ff60003f0f018 */
[----:B------:R-:W-:Y:S02]  /*58d0*/  @!UPT UIADD3 URZ, UPT, UPT, URZ, URZ, URZ ;  /* 0x000000fffffff290 */ /* 0x000fe4000fffe0ff */
[----:B------:R-:W-:Y:S02]  /*58e0*/  @P0 SHF.R.U32.HI R0, RZ, 0x10, R9 ;  /* 0x00000010ff000819 */ /* 0x000fe40000011609 */
[----:B------:R-:W-:Y:S02]  /*58f0*/  @P0 MOV R6, R8 ;  /* 0x0000000800060202 */ /* 0x000fe40000000f00 */
[----:B------:R-:W-:Y:S01]  /*5900*/  @P0 R2UR UR4, R0 ;  /* 0x00000000000402ca */ /* 0x000fe200000e0000 */
[----:B------:R-:W-:Y:S01]  /*5910*/  VIADD R0, R12, 0x90 ;  /* 0x000000900c007836 */ /* 0x000fe20000000000 */
[----:B------:R-:W-:Y:S02]  /*5920*/  @P0 LOP3.LUT R8, R9, 0xffff, RZ, 0xc0, !PT ;  /* 0x0000ffff09080812 */ /* 0x000fe400078ec0ff */
[----:B------:R-:W-:Y:S02]  /*5930*/  @P0 R2UR UR6, R6 ;  /* 0x00000000060602ca */ /* 0x000fe400000e0000 */
[----:B------:R-:W-:Y:S02]  /*5940*/  PRMT R0, RZ, 0x654, R0 ;  /* 0x00000654ff007816 */ /* 0x000fe40000000000 */
[----:B------:R-:W-:Y:S02]  /*5950*/  @P0 R2UR UR5, R8 ;  /* 0x00000000080502ca */ /* 0x000fe400000e0000 */
[----:B------:R2:W-:Y:S03]  /*5960*/  SYNCS.ARRIVE.TRANS64.RED.A1T0 RZ, [R0+URZ], RZ ;  /* 0x000000ff00ff79a7 */ /* 0x0005e600081004ff */
[----:B------:R-:W-:Y:S04]  /*5970*/  @UP1 UMOV UR29, UR4 ;  /* 0x00000004001d1c82 */ /* 0x000fe80008000000 */
[----:B------:R-:W-:Y:S04]  /*5980*/  @UP1 UMOV UR14, UR6 ;  /* 0x00000006000e1c82 */ /* 0x000fe80008000000 */
[----:B------:R-:W-:Y:S01]  /*5990*/  @UP1 UMOV UR13, UR5 ;  /* 0x00000005000d1c82 */ /* 0x000fe20008000000 */
[----:B------:R-:W-:Y:S05]  /*59a0*/  BRA.U !UP0, `(.L_x_88) ;  /* 0x0000000108a47547 */ /* 0x000fea000b800000 */
[----:B------:R-:W-:Y:S02]  /*59b0*/  UIMAD.WIDE.U32 UR18, UR13, UR43, URZ ;  /* 0x0000002b0d1272a5 */ /* 0x000fe4000f8e00ff */
[----:B------:R-:W-:Y:S02]  /*59c0*/  UIMAD.WIDE.U32 UR26, UR14, UR40, URZ ;  /* 0x000000280e1a72a5 */ /* 0x000fe4000f8e00ff */
[----:B------:R-:W-:Y:S02]  /*59d0*/  USEL UR4, UR30, UR38, !UP5 ;  /* 0x000000261e047287 */ /* 0x000fe4000e800000 */
[----:B------:R-:W-:Y:S02]  /*59e0*/  USEL UR7, UR31, UR44, !UP6 ;  /* 0x0000002c1f077287 */ /* 0x000fe4000f000000 */
[----:B-1----:R-:W-:Y:S02]  /*59f0*/  UIMAD.WIDE.U32 UR8, UR4, UR22, URZ ;  /* 0x00000016040872a5 */ /* 0x002fe4000f8e00ff */
[----:B------:R-:W-:Y:S01]  /*5a00*/  UIMAD.WIDE.U32 UR10, UR7, UR22, URZ ;  /* 0x00000016070a72a5 */ /* 0x000fe2000f8e00ff */
[----:B------:R-:W-:Y:S02]  /*5a10*/  UMOV UR5, UR19 ;  /* 0x0000001300057c82 */ /* 0x000fe40008000000 */
[----:B------:R-:W-:Y:S03]  /*5a20*/  USHF.R.U32.HI UR6, URZ, UR45, UR5 ;  /* 0x0000002dff067299 */ /* 0x000fe60008011605 */
[----:B------:R-:W-:Y:S01]  /*5a30*/  UMOV UR5, UR27 ;  /* 0x0000001b00057c82 */ /* 0x000fe20008000000 */
[----:B------:R-:W-:Y:S02]  /*5a40*/  USEL UR6, UR13, UR6, !UP5 ;  /* 0x000000060d067287 */ /* 0x000fe4000e800000 */
[----:B------:R-:W-:Y:S03]  /*5a50*/  USHF.R.U32.HI UR16, URZ, UR41, UR5 ;  /* 0x00000029ff107299 */ /* 0x000fe60008011605 */
[----:B------:R-:W-:Y:S02]  /*5a60*/  UMOV UR5, UR9 ;  /* 0x0000000900057c82 */ /* 0x000fe40008000000 */
[----:B------:R-:W-:Y:S03]  /*5a70*/  @UP4 USHF.R.U32.HI UR4, URZ, UR23, UR5 ;  /* 0x00000017ff044299 */ /* 0x000fe60008011605 */
[----:B------:R-:W-:Y:S01]  /*5a80*/  UMOV UR5, UR11 ;  /* 0x0000000b00057c82 */ /* 0x000fe20008000000 */
[----:B------:R-:W-:Y:S02]  /*5a90*/  UIMAD UR4, UR39, UR4, URZ ;  /* 0x00000004270472a4 */ /* 0x000fe4000f8e02ff */
[----:B------:R-:W-:Y:S02]  /*5aa0*/  @UP4 USHF.R.U32.HI UR7, URZ, UR23, UR5 ;  /* 0x00000017ff074299 */ /* 0x000fe40008011605 */
[----:B------:R-:W-:Y:S02]  /*5ab0*/  UIMAD.WIDE.U32 UR10, UR6, UR22, URZ ;  /* 0x00000016060a72a5 */ /* 0x000fe4000f8e00ff */
[----:B------:R-:W-:Y:S02]  /*5ac0*/  USEL UR5, UR14, UR16, !UP6 ;  /* 0x000000100e057287 */ /* 0x000fe4000f000000 */
[----:B------:R-:W-:Y:S02]  /*5ad0*/  UIMAD UR8, UR39, UR7, URZ ;  /* 0x00000007270872a4 */ /* 0x000fe4000f8e02ff */
[----:B------:R-:W-:Y:S03]  /*5ae0*/  UISETP.GE.AND UP0, UPT, UR6, UR4, UPT ;  /* 0x000000040600728c */ /* 0x000fe6000bf06270 */
[----:B------:R-:W-:Y:S01]  /*5af0*/  UMOV UR4, UR11 ;  /* 0x0000000b00047c82 */ /* 0x000fe20008000000 */
[----:B------:R-:W-:Y:S02]  /*5b00*/  UISETP.GE.OR UP0, UPT, UR5, UR8, UP0 ;  /* 0x000000080500728c */ /* 0x000fe40008706670 */
[----:B------:R-:W-:Y:S02]  /*5b10*/  USHF.R.U32.HI UR4, URZ, UR23, UR4 ;  /* 0x00000017ff047299 */ /* 0x000fe40008011604 */
[----:B------:R-:W-:Y:S02]  /*5b20*/  UIMAD.WIDE.U32 UR8, UR5, UR22, URZ ;  /* 0x00000016050872a5 */ /* 0x000fe4000f8e00ff */
[----:B------:R-:W-:Y:S04]  /*5b30*/  USEL UR10, UR6, UR4, !UP4 ;  /* 0x00000004060a7287 */ /* 0x000fe8000e000000 */
[----:B------:R-:W-:Y:S01]  /*5b40*/  UIADD3 UR11, UPT, UPT, -UR10, URZ, URZ ;  /* 0x000000ff0a0b7290 */ /* 0x000fe2000fffe1ff */
[----:B------:R-:W-:Y:S02]  /*5b50*/  @!UP0 UMOV UR4, UR9 ;  /* 0x0000000900048c82 */ /* 0x000fe40008000000 */
[----:B------:R-:W-:Y:S02]  /*5b60*/  @!UP0 USHF.R.U32.HI UR4, URZ, UR23, UR4 ;  /* 0x00000017ff048299 */ /* 0x000fe40008011604 */
[----:B------:R-:W-:Y:S02]  /*5b70*/  UIMAD UR8, UR39, UR11, UR6 ;  /* 0x0000000b270872a4 */ /* 0x000fe4000f8e0206 */
[----:B------:R-:W-:Y:S04]  /*5b80*/  @!UP0 USEL UR4, UR5, UR4, !UP4 ;  /* 0x0000000405048287 */ /* 0x000fe8000e000000 */
[----:B------:R-:W-:Y:S02]  /*5b90*/  @!UP0 UIMAD UR8, UR7, UR8, UR4 ;  /* 0x00000008070882a4 */ /* 0x000fe4000f8e0204 */
[----:B------:R-:W-:Y:S02]  /*5ba0*/  @!UP0 UIADD3 UR9, UPT, UPT, UR10, -UR4, URZ ;  /* 0x800000040a098290 */ /* 0x000fe4000fffe0ff */
[----:B------:R-:W-:Y:S02]  /*5bb0*/  UIADD3 UR4, UPT, UPT, -UR5, URZ, URZ ;  /* 0x000000ff05047290 */ /* 0x000fe4000fffe1ff */
[----:B------:R-:W-:Y:S02]  /*5bc0*/  UIADD3 UR7, UPT, UPT, -UR6, URZ, URZ ;  /* 0x000000ff06077290 */ /* 0x000fe4000fffe1ff */
[----:B------:R-:W-:Y:S02]  /*5bd0*/  @!UP0 UIMAD UR6, UR9, UR39, UR5 ;  /* 0x00000027090682a4 */ /* 0x000fe4000f8e0205 */
[----:B------:R-:W-:Y:S02]  /*5be0*/  UIMAD UR14, UR15, UR4, UR14 ;  /* 0x000000040f0e72a4 */ /* 0x000fe4000f8e020e */
[----:B------:R-:W-:Y:S01]  /*5bf0*/  UIMAD UR13, UR42, UR7, UR13 ;  /* 0x000000072a0d72a4 */ /* 0x000fe2000f8e020d */
[----:B------:R-:W-:Y:S02]  /*5c00*/  @!UP0 UMOV UR5, UR8 ;  /* 0x0000000800058c82 */ /* 0x000fe40008000000 */
[----:B------:R-:W-:Y:S02]  /*5c10*/  UIMAD UR14, UR5, UR15, UR14 ;  /* 0x0000000f050e72a4 */ /* 0x000fe4000f8e020e */
[----:B------:R-:W-:Y:S11]  /*5c20*/  UIMAD UR13, UR6, UR42, UR13 ;  /* 0x0000002a060d72a4 */ /* 0x000ff6000f8e020d */
[----:B------:R-:W-:Y:S01]  /*5c30*/  @!UPT UIADD3 URZ, UPT, UPT, URZ, URZ, URZ ;  /* 0x000000fffffff290 */ /* 0x000fe2000fffe0ff */
.L_x_88:
[----:B------:R-:W3:Y:S01]  /*5c40*/  @!UP2 LDCU.128 UR8, c[0x0][0xf10] ;  /* 0x0001e200ff08a7ac */ /* 0x000ee20008000c00 */
[C---:B----4-:R-:W-:Y:S02]  /*5c50*/  ISETP.NE.U32.AND P1, PT, R4.reuse, RZ, PT ;  /* 0x000000ff0400720c */ /* 0x050fe40003f25070 */
[----:B------:R-:W-:Y:S02]  /*5c60*/  ISETP.NE.U32.AND P0, PT, R4, RZ, PT ;  /* 0x000000ff0400720c */ /* 0x000fe40003f05070 */
[C---:B------:R-:W-:Y:S02]  /*5c70*/  ISETP.NE.AND.EX P1, PT, R5.reuse, RZ, PT, P1 ;  /* 0x000000ff0500720c */ /* 0x040fe40003f25310 */
[----:B------:R-:W-:Y:S01]  /*5c80*/  ISETP.NE.AND.EX P0, PT, R5, RZ, PT, P0 ;  /* 0x000000ff0500720c */ /* 0x000fe20003f05300 */
[----:B------:R-:W4:Y:S01]  /*5c90*/  @!UP2 LDCU UR5, c[0x0][0xf0c] ;  /* 0x0001e180ff05a7ac */ /* 0x000f220008000800 */
[----:B------:R-:W-:Y:S01]  /*5ca0*/  SHF.L.U32 R9, R15, 0x1f, RZ ;  /* 0x0000001f0f097819 */ /* 0x000fe200000006ff */
[----:B------:R-:W-:Y:S02]  /*5cb0*/  USHF.L.U32 UR35, UR20, 0x7, URZ ;  /* 0x0000000714237899 */ /* 0x000fe400080006ff */
[----:B------:R-:W-:Y:S02]  /*5cc0*/  USHF.L.U32 UR34, UR12, 0x7, URZ ;  /* 0x000000070c227899 */ /* 0x000fe400080006ff */
[----:B---3--:R-:W-:Y:S07]  /*5cd0*/  UIMAD.WIDE.U32 UR6, UR14, UR8, URZ ;  /* 0x000000080e0672a5 */ /* 0x008fee000f8e00ff */
[----:B------:R-:W-:Y:S01]  /*5ce0*/  @!UP2 UMOV UR4, UR7 ;  /* 0x000000070004ac82 */ /* 0x000fe20008000000 */
[----:B----4-:R-:W-:Y:S02]  /*5cf0*/  @!UP2 UISETP.NE.AND UP0, UPT, UR5, 0x1, UPT ;  /* 0x000000010500a88c */ /* 0x010fe4000bf05270 */
[----:B------:R-:W-:Y:S02]  /*5d00*/  @!UP2 USHF.R.U32.HI UR4, URZ, UR9, UR4 ;  /* 0x00000009ff04a299 */ /* 0x000fe40008011604 */
[----:B------:R-:W-:Y:S02]  /*5d10*/  UIMAD.WIDE.U32 UR6, UR13, UR11, URZ ;  /* 0x0000000b0d0672a5 */ /* 0x000fe4000f8e00ff */
[----:B------:R-:W-:Y:S02]  /*5d20*/  @!UP2 USEL UR8, UR14, UR4, !UP0 ;  /* 0x000000040e08a287 */ /* 0x000fe4000c000000 */
[----:B------:R-:W-:Y:S03]  /*5d30*/  @!UP2 UISETP.NE.AND UP0, UPT, UR10, 0x1, UPT ;  /* 0x000000010a00a88c */ /* 0x000fe6000bf05270 */
[----:B------:R-:W-:Y:S02]  /*5d40*/  @!UP2 UMOV UR6, UR7 ;  /* 0x000000070006ac82 */ /* 0x000fe40008000000 */
[----:B------:R-:W3:Y:S02]  /*5d50*/  @!UP2 LDCU UR4, c[0x0][0xf20] ;  /* 0x0001e400ff04a7ac */ /* 0x000ee40008000800 */
[----:B---3--:R-:W-:Y:S04]  /*5d60*/  @!UP2 USHF.R.U32.HI UR6, URZ, UR4, UR6 ;  /* 0x00000004ff06a299 */ /* 0x008fe80008011606 */
[----:B------:R-:W-:Y:S04]  /*5d70*/  @!UP2 USEL UR6, UR13, UR6, !UP0 ;  /* 0x000000060d06a287 */ /* 0x000fe8000c000000 */
[----:B------:R-:W-:Y:S02]  /*5d80*/  @!UP2 UIADD3 UR4, UPT, UPT, -UR8, UR6, URZ ;  /* 0x000000060804a290 */ /* 0x000fe4000fffe1ff */
[----:B------:R-:W-:Y:S02]  /*5d90*/  @!UP2 UIADD3 UR6, UPT, UPT, UR8, -UR6, URZ ;  /* 0x800000060806a290 */ /* 0x000fe4000fffe0ff */
[----:B------:R-:W-:Y:S02]  /*5da0*/  @!UP2 UIMAD UR14, UR4, UR5, UR14 ;  /* 0x00000005040ea2a4 */ /* 0x000fe4000f8e020e */
[----:B------:R-:W-:Y:S01]  /*5db0*/  @!UP2 UIMAD UR13, UR6, UR10, UR13 ;  /* 0x0000000a060da2a4 */ /* 0x000fe2000f8e020d */
[----:B------:R-:W-:Y:S11]  /*5dc0*/  BRA.U UP3, `(.L_x_89) ;  /* 0x0000000103107547 */ /* 0x000ff6000b800000 */
[----:B--2---:R-:W-:Y:S04]  /*5dd0*/  MOV R0, UR61 ;  /* 0x0000003d00007c02 */ /* 0x004fe80008000f00 */
[----:B------:R-:W-:Y:S04]  /*5de0*/  SHF.L.U32 R11, R0, 0x1f, RZ ;  /* 0x0000001f000b7819 */ /* 0x000fe800000006ff */
[----:B------:R-:W2:Y:S02]  /*5df0*/  SYNCS.PHASECHK.TRANS64.TRYWAIT P2, [UR21+0x78], R11 ;  /* 0x0000780bff0075a7 */ /* 0x000ea40008041115 */
[----:B--2---:R-:W-:Y:S05]  /*5e00*/  @!P2 BRA `(.L_x_90) ;  /* 0x00000054003ca947 */ /* 0x004fea0003800000 */
.L_x_89:
[----:B------:R-:W-:Y:S05]  /*5e10*/  @!P1 BRA `(.L_x_91) ;  /* 0x0000000000309947 */ /* 0x000fea0003800000 */
[----:B------:R-:W-:Y:S01]  /*5e20*/  ISETP.NE.U32.AND P1, PT, R2, RZ, PT ;  /* 0x000000ff0200720c */ /* 0x000fe20003f25070 */
[----:B------:R-:W3:Y:S01]  /*5e30*/  LDCU.64 UR4, c[0x0][0x358] ;  /* 0x00006b00ff0477ac */ /* 0x000ee20008000a00 */
[----:B------:R-:W-:Y:S02]  /*5e40*/  IMAD.MOV.U32 R84, RZ, RZ, 0x1 ;  /* 0x00000001ff547424 */ /* 0x000fe400078e00ff */
[----:B------:R-:W-:Y:S11]  /*5e50*/  ISETP.NE.AND.EX P1, PT, R3, RZ, PT, P1 ;  /* 0x000000ff0300720c */ /* 0x000ff60003f25310 */
[----:B------:R-:W-:Y:S02]  /*5e60*/  @!UPT UIADD3 URZ, UPT, UPT, URZ, URZ, URZ ;  /* 0x000000fffffff290 */ /* 0x000fe4000fffe0ff */
[----:B--2---:R-:W2:Y:S01]  /*5e70*/  @P1 LDC.64 R10, c[0x0][0xc88] ;  /* 0x00032200ff0a1b82 */ /* 0x004ea20000000a00 */
[----:B------:R-:W-:Y:S04]  /*5e80*/  @P1 IMAD R0, R4, UR52, RZ ;  /* 0x0000003404001c24 */ /* 0x000fe8000f8e02ff */
[----:B--2---:R-:W-:Y:S04]  /*5e90*/  @P1 IMAD.WIDE R10, R0, 0x4, R10 ;  /* 0x00000004000a1825 */ /* 0x004fe800078e020a */
[----:B------:R-:W-:Y:S01]  /*5ea0*/  HFMA2 R0, -RZ, RZ, 0, 5.9604644775390625e-08 ;  /* 0x00000001ff007431 */ /* 0x000fe200000001ff */
[----:B---3-5:R3:W5:Y:S04]  /*5eb0*/  @P1 LDG.E R41, desc[UR4][R10.64] ;  /* 0x000000040a291981 */ /* 0x028768000c1e1900 */
[----:B------:R-:W-:Y:S01]  /*5ec0*/  @!P1 PRMT R84, R0, 0x7610, R84 ;  /* 0x0000761000549816 */ /* 0x000fe20000000054 */
[----:B---3--:R-:W4:Y:S06]  /*5ed0*/  @!P1 LDC R41, c[0x0][0xc80] ;  /* 0x00032000ff299b82 */ /* 0x008f2c0000000800 */
.L_x_91:
[----:B----45:R-:W-:Y:S01]  /*5ee0*/  @!P0 FSETP.EQ.AND P1, PT, R41, RZ, PT ;  /* 0x000000ff2900820b */ /* 0x030fe20003f22000 */
[----:B------:R-:W-:Y:S01]  /*5ef0*/  @!UPT UIADD3 URZ, UPT, UPT, URZ, URZ, URZ ;  /* 0x000000fffffff290 */ /* 0x000fe2000fffe0ff */
[----:B------:R-:W-:Y:S11]  /*5f00*/  @!P0 BRA `(.L_x_92) ;  /* 0x0000000000188947 */ /* 0x000ff60003800000 */
[----:B------:R-:W-:Y:S02]  /*5f10*/  LOP3.LUT P0, RZ, R84, 0xff, RZ, 0xc0, !PT ;  /* 0x000000ff54ff7812 */ /* 0x000fe4000780c0ff */
[----:B------:R-:W-:Y:S04]  /*5f20*/  ISETP.NE.U32.AND P1, PT, R2, RZ, PT ;  /* 0x000000ff0200720c */ /* 0x000fe80003f25070 */
[----:B------:R-:W-:Y:S04]  /*5f30*/  ISETP.NE.AND.EX P1, PT, R3, RZ, PT, P1 ;  /* 0x000000ff0300720c */ /* 0x000fe80003f25310 */
[----:B------:R-:W-:Y:S03]  /*5f40*/  PLOP3.LUT P1, PT, P1, PT, PT, 0x8, 0x80 ;  /* 0x000000000080781c */ /* 0x000fe60000f2e170 */
[----:B------:R-:W-:Y:S11]  /*5f50*/  @P0 FSETP.EQ.AND P1, PT, R41, RZ, PT ;  /* 0x000000ff2900020b */ /* 0x000ff60003f22000 */
[----:B------:R-:W-:Y:S02]  /*5f60*/  @!UPT UIADD3 URZ, UPT, UPT, URZ, URZ, URZ ;  /* 0x000000fffffff290 */ /* 0x000fe4000fffe0ff */
.L_x_92:
[----:B------:R-:W3:Y:S01]  /*5f70*/  SYNCS.PHASECHK.TRANS64.TRYWAIT P2, [UR21+0x50], R9 ;  /* 0x00005009ff0075a7 */ /* 0x000ee20008041115 */
[----:B------:R-:W-:Y:S04]  /*5f80*/  ELECT P0, URZ, PT ;  /* 0x0000000000ff782f */ /* 0x000fe80003800000 */
[----:B------:R-:W-:Y:S11]  /*5f90*/  PLOP3.LUT P1, PT, P1, P0, PT, 0xf2, 0x2f ;  /* 0x00000000002f781c */ /* 0x000ff60000f21e72 */
[----:B------:R-:W-:Y:S02]  /*5fa0*/  @!UPT UIADD3 URZ, UPT, UPT, URZ, URZ, URZ ;  /* 0x000000fffffff290 */ /* 0x000fe4000fffe0ff */
[----:B------:R-:W-:Y:S05]  /*5fb0*/  @!P1 IADD3 R8, P0, PT, R16, 0x980, RZ ;  /* 0x0000098010089810 */ /* 0x000fea0007f1e0ff */
[----:B------:R-:W-:Y:S01]  /*5fc0*/  @!P1 IMAD.X R6, RZ, RZ, R17, P0 ;  /* 0x000000ffff069224 */ /* 0x000fe200000e0611 */
[----:B---3--:R-:W-:Y:S07]  /*5fd0*/  @!P2 BRA `(.L_x_93) ;  /* 0x0000005000e0a947 */ /* 0x008fee0003800000 */
.L_x_177:
[----:B------:R-:W-:Y:S01]  /*5fe0*/  @!P1 R2UR UR5, R8 ;  /* 0x00000000080592ca */ /* 0x000fe200000e0000 */
[----:B------:R-:W-:Y:S01]  /*5ff0*/  VOTEU.ALL UP0, P1 ;  /* 0x0000000000ff7886 */ /* 0x000fe20000800000 */
[----:B------:R-:W-:Y:S01]  /*6000*/  @!P1 R2UR UR4, R6 ;  /* 0x00000000060492ca */ /* 0x000fe200000e0000 */
[----:B--2---:R-:W-:Y:S01]  /*6010*/  @!P1 IMAD.MOV.U32 R0, RZ, RZ, 0x2000 ;  /* 0x00002000ff009424 */ /* 0x004fe200078e00ff */
[----:B------:R-:W-:Y:S01]  /*6020*/  R2UR UR6, R88 ;  /* 0x00000000580672ca */ /* 0x000fe200000e0000 */
[----:B------:R-:W-:Y:S01]  /*6030*/  UMOV UR8, 0x0 ;  /* 0x0000000000087882 */ /* 0x000fe20000000000 */
[----:B------:R-:W-:Y:S01]  /*6040*/  @!UP0 UIADD3 UR32, UPT, UPT, UR21, 0x200, URZ ;  /* 0x0000020015208890 */ /* 0x000fe2000fffe0ff */
[----:B------:R-:W-:Y:S01]  /*6050*/  @!P1 IADD3 R8, P0, PT, R16, 0x980, RZ ;  /* 0x0000098010089810 */ /* 0x000fe20007f1e0ff */
[----:B------:R-:W-:Y:S01]  /*6060*/  VOTEU.ALL UP0, P1 ;  /* 0x0000000000ff7886 */ /* 0x000fe20000800000 */
[----:B------:R-:W-:Y:S01]  /*6070*/  UMOV UR9, 0x10000000 ;  /* 0x1000000000097882 */ /* 0x000fe20000000000 */
[----:B------:R-:W-:Y:S02]  /*6080*/  UMOV UR36, UR52 ;  /* 0x0000003400247c82 */ /* 0x000fe40008000000 */
[----:B------:R-:W-:Y:S02]  /*6090*/  @!P1 IMAD.X R6, RZ, RZ, R17, P0 ;  /* 0x000000ffff069224 */ /* 0x000fe400000e0611 */
[----:B------:R-:W-:Y:S02]  /*60a0*/  IMAD.U32 R10, RZ, RZ, UR5 ;  /* 0x00000005ff0a7e24 */ /* 0x000fe4000f8e00ff */
[----:B------:R-:W-:Y:S01]  /*60b0*/  IMAD.U32 R11, RZ, RZ, UR4 ;  /* 0x00000004ff0b7e24 */ /* 0x000fe2000f8e00ff */
[----:B------:R-:W-:Y:S02]  /*60c0*/  UPRMT UR6, UR6, 0x654, UR33 ;  /* 0x0000065406067896 */ /* 0x000fe40008000021 */
[----:B------:R-:W-:Y:S02]  /*60d0*/  @!P1 R2UR UR4, R10 ;  /* 0x000000000a0492ca */ /* 0x000fe400000e0000 */
[----:B------:R-:W-:Y:S11]  /*60e0*/  @!P1 R2UR UR5, R11 ;  /* 0x000000000b0592ca */ /* 0x000ff600000e0000 */
[----:B------:R-:W-:Y:S02]  /*60f0*/  @!UPT UIADD3 URZ, UPT, UPT, URZ, URZ, URZ ;  /* 0x000000fffffff290 */ /* 0x000fe4000fffe0ff */
[----:B------:R2:W-:Y:S01]  /*6100*/  @!UP0 UTMALDG.3D [UR32], [UR4], desc[UR8] ;  /* 0x00000820040085b4 */ /* 0x0005e20008011000 */
[----:B------:R2:W-:Y:S01]  /*6110*/  @!P1 SYNCS.ARRIVE.TRANS64.RED.A0TR RZ, [UR21+0x30], R0 ;  /* 0x00003000ffff99a7 */ /* 0x0005e20008300415 */
[----:B------:R-:W-:Y:S01]  /*6120*/  SYNCS.ARRIVE.TRANS64.RED.A1T0 RZ, [UR6], RZ ;  /* 0x000000ffffff79a7 */ /* 0x000fe20008100406 */
[----:B------:R-:W3:Y:S02]  /*6130*/  SYNCS.PHASECHK.TRANS64.TRYWAIT P2, [UR21+0x58], R9 ;  /* 0x00005809ff0075a7 */ /* 0x000ee40008041115 */
[----:B--23--:R-:W-:Y:S05]  /*6140*/  @!P2 BRA `(.L_x_94) ;  /* 0x00000050009ca947 */ /* 0x00cfea0003800000 */
.L_x_179:
        /* <DEDUP_REMOVED lines=8> */
[----:B------:R-:W-:Y:S01]  /*61d0*/  @!UP0 UIADD3 UR24, UPT, UPT, UR21, 0x2200, URZ ;  /* 0x0000220015188890 */ /* 0x000fe2000fffe0ff */
[----:B------:R-:W-:Y:S01]  /*61e0*/  VOTEU.ALL UP0, P1 ;  /* 0x0000000000ff7886 */ /* 0x000fe20000800000 */
[----:B------:R-:W-:Y:S01]  /*61f0*/  UMOV UR9, 0x10000000 ;  /* 0x1000000000097882 */ /* 0x000fe20000000000 */
[----:B------:R-:W-:Y:S02]  /*6200*/  UMOV UR27, UR35 ;  /* 0x00000023001b7c82 */ /* 0x000fe40008000000 */
[----:B------:R-:W-:Y:S01]  /*6210*/  IMAD.U32 R10, RZ, RZ, UR5 ;  /* 0x00000005ff0a7e24 */ /* 0x000fe2000f8e00ff */
[----:B------:R-:W-:Y:S01]  /*6220*/  UMOV UR28, UR52 ;  /* 0x00000034001c7c82 */ /* 0x000fe20008000000 */
[----:B------:R-:W-:Y:S02]  /*6230*/  IMAD.U32 R11, RZ, RZ, UR4 ;  /* 0x00000004ff0b7e24 */ /* 0x000fe4000f8e00ff */
[----:B------:R-:W-:Y:S01]  /*6240*/  UPRMT UR6, UR6, 0x654, UR25 ;  /* 0x0000065406067896 */ /* 0x000fe20008000019 */
[----:B------:R-:W-:Y:S01]  /*6250*/  @!P1 R2UR UR4, R10 ;  /* 0x000000000a0492ca */ /* 0x000fe200000e0000 */
[----:B------:R-:W-:Y:S01]  /*6260*/  @!P1 IMAD.X R6, RZ, RZ, R17, P0 ;  /* 0x000000ffff069224 */ /* 0x000fe200000e0611 */
[----:B------:R-:W-:Y:S11]  /*6270*/  @!P1 R2UR UR5, R11 ;  /* 0x000000000b0592ca */ /* 0x000ff600000e0000 */
[----:B------:R-:W-:Y:S02]  /*6280*/  @!UPT UIADD3 URZ, UPT, UPT, URZ, URZ, URZ ;  /* 0x000000fffffff290 */ /* 0x000fe4000fffe0ff */
[----:B------:R2:W-:Y:S01]  /*6290*/  @!UP0 UTMALDG.3D [UR24], [UR4], desc[UR8] ;  /* 0x00000818040085b4 */ /* 0x0005e20008011000 */
[----:B------:R2:W-:Y:S01]  /*62a0*/  @!P1 SYNCS.ARRIVE.TRANS64.RED.A0TR RZ, [UR21+0x38], R0 ;  /* 0x00003800ffff99a7 */ /* 0x0005e20008300415 */
[----:B------:R-:W-:Y:S01]  /*62b0*/  SYNCS.ARRIVE.TRANS64.RED.A1T0 RZ, [UR6], RZ ;  /* 0x000000ffffff79a7 */ /* 0x000fe20008100406 */
[----:B------:R-:W3:Y:S02]  /*62c0*/  SYNCS.PHASECHK.TRANS64.TRYWAIT P2, [UR21+0x60], R9 ;  /* 0x00006009ff0075a7 */ /* 0x000ee40008041115 */
[----:B--23--:R-:W-:Y:S05]  /*62d0*/  @!P2 BRA `(.L_x_95) ;  /* 0x000000500050a947 */ /* 0x00cfea0003800000 */
.L_x_181:
[----:B------:R-:W-:Y:S01]  /*62e0*/  @!P1 R2UR UR5, R8 ;  /* 0x00000000080592ca */ /* 0x000fe200000e0000 */
[----:B------:R-:W-:Y:S01]  /*62f0*/  VOTEU.ALL UP0, P1 ;  /* 0x0000000000ff7886 */ /* 0x000fe20000800000 */
[----:B------:R-:W-:Y:S01]  /*6300*/  @!P1 R2UR UR4, R6 ;  /* 0x00000000060492ca */ /* 0x000fe200000e0000 */
[----:B--2---:R-:W-:Y:S01]  /*6310*/  @!P1 IMAD.MOV.U32 R0, RZ, RZ, 0x2000 ;  /* 0x00002000ff009424 */ /* 0x004fe200078e00ff */
[----:B------:R-:W-:Y:S01]  /*6320*/  R2UR UR6, R88 ;  /* 0x00000000580672ca */ /* 0x000fe200000e0000 */
[----:B------:R-:W-:Y:S01]  /*6330*/  UMOV UR8, 0x0 ;  /* 0x0000000000087882 */ /* 0x000fe20000000000 */
[----:B------:R-:W-:Y:S01]  /*6340*/  @!UP0 UIADD3 UR18, UPT, UPT, UR34, 0x40, URZ ;  /* 0x0000004022128890 */ /* 0x000fe2000fffe0ff */
[----:B------:R-:W-:Y:S01]  /*6350*/  VIADD R14, R14, 0x1 ;  /* 0x000000010e0e7836 */ /* 0x000fe20000000000 */
        /* <DEDUP_REMOVED lines=16> */
.L_x_183:
[----:B------:R-:W-:Y:S01]  /*6460*/  @!P1 IADD3 R6, P0, PT, R16, 0x980, RZ ;  /* 0x0000098010069810 */ /* 0x000fe20007f1e0ff */
[----:B------:R-:W-:Y:S01]  /*6470*/  VOTEU.ALL UP0, P1 ;  /* 0x0000000000ff7886 */ /* 0x000fe20000800000 */
[----:B------:R-:W-:Y:S01]  /*6480*/  UMOV UR6, 0x0 ;  /* 0x0000000000067882 */ /* 0x000fe20000000000 */
[----:B------:R-:W-:Y:S01]  /*6490*/  UMOV UR7, 0x10000000 ;  /* 0x1000000000077882 */ /* 0x000fe20000000000 */
[----:B------:R-:W-:Y:S01]  /*64a0*/  @!P1 R2UR UR5, R6 ;  /* 0x00000000060592ca */ /* 0x000fe200000e0000 */
[----:B--2---:R-:W-:Y:S01]  /*64b0*/  @!P1 IMAD.X R0, RZ, RZ, R17, P0 ;  /* 0x000000ffff009224 */ /* 0x004fe200000e0611 */
[----:B------:R-:W-:Y:S01]  /*64c0*/  @!UP0 UIADD3 UR10, UPT, UPT, UR34, 0x60, URZ ;  /* 0x00000060220a8890 */ /* 0x000fe2000fffe0ff */
[----:B------:R-:W-:Y:S01]  /*64d0*/  R2UR UR18, R87 ;  /* 0x00000000571272ca */ /* 0x000fe200000e0000 */
[----:B------:R-:W-:Y:S01]  /*64e0*/  @!UP0 UIADD3 UR8, UPT, UPT, UR21, 0x6200, URZ ;  /* 0x0000620015088890 */ /* 0x000fe2000fffe0ff */
[----:B------:R-:W-:Y:S01]  /*64f0*/  R2UR UR16, R86 ;  /* 0x00000000561072ca */ /* 0x000fe200000e0000 */
[----:B------:R-:W-:Y:S01]  /*6500*/  @!UP0 UIADD3 UR9, UPT, UPT, UR21, 0x48, URZ ;  /* 0x0000004815098890 */ /* 0x000fe2000fffe0ff */
[----:B------:R-:W-:Y:S01]  /*6510*/  @!P1 R2UR UR4, R0 ;  /* 0x00000000000492ca */ /* 0x000fe200000e0000 */
[----:B------:R-:W-:Y:S01]  /*6520*/  VOTEU.ALL UP0, P1 ;  /* 0x0000000000ff7886 */ /* 0x000fe20000800000 */
[----:B------:R-:W-:Y:S01]  /*6530*/  UMOV UR11, UR35 ;  /* 0x00000023000b7c82 */ /* 0x000fe20008000000 */
[----:B------:R-:W-:Y:S01]  /*6540*/  UMOV UR12, UR52 ;  /* 0x00000034000c7c82 */ /* 0x000fe20008000000 */
[C---:B------:R-:W-:Y:S01]  /*6550*/  ISETP.NE.AND P0, PT, R14.reuse, 0x2, PT ;  /* 0x000000020e00780c */ /* 0x040fe20003f05270 */
[----:B------:R-:W-:Y:S01]  /*6560*/  UPLOP3.LUT UP3, UPT, UPT, UPT, UPT, 0x80, 0x8 ;  /* 0x000000000008789c */ /* 0x000fe20003f6f070 */
[----:B------:R-:W-:Y:S01]  /*6570*/  IMAD.U32 R8, RZ, RZ, UR5 ;  /* 0x00000005ff087e24 */ /* 0x000fe2000f8e00ff */
[----:B------:R-:W-:Y:S01]  /*6580*/  LOP3.LUT R15, R15, 0x1, RZ, 0x3c, !PT ;  /* 0x000000010f0f7812 */ /* 0x000fe200078e3cff */
[----:B------:R-:W-:Y:S01]  /*6590*/  UMOV UR52, UR29 ;  /* 0x0000001d00347c82 */ /* 0x000fe20008000000 */
[----:B------:R-:W-:Y:S01]  /*65a0*/  SEL R0, RZ, 0x1, P0 ;  /* 0x00000001ff007807 */ /* 0x000fe20000000000 */
[----:B------:R-:W-:Y:S01]  /*65b0*/  UIADD3 UR20, UPT, UPT, UR14, UR18, URZ ;  /* 0x000000120e147290 */ /* 0x000fe2000fffe0ff */
[----:B------:R-:W-:Y:S02]  /*65c0*/  SEL R14, R14, RZ, P0 ;  /* 0x000000ff0e0e7207 */ /* 0x000fe40000000000 */
[----:B------:R-:W-:Y:S01]  /*65d0*/  IMAD.U32 R9, RZ, RZ, UR4 ;  /* 0x00000004ff097e24 */ /* 0x000fe2000f8e00ff */
[----:B------:R-:W-:Y:S02]  /*65e0*/  @!P1 R2UR UR4, R8 ;  /* 0x00000000080492ca */ /* 0x000fe400000e0000 */
[----:B------:R-:W-:Y:S02]  /*65f0*/  LOP3.LUT R13, R13, R0, RZ, 0x3c, !PT ;  /* 0x000000000d0d7212 */ /* 0x000fe400078e3cff */
[----:B------:R-:W-:Y:S11]  /*6600*/  @!P1 R2UR UR5, R9 ;  /* 0x00000000090592ca */ /* 0x000ff600000e0000 */
[----:B------:R-:W-:Y:S02]  /*6610*/  @!UPT UIADD3 URZ, UPT, UPT, URZ, URZ, URZ ;  /* 0x000000fffffff290 */ /* 0x000fe4000fffe0ff */
[----:B------:R2:W-:Y:S01]  /*6620*/  @!UP0 UTMALDG.3D [UR8], [UR4], desc[UR6] ;  /* 0x00000608040085b4 */ /* 0x0005e20008011000 */
[----:B------:R3:W-:Y:S01]  /*6630*/  @!P1 SYNCS.ARRIVE.TRANS64.RED.A0TR RZ, [UR21+0x48], R7 ;  /* 0x00004807ffff99a7 */ /* 0x0007e20008300415 */
[----:B------:R-:W-:Y:S01]  /*6640*/  SYNCS.ARRIVE.TRANS64.RED.A1T0 RZ, [UR37], RZ ;  /* 0x000000ffffff79a7 */ /* 0x000fe20008100425 */
[----:B--2---:R-:W-:Y:S01]  /*6650*/  UIADD3 UR12, UPT, UPT, UR13, UR16, URZ ;  /* 0x000000100d0c7290 */ /* 0x004fe2000fffe0ff */
[----:B------:R-:W-:Y:S11]  /*6660*/  BRA.U UP1, `(.L_x_97) ;  /* 0xfffffff101547547 */ /* 0x000ff6000b83ffff */
[----:B------:R-:W-:-:S04]  /*6670*/  SHF.L.U32 R3, R15, 0x1f, RZ ;  /* 0x0000001f0f037819 */ /* 0x000fc800000006ff */
[----:B------:R-:W2:Y:S02]  /*6680*/  SYNCS.PHASECHK.TRANS64.TRYWAIT P0, [UR21+0x50], R3 ;  /* 0x00005003ff0075a7 */ /* 0x000ea40008001115 */
[----:B--2---:R-:W-:Y:S05]  /*6690*/  @!P0 BRA `(.L_x_98) ;  /* 0x0000004c00908947 */ /* 0x004fea0003800000 */
.L_x_185:
[----:B------:R-:W4:Y:S02]  /*66a0*/  SYNCS.PHASECHK.TRANS64.TRYWAIT P0, [UR21+0x58], R3 ;  /* 0x00005803ff0075a7 */ /* 0x000f240008001115 */
[----:B----4-:R-:W-:Y:S05]  /*66b0*/  @!P0 BRA `(.L_x_99) ;  /* 0x0000004c00a08947 */ /* 0x010fea0003800000 */
.L_x_187:
[----:B------:R-:W4:Y:S02]  /*66c0*/  SYNCS.PHASECHK.TRANS64.TRYWAIT P0, [UR21+0x60], R3 ;  /* 0x00006003ff0075a7 */ /* 0x000f240008001115 */
[----:B----4-:R-:W-:Y:S05]  /*66d0*/  @!P0 BRA `(.L_x_100) ;  /* 0x0000004c00b08947 */ /* 0x010fea0003800000 */
.L_x_189:
[----:B--2---:R-:W-:-:S07]  /*66e0*/  MOV R0, UR21 ;  /* 0x0000001500007c02 */ /* 0x004fce0008000f00 */
.L_x_101:
[----:B--2---:R-:W-:-:S04]  /*66f0*/  SHF.L.U32 R3, R15, 0x1f, RZ ;  /* 0x0000001f0f037819 */ /* 0x004fc800000006ff */
[----:B------:R2:W4:Y:S03]  /*6700*/  SYNCS.PHASECHK.TRANS64.TRYWAIT P0, [R0+URZ+0x68], R3 ;  /* 0x00006803000075a7 */ /* 0x00052600080011ff */
[----:B----4-:R-:W-:Y:S05]  /*6710*/  @!P0 NANOSLEEP.SYNCS 0x989680 ;  /* 0x009896800000895d */ /* 0x010fea0003900000 */
[----:B------:R-:W4:Y:S02]  /*6720*/  @!P0 SYNCS.PHASECHK.TRANS64 P0, [R0+URZ+0x68], R3 ;  /* 0x00006803000085a7 */ /* 0x000f2400080010ff */
[----:B-1--4-:R-:W-:Y:S05]  /*6730*/  @P0 EXIT ;  /* 0x000000000000094d */ /* 0x012fea0003800000 */
[----:B------:R-:W-:Y:S05]  /*6740*/  BRA `(.L_x_101) ;  /* 0xfffffffc00e87947 */ /* 0x000fea000383ffff */
.L_x_86:
[----:B------:R-:W-:-:S06]  /*6750*/  UISETP.GE.AND UP0, UPT, UR19, 0x4, UPT ;  /* 0x000000041300788c */ /* 0x000fcc000bf06270 */
[----:B------:R-:W-:-:S13]  /*6760*/  PLOP3.LUT P0, PT, PT, PT, UP0, 0x80, 0x8 ;  /* 0x000000000008781c */ /* 0x000fda0003f0f008 */
[----:B------:R-:W-:Y:S05]  /*6770*/  @!P0 EXIT ;  /* 0x000000000000894d */ /* 0x000fea0003800000 */
[----:B------:R-:W-:Y:S01]  /*6780*/  BAR.SYNC.DEFER_BLOCKING 0x6, 0xa0 ;  /* 0x0182800000007b1d */ /* 0x000fe20000010000 */
[----:B------:R-:W-:Y:S01]  /*6790*/  R2UR UR4, R88 ;  /* 0x00000000580472ca */ /* 0x000fe200000e0000 */
[C---:B------:R-:W-:Y:S01]  /*67a0*/  IMAD.SHL.U32 R5, R99.reuse, 0x20, RZ ;  /* 0x0000002063057824 */ /* 0x040fe200078e00ff */
[C---:B------:R-:W-:Y:S01]  /*67b0*/  SHF.L.U32 R37, R99.reuse, 0x10, RZ ;  /* 0x0000001063257819 */ /* 0x040fe200000006ff */
[C---:B------:R-:W-:Y:S01]  /*67c0*/  IMAD.SHL.U32 R98, R99.reuse, 0x4, RZ ;  /* 0x0000000463627824 */ /* 0x040fe200078e00ff */
[----:B------:R-:W-:Y:S01]  /*67d0*/  LOP3.LUT R100, R99, 0x60, RZ, 0xc0, !PT ;  /* 0x0000006063647812 */ /* 0x000fe200078ec0ff */
[----:B------:R-:W-:Y:S02]  /*67e0*/  UMOV UR43, 0x400 ;  /* 0x00000400002b7882 */ /* 0x000fe40000000000 */
[----:B------:R-:W1:Y:S01]  /*67f0*/  LDC.64 R80, c[0x0][0xc88] ;  /* 0x00032200ff507b82 */ /* 0x000e620000000a00 */
[----:B------:R-:W-:Y:S01]  /*6800*/  LOP3.LUT R7, R5, 0xc0, RZ, 0xc0, !PT ;  /* 0x000000c005077812 */ /* 0x000fe200078ec0ff */
[----:B------:R-:W-:Y:S01]  /*6810*/  HFMA2 R95, -RZ, RZ, 0, 5.9604644775390625e-08 ;  /* 0x00000001ff5f7431 */ /* 0x000fe200000001ff */
[----:B------:R-:W-:Y:S01]  /*6820*/  LOP3.LUT R97, R99, 0x2, RZ, 0xc0, !PT ;  /* 0x0000000263617812 */ /* 0x000fe200078ec0ff */
[----:B------:R-:W-:Y:S01]  /*6830*/  HFMA2 R93, -RZ, RZ, 0, 0 ;  /* 0x00000000ff5d7431 */ /* 0x000fe200000001ff */
[----:B------:R-:W-:Y:S01]  /*6840*/  LOP3.LUT R98, R7, 0x18, R98, 0xf8, !PT ;  /* 0x0000001807627812 */ /* 0x000fe200078ef862 */
[----:B------:R-:W-:Y:S01]  /*6850*/  IMAD.MOV.U32 R36, RZ, RZ, RZ ;  /* 0x000000ffff247224 */ /* 0x000fe200078e00ff */
[----:B------:R-:W-:Y:S01]  /*6860*/  ULEA UR43, UR4, UR43, 0x18 ;  /* 0x0000002b042b7291 */ /* 0x000fe2000f8ec0ff */
[----:B------:R-:W2:Y:S01]  /*6870*/  LDC.64 R82, c[0x0][0xc90] ;  /* 0x00032400ff527b82 */ /* 0x000ea20000000a00 */
[----:B------:R-:W-:Y:S01]  /*6880*/  LOP3.LUT R98, R98, 0xf20, R5, 0xf8, !PT ;  /* 0x00000f2062627812 */ /* 0x000fe200078ef805 */
[----:B------:R-:W-:Y:S01]  /*6890*/  IMAD.MOV.U32 R91, RZ, RZ, RZ ;  /* 0x000000ffff5b7224 */ /* 0x000fe200078e00ff */
[----:B------:R-:W-:Y:S01]  /*68a0*/  UIADD3 UR4, UPT, UPT, UR43, 0x200, URZ ;  /* 0x000002002b047890 */ /* 0x000fe2000fffe0ff */
[----:B------:R-:W-:Y:S01]  /*68b0*/  LOP3.LUT R37, R37, 0x600000, RZ, 0xc0, !PT ;  /* 0x0060000025257812 */ /* 0x000fe200078ec0ff */
[----:B------:R-:W3:Y:S01]  /*68c0*/  LDCU UR53, c[0x0][0x370] ;  /* 0x00006e00ff3577ac */ /* 0x000ee20008000800 */
[----:B------:R-:W-:-:S02]  /*68d0*/  LOP3.LUT R99, R99, 0x4, RZ, 0xc0, !PT ;  /* 0x0000000463637812 */ /* 0x000fc400078ec0ff */
[----:B------:R-:W4:Y:S01]  /*68e0*/  LDC.64 R78, c[0x0][0xcb0] ;  /* 0x00032c00ff4e7b82 */ /* 0x000f220000000a00 */
[----:B------:R-:W3:Y:S01]  /*68f0*/  LDS R0, [UR43+0x110] ;  /* 0x0001102bff007984 */ /* 0x000ee20008000800 */
[----:B------:R-:W-:Y:S01]  /*6900*/  IMAD.U32 R89, RZ, RZ, UR4 ;  /* 0x00000004ff597e24 */ /* 0x000fe2000f8e00ff */
[----:B------:R-:W-:Y:S01]  /*6910*/  MOV R94, RZ ;  /* 0x000000ff005e7202 */ /* 0x000fe20000000f00 */
[----:B------:R-:W1:Y:S02]  /*6920*/  LDCU.64 UR62, c[0x0][0x348] ;  /* 0x00006900ff3e77ac */ /* 0x000e640008000a00 */
[----:B------:R-:W-:Y:S02]  /*6930*/  IMAD R98, R98, 0x2, R89 ;  /* 0x0000000262627824 */ /* 0x000fe400078e0259 */
[----:B------:R-:W1:Y:S01]  /*6940*/  LDC.64 R76, c[0x0][0xca8] ;  /* 0x00032a00ff4c7b82 */ /* 0x000e620000000a00 */
[----:B------:R-:W1:Y:S01]  /*6950*/  LDCU UR42, c[0x0][0xf0c] ;  /* 0x0001e180ff2a77ac */ /* 0x000e620008000800 */
[----:B------:R-:W-:-:S02]  /*6960*/  IMAD R97, R97, -0x10, R98 ;  /* 0xfffffff061617824 */ /* 0x000fc400078e0262 */
[----:B------:R-:W-:Y:S01]  /*6970*/  IMAD R96, R99, -0x10, R98 ;  /* 0xfffffff063607824 */ /* 0x000fe200078e0262 */
[----:B------:R-:W1:Y:S01]  /*6980*/  LDCU UR38, c[0x0][0xf30] ;  /* 0x0001e600ff2677ac */ /* 0x000e620008000800 */
[----:B------:R-:W1:Y:S01]  /*6990*/  LDCU.64 UR54, c[0x0][0xc88] ;  /* 0x00019100ff3677ac */ /* 0x000e620008000a00 */
[----:B------:R-:W1:Y:S01]  /*69a0*/  LDCU.64 UR40, c[0x0][0xf28] ;  /* 0x0001e500ff2877ac */ /* 0x000e620008000a00 */
[----:B------:R-:W1:Y:S01]  /*69b0*/  LDCU.128 UR56, c[0x0][0xf10] ;  /* 0x0001e200ff3877ac */ /* 0x000e620008000c00 */
[----:B------:R-:W1:Y:S01]  /*69c0*/  LDCU UR47, c[0x0][0x374] ;  /* 0x00006e80ff2f77ac */ /* 0x000e620008000800 */
[----:B------:R-:W-:Y:S01]  /*69d0*/  UMOV UR46, URZ ;  /* 0x000000ff002e7c82 */ /* 0x000fe20008000000 */
[----:B------:R-:W-:Y:S01]  /*69e0*/  UMOV UR45, URZ ;  /* 0x000000ff002d7c82 */ /* 0x000fe20008000000 */
[----:B--23--:R-:W-:-:S07]  /*69f0*/  IMAD.IADD R37, R0, 0x1, R37 ;  /* 0x0000000100257824 */ /* 0x00cfce00078e0225 */
.L_x_145:
[----:B------:R-:W-:Y:S02]  /*6a00*/  LEA R3, R91, UR43, 0x3 ;  /* 0x0000002b5b037c11 */ /* 0x000fe4000f8e18ff */
[----:B------:R-:W-:Y:S02]  /*6a10*/  SHF.L.U32 R0, R93, 0x1f, RZ ;  /* 0x0000001f5d007819 */ /* 0x000fe400000006ff */
[----:B------:R-:W-:Y:S02]  /*6a20*/  LEA R5, R91, UR43, 0x4 ;  /* 0x0000002b5b057c11 */ /* 0x000fe4000f8e20ff */
[----:B--2---:R-:W2:Y:S02]  /*6a30*/  SYNCS.PHASECHK.TRANS64.TRYWAIT P0, [R3+URZ+0x80], R0 ;  /* 0x00008000030075a7 */ /* 0x004ea400080011ff */
[----:B-12---:R-:W-:Y:S05]  /*6a40*/  @!P0 BRA `(.L_x_102) ;  /* 0x0000004800ec8947 */ /* 0x006fea0003800000 */
.L_x_190:
[----:B------:R-:W3:Y:S01]  /*6a50*/  LDS.128 R4, [R5+0xf0] ;  /* 0x0000f00005047984 */ /* 0x000ee20000000c00 */
[----:B------:R-:W-:Y:S01]  /*6a60*/  UISETP.GE.AND UP0, UPT, UR39, 0x1, UPT ;  /* 0x000000012700788c */ /* 0x000fe2000bf06270 */
[----:B------:R-:W-:Y:S01]  /*6a70*/  @!PT LDS RZ, [RZ] ;  /* 0x00000000fffff984 */ /* 0x000fe20000000800 */
[----:B------:R-:W-:Y:S01]  /*6a80*/  @!PT LDS RZ, [RZ] ;  /* 0x00000000fffff984 */ /* 0x000fe20000000800 */
[----:B------:R-:W-:Y:S01]  /*6a90*/  @!PT LDS RZ, [RZ] ;  /* 0x00000000fffff984 */ /* 0x000fe20000000800 */
[----:B------:R-:W-:Y:S01]  /*6aa0*/  @!PT LDS RZ, [RZ] ;  /* 0x00000000fffff984 */ /* 0x000fe20000000800 */
[----:B------:R1:W-:Y:S06]  /*6ab0*/  MEMBAR.ALL.CTA ;  /* 0x0000000000007992 */ /* 0x0003ec0000008000 */
[----:B-1----:R-:W1:Y:S01]  /*6ac0*/  FENCE.VIEW.ASYNC.S ;  /* 0x00000000000073c6 */ /* 0x002e620000000000 */
[----:B---3--:R-:W-:Y:S11]  /*6ad0*/  LOP3.LUT P0, RZ, R6, 0x1, RZ, 0xc0, !PT ;  /* 0x0000000106ff7812 */ /* 0x008ff6000780c0ff */
[----:B------:R-:W-:Y:S02]  /*6ae0*/  @!UPT UIADD3 URZ, UPT, UPT, URZ, URZ, URZ ;  /* 0x000000fffffff290 */ /* 0x000fe4000fffe0ff */
[----:B-1----:R-:W-:Y:S01]  /*6af0*/  VOTEU.ANY UP1, P0 ;  /* 0x0000000000ff7886 */ /* 0x002fe20000020100 */
[----:B------:R-:W-:Y:S01]  /*6b00*/  PLOP3.LUT P0, PT, PT, PT, UP1, 0x80, 0x8 ;  /* 0x000000000008781c */ /* 0x000fe20003f0f018 */
[----:B------:R-:W-:Y:S11]  /*6b10*/  UP2UR UR61, UPR, URZ, 0x2 ;  /* 0x00000002ff3d7883 */ /* 0x000ff60008000000 */
[----:B------:R-:W-:Y:S01]  /*6b20*/  @!UPT UIADD3 URZ, UPT, UPT, URZ, URZ, URZ ;  /* 0x000000fffffff290 */ /* 0x000fe2000fffe0ff */
[----:B--2---:R-:W-:Y:S02]  /*6b30*/  @P0 SHF.R.U32.HI R0, RZ, 0x10, R5 ;  /* 0x00000010ff000819 */ /* 0x004fe40000011605 */
        /* <DEDUP_REMOVED lines=12> */
[----:B------:R-:W2:Y:S01]  /*6c00*/  LDCU UR13, c[0x0][0xf20] ;  /* 0x0001e400ff0d77ac */ /* 0x000ea20008000800 */
[----:B------:R-:W-:Y:S02]  /*6c10*/  UIMAD.WIDE.U32 UR4, UR47, UR59, URZ ;  /* 0x0000003b2f0472a5 */ /* 0x000fe4000f8e00ff */
[----:B------:R-:W-:Y:S02]  /*6c20*/  UIMAD.WIDE.U32 UR6, UR53, UR56, URZ ;  /* 0x00000038350672a5 */ /* 0x000fe4000f8e00ff */
[----:B------:R-:W-:Y:S02]  /*6c30*/  UISETP.NE.AND UP0, UPT, UR58, 0x1, UPT ;  /* 0x000000013a00788c */ /* 0x000fe4000bf05270 */
[----:B------:R-:W-:Y:S02]  /*6c40*/  UIMAD.WIDE.U32 UR8, UR36, UR59, URZ ;  /* 0x0000003b240872a5 */ /* 0x000fe4000f8e00ff */
[----:B------:R-:W-:Y:S02]  /*6c50*/  UIMAD.WIDE.U32 UR10, UR37, UR56, URZ ;  /* 0x00000038250a72a5 */ /* 0x000fe4000f8e00ff */
[----:B------:R-:W-:Y:S02]  /*6c60*/  UISETP.NE.AND UP1, UPT, UR42, 0x1, UPT ;  /* 0x000000012a00788c */ /* 0x000fe4000bf25270 */
[----:B------:R-:W-:Y:S01]  /*6c70*/  UISETP.NE.AND UP2, UPT, UR39, 0x1, UPT ;  /* 0x000000012700788c */ /* 0x000fe2000bf45270 */
[----:B------:R-:W-:Y:S02]  /*6c80*/  UMOV UR4, UR5 ;  /* 0x0000000500047c82 */ /* 0x000fe40008000000 */
[----:B--2---:R-:W-:Y:S03]  /*6c90*/  USHF.R.U32.HI UR5, URZ, UR13, UR4 ;  /* 0x0000000dff057299 */ /* 0x004fe60008011604 */
[----:B------:R-:W-:Y:S02]  /*6ca0*/  UMOV UR4, UR7 ;  /* 0x0000000700047c82 */ /* 0x000fe40008000000 */
[----:B------:R-:W-:Y:S02]  /*6cb0*/  USHF.R.U32.HI UR7, URZ, UR57, UR4 ;  /* 0x00000039ff077299 */ /* 0x000fe40008011604 */
[----:B------:R-:W-:Y:S02]  /*6cc0*/  USEL UR4, UR47, UR5, !UP0 ;  /* 0x000000052f047287 */ /* 0x000fe4000c000000 */
[----:B------:R-:W-:Y:S01]  /*6cd0*/  USEL UR7, UR53, UR7, !UP1 ;  /* 0x0000000735077287 */ /* 0x000fe2000c800000 */
[----:B------:R-:W-:Y:S01]  /*6ce0*/  UMOV UR5, UR9 ;  /* 0x0000000900057c82 */ /* 0x000fe20008000000 */
[----:B------:R-:W-:Y:S02]  /*6cf0*/  UIMAD.WIDE.U32 UR8, UR4, UR40, URZ ;  /* 0x00000028040872a5 */ /* 0x000fe4000f8e00ff */
[----:B------:R-:W-:Y:S03]  /*6d00*/  USHF.R.U32.HI UR6, URZ, UR13, UR5 ;  /* 0x0000000dff067299 */ /* 0x000fe60008011605 */
[----:B------:R-:W-:Y:S01]  /*6d10*/  UMOV UR5, UR11 ;  /* 0x0000000b00057c82 */ /* 0x000fe20008000000 */
[----:B------:R-:W-:Y:S02]  /*6d20*/  UIMAD.WIDE.U32 UR10, UR7, UR40, URZ ;  /* 0x00000028070a72a5 */ /* 0x000fe4000f8e00ff */
[----:B------:R-:W-:Y:S02]  /*6d30*/  USHF.R.U32.HI UR13, URZ, UR57, UR5 ;  /* 0x00000039ff0d7299 */ /* 0x000fe40008011605 */
[----:B------:R-:W-:Y:S01]  /*6d40*/  USEL UR6, UR36, UR6, !UP0 ;  /* 0x0000000624067287 */ /* 0x000fe2000c000000 */
[----:B------:R-:W-:Y:S02]  /*6d50*/  UMOV UR5, UR9 ;  /* 0x0000000900057c82 */ /* 0x000fe40008000000 */
[----:B------:R-:W-:Y:S01]  /*6d60*/  UMOV UR10, UR11 ;  /* 0x0000000b000a7c82 */ /* 0x000fe20008000000 */
[----:B------:R-:W-:Y:S02]  /*6d70*/  @UP2 USHF.R.U32.HI UR4, URZ, UR41, UR5 ;  /* 0x00000029ff042299 */ /* 0x000fe40008011605 */
[----:B------:R-:W-:Y:S02]  /*6d80*/  @UP2 USHF.R.U32.HI UR7, URZ, UR41, UR10 ;  /* 0x00000029ff072299 */ /* 0x000fe4000801160a */
[----:B------:R-:W-:Y:S02]  /*6d90*/  UIMAD UR4, UR39, UR4, URZ ;  /* 0x00000004270472a4 */ /* 0x000fe4000f8e02ff */
        /* <DEDUP_REMOVED lines=8> */
[----:B------:R-:W-:Y:S02]  /*6e20*/  USEL UR11, UR6, UR4, !UP2 ;  /* 0x00000004060b7287 */ /* 0x000fe4000d000000 */
[----:B------:R-:W-:Y:S02]  /*6e30*/  UIADD3 UR8, UPT, UPT, -UR5, URZ, URZ ;  /* 0x000000ff05087290 */ /* 0x000fe4000fffe1ff */
[----:B------:R-:W-:Y:S01]  /*6e40*/  UIADD3 UR10, UPT, UPT, -UR11, URZ, URZ ;  /* 0x000000ff0b0a7290 */ /* 0x000fe2000fffe1ff */
[----:B------:R-:W-:Y:S01]  /*6e50*/  @!UP0 UMOV UR4, UR9 ;  /* 0x0000000900048c82 */ /* 0x000fe20008000000 */
[----:B------:R-:W-:Y:S02]  /*6e60*/  UIADD3 UR9, UPT, UPT, -UR6, URZ, URZ ;  /* 0x000000ff06097290 */ /* 0x000fe4000fffe1ff */
[----:B------:R-:W-:Y:S02]  /*6e70*/  @!UP0 USHF.R.U32.HI UR4, URZ, UR41, UR4 ;  /* 0x00000029ff048299 */ /* 0x000fe40008011604 */
[----:B------:R-:W-:Y:S02]  /*6e80*/  UIMAD UR10, UR39, UR10, UR6 ;  /* 0x0000000a270a72a4 */ /* 0x000fe4000f8e0206 */
[----:B------:R-:W-:Y:S04]  /*6e90*/  @!UP0 USEL UR4, UR5, UR4, !UP2 ;  /* 0x0000000405048287 */ /* 0x000fe8000d000000 */
[----:B------:R-:W-:Y:S02]  /*6ea0*/  @!UP0 UIMAD UR10, UR7, UR10, UR4 ;  /* 0x0000000a070a82a4 */ /* 0x000fe4000f8e0204 */
[----:B------:R-:W-:Y:S02]  /*6eb0*/  @!UP0 UIADD3 UR11, UPT, UPT, UR11, -UR4, URZ ;  /* 0x800000040b0b8290 */ /* 0x000fe4000fffe0ff */
[----:B------:R-:W-:Y:S02]  /*6ec0*/  UIMAD UR7, UR42, UR8, UR37 ;  /* 0x000000082a0772a4 */ /* 0x000fe4000f8e0225 */
[----:B------:R-:W-:Y:S02]  /*6ed0*/  @!UP0 UIMAD UR6, UR11, UR39, UR5 ;  /* 0x000000270b0682a4 */ /* 0x000fe4000f8e0205 */
[----:B------:R-:W-:Y:S01]  /*6ee0*/  UIMAD UR4, UR58, UR9, UR36 ;  /* 0x000000093a0472a4 */ /* 0x000fe2000f8e0224 */
[----:B------:R-:W-:Y:S02]  /*6ef0*/  @!UP0 UMOV UR5, UR10 ;  /* 0x0000000a00058c82 */ /* 0x000fe40008000000 */
[----:B------:R-:W-:Y:S02]  /*6f00*/  UIMAD UR37, UR5, UR42, UR7 ;  /* 0x0000002a052572a4 */ /* 0x000fe4000f8e0207 */
[----:B------:R-:W-:Y:S11]  /*6f10*/  UIMAD UR36, UR6, UR58, UR4 ;  /* 0x0000003a062472a4 */ /* 0x000ff6000f8e0204 */
[----:B------:R-:W-:Y:S01]  /*6f20*/  @!UPT UIADD3 URZ, UPT, UPT, URZ, URZ, URZ ;  /* 0x000000fffffff290 */ /* 0x000fe2000fffe0ff */
.L_x_103:
[----:B------:R-:W-:Y:S01]  /*6f30*/  UISETP.NE.AND UP0, UPT, UR38, 0x1, UPT ;  /* 0x000000012600788c */ /* 0x000fe2000bf05270 */
[----:B------:R-:W-:Y:S01]  /*6f40*/  LOP3.LUT P0, RZ, R89, 0x1b0, RZ, 0xc0, !PT ;  /* 0x000001b059ff7812 */ /* 0x000fe2000780c0ff */
[----:B------:R-:W-:Y:S01]  /*6f50*/  USHF.L.U32 UR49, UR12, 0x7, URZ ;  /* 0x000000070c317899 */ /* 0x000fe200080006ff */
[----:B------:R-:W-:Y:S01]  /*6f60*/  BSSY.RECONVERGENT B6, `(.L_x_104) ;  /* 0x0000034000067945 */ /* 0x000fe20003800200 */
[----:B------:R-:W-:Y:S01]  /*6f70*/  USHF.L.U32 UR50, UR20, 0x7, URZ ;  /* 0x0000000714327899 */ /* 0x000fe200080006ff */
[----:B------:R-:W-:Y:S06]  /*6f80*/  IADD3 R91, PT, PT, R91, 0x1, RZ ;  /* 0x000000015b5b7810 */ /* 0x000fec0007ffe0ff */
[----:B------:R-:W2:Y:S01]  /*6f90*/  @!UP0 LDCU.128 UR16, c[0x0][0xf10] ;  /* 0x0001e200ff1087ac */ /* 0x000ea20008000c00 */
[----:B------:R-:W3:Y:S01]  /*6fa0*/  @!UP0 LDCU UR5, c[0x0][0xf0c] ;  /* 0x0001e180ff0587ac */ /* 0x000ee20008000800 */
[----:B------:R-:W4:Y:S01]  /*6fb0*/  @!UP0 LDCU UR10, c[0x0][0xf20] ;  /* 0x0001e400ff0a87ac */ /* 0x000f220008000800 */
[----:B--2---:R-:W-:Y:S02]  /*6fc0*/  UIMAD.WIDE.U32 UR8, UR37, UR16, URZ ;  /* 0x00000010250872a5 */ /* 0x004fe4000f8e00ff */
[----:B------:R-:W-:Y:S02]  /*6fd0*/  UIMAD.WIDE.U32 UR6, UR36, UR19, URZ ;  /* 0x00000013240672a5 */ /* 0x000fe4000f8e00ff */
[----:B------:R-:W-:Y:S03]  /*6fe0*/  @!UP0 UISETP.NE.AND UP1, UPT, UR18, 0x1, UPT ;  /* 0x000000011200888c */ /* 0x000fe6000bf25270 */
[----:B------:R-:W-:Y:S01]  /*6ff0*/  @!UP0 UMOV UR4, UR9 ;  /* 0x0000000900048c82 */ /* 0x000fe20008000000 */
[----:B---3--:R-:W-:Y:S02]  /*7000*/  @!UP0 UISETP.NE.AND UP2, UPT, UR5, 0x1, UPT ;  /* 0x000000010500888c */ /* 0x008fe4000bf45270 */
[----:B------:R-:W-:Y:S01]  /*7010*/  @!UP0 USHF.R.U32.HI UR4, URZ, UR17, UR4 ;  /* 0x00000011ff048299 */ /* 0x000fe20008011604 */
[----:B------:R-:W-:Y:S02]  /*7020*/  @!UP0 UMOV UR6, UR7 ;  /* 0x0000000700068c82 */ /* 0x000fe40008000000 */
[----:B----4-:R-:W-:Y:S02]  /*7030*/  @!UP0 USHF.R.U32.HI UR6, URZ, UR10, UR6 ;  /* 0x0000000aff068299 */ /* 0x010fe40008011606 */
[----:B------:R-:W-:Y:S02]  /*7040*/  @!UP0 USEL UR7, UR37, UR4, !UP2 ;  /* 0x0000000425078287 */ /* 0x000fe4000d000000 */
[----:B------:R-:W-:Y:S04]  /*7050*/  @!UP0 USEL UR6, UR36, UR6, !UP1 ;  /* 0x0000000624068287 */ /* 0x000fe8000c800000 */
[----:B------:R-:W-:Y:S02]  /*7060*/  @!UP0 UIADD3 UR4, UPT, UPT, -UR7, UR6, URZ ;  /* 0x0000000607048290 */ /* 0x000fe4000fffe1ff */
[----:B------:R-:W-:Y:S02]  /*7070*/  @!UP0 UIADD3 UR6, UPT, UPT, UR7, -UR6, URZ ;  /* 0x8000000607068290 */ /* 0x000fe4000fffe0ff */
[----:B------:R-:W-:Y:S02]  /*7080*/  @!UP0 UIMAD UR37, UR4, UR5, UR37 ;  /* 0x00000005042582a4 */ /* 0x000fe4000f8e0225 */
[----:B------:R-:W-:Y:S01]  /*7090*/  @!UP0 UIMAD UR36, UR6, UR18, UR36 ;  /* 0x00000012062482a4 */ /* 0x000fe2000f8e0224 */
[----:B------:R-:W-:Y:S11]  /*70a0*/  @!P0 BRA `(.L_x_105) ;  /* 0x00000000007c8947 */ /* 0x000ff60003800000 */
[----:B------:R-:W2:Y:S01]  /*70b0*/  LDCU.64 UR8, c[0x4][0x80] ;  /* 0x01001000ff0877ac */ /* 0x000ea20008000a00 */
[----:B------:R-:W-:Y:S01]  /*70c0*/  MOV R2, 0x0 ;  /* 0x0000000000027802 */ /* 0x000fe20000000f00 */
[----:B------:R-:W-:Y:S02]  /*70d0*/  HFMA2 R12, -RZ, RZ, 0, 5.9604644775390625e-08 ;  /* 0x00000001ff0c7431 */ /* 0x000fe400000001ff */
[----:B------:R-:W-:Y:S01]  /*70e0*/  IMAD.MOV.U32 R8, RZ, RZ, 0x70 ;  /* 0x00000070ff087424 */ /* 0x000fe200078e00ff */
[----:B------:R3:W4:Y:S01]  /*70f0*/  LDC.64 R14, c[0x4][R2] ;  /* 0x01000000020e7b82 */ /* 0x0007220000000a00 */
[----:B------:R-:W1:Y:S01]  /*7100*/  LDCU.64 UR6, c[0x4][0x88] ;  /* 0x01001100ff0677ac */ /* 0x000e620008000a00 */
[----:B------:R-:W-:Y:S01]  /*7110*/  IMAD.MOV.U32 R13, RZ, RZ, RZ ;  /* 0x000000ffff0d7224 */ /* 0x000fe200078e00ff */
[----:B------:R-:W1:Y:S01]  /*7120*/  LDCU.64 UR4, c[0x4][0x8] ;  /* 0x01000100ff0477ac */ /* 0x000e620008000a00 */
[----:B--2---:R-:W-:Y:S01]  /*7130*/  MOV R5, UR9 ;  /* 0x0000000900057c02 */ /* 0x004fe20008000f00 */
[----:B------:R-:W-:Y:S01]  /*7140*/  IMAD.U32 R4, RZ, RZ, UR8 ;  /* 0x00000008ff047e24 */ /* 0x000fe2000f8e00ff */
[----:B-1----:R-:W-:Y:S01]  /*7150*/  MOV R7, UR7 ;  /* 0x0000000700077c02 */ /* 0x002fe20008000f00 */
[----:B------:R-:W-:Y:S01]  /*7160*/  IMAD.U32 R6, RZ, RZ, UR6 ;  /* 0x00000006ff067e24 */ /* 0x000fe2000f8e00ff */
[----:B------:R-:W-:Y:S01]  /*7170*/  MOV R11, UR5 ;  /* 0x00000005000b7c02 */ /* 0x000fe20008000f00 */
[----:B------:R-:W-:Y:S02]  /*7180*/  IMAD.U32 R10, RZ, RZ, UR4 ;  /* 0x00000004ff0a7e24 */ /* 0x000fe4000f8e00ff */
[----:B------:R-:W-:Y:S07]  /*7190*/  LEPC R20, `(.L_x_106) ;  /* 0x000000001014794e */ /* 0x000fee0000000000 */
[----:B---345:R-:W-:Y:S05]  /*71a0*/  CALL.ABS.NOINC R14 ;  /* 0x000000000e007343 */ /* 0x038fea0003c00000 */
.L_x_106:
[----:B------:R-:W1:Y:S01]  /*71b0*/  LDCU.64 UR8, c[0x4][0x80] ;  /* 0x01001000ff0877ac */ /* 0x000e620008000a00 */
[----:B------:R-:W2:Y:S01]  /*71c0*/  LDC.64 R2, c[0x4][R2] ;  /* 0x0100000002027b82 */ /* 0x000ea20000000a00 */
[----:B------:R-:W-:Y:S02]  /*71d0*/  HFMA2 R12, -RZ, RZ, 0, 5.9604644775390625e-08 ;  /* 0x00000001ff0c7431 */ /* 0x000fe400000001ff */
[----:B------:R-:W-:Y:S02]  /*71e0*/  IMAD.MOV.U32 R8, RZ, RZ, 0x70 ;  /* 0x00000070ff087424 */ /* 0x000fe400078e00ff */
[----:B------:R-:W-:Y:S01]  /*71f0*/  IMAD.MOV.U32 R13, RZ, RZ, RZ ;  /* 0x000000ffff0d7224 */ /* 0x000fe200078e00ff */
[----:B------:R-:W3:Y:S01]  /*7200*/  LDCU.64 UR6, c[0x4][0x88] ;  /* 0x01001100ff0677ac */ /* 0x000ee20008000a00 */
[----:B------:R-:W4:Y:S01]  /*7210*/  LDCU.64 UR4, c[0x4][0x8] ;  /* 0x01000100ff0477ac */ /* 0x000f220008000a00 */
[----:B-1----:R-:W-:Y:S02]  /*7220*/  MOV R4, UR8 ;  /* 0x0000000800047c02 */ /* 0x002fe40008000f00 */
[----:B------:R-:W-:Y:S02]  /*7230*/  MOV R5, UR9 ;  /* 0x0000000900057c02 */ /* 0x000fe40008000f00 */
[----:B---3--:R-:W-:Y:S01]  /*7240*/  MOV R7, UR7 ;  /* 0x0000000700077c02 */ /* 0x008fe20008000f00 */
[----:B------:R-:W-:Y:S01]  /*7250*/  IMAD.U32 R6, RZ, RZ, UR6 ;  /* 0x00000006ff067e24 */ /* 0x000fe2000f8e00ff */
[----:B----4-:R-:W-:Y:S01]  /*7260*/  MOV R11, UR5 ;  /* 0x00000005000b7c02 */ /* 0x010fe20008000f00 */
[----:B------:R-:W-:Y:S02]  /*7270*/  IMAD.U32 R10, RZ, RZ, UR4 ;  /* 0x00000004ff0a7e24 */ /* 0x000fe4000f8e00ff */
[----:B------:R-:W-:Y:S07]  /*7280*/  LEPC R20, `(.L_x_105) ;  /* 0x000000001014794e */ /* 0x000fee0000000000 */
[----:B--2---:R-:W-:Y:S05]  /*7290*/  CALL.ABS.NOINC R2 ;  /* 0x0000000002007343 */ /* 0x004fea0003c00000 */
.L_x_105:
[----:B------:R-:W-:Y:S05]  /*72a0*/  BSYNC.RECONVERGENT B6 ;  /* 0x0000000000067941 */ /* 0x000fea0003800200 */
.L_x_104:
[----:B------:R-:W-:Y:S02]  /*72b0*/  ISETP.NE.U32.AND P0, PT, RZ, UR54, PT ;  /* 0x00000036ff007c0c */ /* 0x000fe4000bf05070 */
[C---:B------:R-:W-:Y:S02]  /*72c0*/  ISETP.NE.U32.AND P1, PT, R82.reuse, RZ, PT ;  /* 0x000000ff5200720c */ /* 0x040fe40003f25070 */
[----:B------:R-:W-:Y:S02]  /*72d0*/  ISETP.NE.U32.AND P4, PT, R82, RZ, PT ;  /* 0x000000ff5200720c */ /* 0x000fe40003f85070 */
[----:B------:R-:W-:Y:S02]  /*72e0*/  ISETP.NE.AND.EX P0, PT, RZ, UR55, PT, P0 ;  /* 0x00000037ff007c0c */ /* 0x000fe4000bf05300 */
[C---:B------:R-:W-:Y:S02]  /*72f0*/  ISETP.NE.AND.EX P1, PT, R83.reuse, RZ, PT, P1 ;  /* 0x000000ff5300720c */ /* 0x040fe40003f25310 */
[----:B------:R-:W-:Y:S02]  /*7300*/  ISETP.NE.AND.EX P4, PT, R83, RZ, P0, P4 ;  /* 0x000000ff5300720c */ /* 0x000fe40000785340 */
[----:B------:R-:W-:Y:S02]  /*7310*/  ISETP.NE.U32.AND P5, PT, R78, RZ, PT ;  /* 0x000000ff4e00720c */ /* 0x000fe40003fa5070 */
[----:B------:R-:W-:Y:S02]  /*7320*/  ISETP.NE.U32.AND P3, PT, RZ, UR54, PT ;  /* 0x00000036ff007c0c */ /* 0x000fe4000bf65070 */
[----:B------:R-:W-:Y:S02]  /*7330*/  PLOP3.LUT P2, PT, PT, PT, PT, 0x8, 0x80 ;  /* 0x000000000080781c */ /* 0x000fe40003f4e170 */
[----:B------:R-:W-:Y:S02]  /*7340*/  ISETP.NE.AND.EX P5, PT, R79, RZ, PT, P5 ;  /* 0x000000ff4f00720c */ /* 0x000fe40003fa5350 */
[----:B------:R-:W-:Y:S03]  /*7350*/  ISETP.NE.AND.EX P3, PT, RZ, UR55, PT, P3 ;  /* 0x00000037ff007c0c */ /* 0x000fe6000bf65330 */
[----:B------:R-:W-:Y:S01]  /*7360*/  @!P4 PLOP3.LUT P2, PT, P1, PT, PT, 0x80, 0x8 ;  /* 0x000000000008c81c */ /* 0x000fe20000f4f070 */
[----:B------:R-:W-:Y:S01]  /*7370*/  @!UPT UIADD3 URZ, UPT, UPT, URZ, URZ, URZ ;  /* 0x000000fffffff290 */ /* 0x000fe2000fffe0ff */
[----:B------:R-:W-:Y:S11]  /*7380*/  @!P1 BRA `(.L_x_107) ;  /* 0x0000000000309947 */ /* 0x000ff60003800000 */
[----:B------:R-:W-:Y:S01]  /*7390*/  ISETP.NE.U32.AND P0, PT, R80, RZ, PT ;  /* 0x000000ff5000720c */ /* 0x000fe20003f05070 */
[----:B------:R-:W2:Y:S01]  /*73a0*/  LDCU.64 UR4, c[0x0][0x358] ;  /* 0x00006b00ff0477ac */ /* 0x000ea20008000a00 */
[----:B------:R-:W-:Y:S02]  /*73b0*/  IMAD.MOV.U32 R84, RZ, RZ, 0x1 ;  /* 0x00000001ff547424 */ /* 0x000fe400078e00ff */
[----:B------:R-:W-:Y:S11]  /*73c0*/  ISETP.NE.AND.EX P0, PT, R81, RZ, PT, P0 ;  /* 0x000000ff5100720c */ /* 0x000ff60003f05300 */
[----:B------:R-:W-:Y:S02]  /*73d0*/  @!UPT UIADD3 URZ, UPT, UPT, URZ, URZ, URZ ;  /* 0x000000fffffff290 */ /* 0x000fe4000fffe0ff */
[----:B------:R-:W3:Y:S01]  /*73e0*/  @P0 LDC.64 R2, c[0x0][0xc88] ;  /* 0x00032200ff020b82 */ /* 0x000ee20000000a00 */
[----:B-1----:R-:W-:Y:S04]  /*73f0*/  @P0 IMAD R0, R82, UR52, RZ ;  /* 0x0000003452000c24 */ /* 0x002fe8000f8e02ff */
[----:B---3--:R-:W-:Y:S04]  /*7400*/  @P0 IMAD.WIDE R2, R0, 0x4, R2 ;  /* 0x0000000400020825 */ /* 0x008fe800078e0202 */
[----:B------:R-:W-:Y:S01]  /*7410*/  HFMA2 R0, -RZ, RZ, 0, 5.9604644775390625e-08 ;  /* 0x00000001ff007431 */ /* 0x000fe200000001ff */
[----:B--2--5:R2:W5:Y:S04]  /*7420*/  @P0 LDG.E R41, desc[UR4][R2.64] ;  /* 0x0000000402290981 */ /* 0x024568000c1e1900 */
[----:B------:R-:W-:Y:S01]  /*7430*/  @!P0 PRMT R84, R0, 0x7610, R84 ;  /* 0x0000761000548816 */ /* 0x000fe20000000054 */
[----:B--2---:R-:W3:Y:S06]  /*7440*/  @!P0 LDC R41, c[0x0][0xc80] ;  /* 0x00032000ff298b82 */ /* 0x004eec0000000800 */
.L_x_107:
[----:B------:R-:W-:Y:S05]  /*7450*/  @!P5 BRA `(.L_x_108) ;  /* 0x000000000024d947 */ /* 0x000fea0003800000 */
[----:B------:R-:W-:Y:S01]  /*7460*/  ISETP.NE.U32.AND P0, PT, R76, RZ, PT ;  /* 0x000000ff4c00720c */ /* 0x000fe20003f05070 */
[----:B------:R-:W2:Y:S03]  /*7470*/  LDCU.64 UR4, c[0x0][0x358] ;  /* 0x00006b00ff0477ac */ /* 0x000ea60008000a00 */
[----:B------:R-:W-:Y:S11]  /*7480*/  ISETP.NE.AND.EX P0, PT, R77, RZ, PT, P0 ;  /* 0x000000ff4d00720c */ /* 0x000ff60003f05300 */
[----:B------:R-:W-:Y:S02]  /*7490*/  @!UPT UIADD3 URZ, UPT, UPT, URZ, URZ, URZ ;  /* 0x000000fffffff290 */ /* 0x000fe4000fffe0ff */
[----:B------:R-:W4:Y:S01]  /*74a0*/  @P0 LDC.64 R2, c[0x0][0xca8] ;  /* 0x00032a00ff020b82 */ /* 0x000f220000000a00 */
[----:B-1----:R-:W-:Y:S04]  /*74b0*/  @P0 IMAD R0, R78, UR52, RZ ;  /* 0x000000344e000c24 */ /* 0x002fe8000f8e02ff */
[----:B----4-:R-:W-:Y:S05]  /*74c0*/  @P0 IMAD.WIDE R2, R0, 0x4, R2 ;  /* 0x0000000400020825 */ /* 0x010fea00078e0202 */
[----:B--2--5:R2:W5:Y:S02]  /*74d0*/  @P0 LDG.E R38, desc[UR4][R2.64] ;  /* 0x0000000402260981 */ /* 0x024564000c1e1900 */
[----:B--2---:R-:W4:Y:S02]  /*74e0*/  @!P0 LDC R38, c[0x0][0xca0] ;  /* 0x00032800ff268b82 */ /* 0x004f240000000800 */
.L_x_108:
[----:B---3-5:R-:W-:Y:S01]  /*74f0*/  FSETP.NEU.AND P0, PT, R41, RZ, PT ;  /* 0x000000ff2900720b */ /* 0x028fe20003f0d000 */
[----:B------:R-:W-:Y:S01]  /*7500*/  BSSY B1, `(.L_x_109) ;  /* 0x0000038000017945 */ /* 0x000fe20003800000 */
[----:B------:R-:W-:Y:S01]  /*7510*/  SEL R5, RZ, 0xffffffff, P3 ;  /* 0xffffffffff057807 */ /* 0x000fe20001800000 */
[----:B------:R-:W-:Y:S01]  /*7520*/  IMAD.MOV.U32 R46, RZ, RZ, 0x1 ;  /* 0x00000001ff2e7424 */ /* 0x000fe200078e00ff */
[----:B------:R-:W-:Y:S01]  /*7530*/  @!P4 LOP3.LUT P3, RZ, R84, 0xff, RZ, 0xc0, !PT ;  /* 0x000000ff54ffc812 */ /* 0x000fe2000786c0ff */
[C---:B------:R-:W-:Y:S01]  /*7540*/  IMAD R39, R36.reuse, 0x80, R37 ;  /* 0x0000008024277824 */ /* 0x040fe200078e0225 */
[----:B-1----:R-:W-:Y:S01]  /*7550*/  @!P4 SEL R0, RZ, 0xffffffff, P0 ;  /* 0xffffffffff00c807 */ /* 0x002fe20000000000 */
[----:B------:R-:W-:Y:S01]  /*7560*/  IMAD R92, R99, -0x10, R97 ;  /* 0xfffffff0635c7824 */ /* 0x000fe200078e0261 */
[----:B------:R-:W-:Y:S01]  /*7570*/  LOP3.LUT R95, R95, 0x1, RZ, 0x3c, !PT ;  /* 0x000000015f5f7812 */ /* 0x000fe200078e3cff */
[----:B------:R-:W-:Y:S01]  /*7580*/  IMAD.MOV.U32 R47, RZ, RZ, RZ ;  /* 0x000000ffff2f7224 */ /* 0x000fe200078e00ff */
[C---:B------:R-:W-:Y:S02]  /*7590*/  @P2 SEL R0, R5.reuse, R0, !P3 ;  /* 0x0000000005002207 */ /* 0x040fe40005800000 */
[----:B------:R-:W-:Y:S02]  /*75a0*/  CS2R R74, SRZ ;  /* 0x00000000004a7805 */ /* 0x000fe4000001ff00 */
[----:B------:R-:W-:Y:S02]  /*75b0*/  LEA R102, R36, UR43, 0x3 ;  /* 0x0000002b24667c11 */ /* 0x000fe4000f8e18ff */
[----:B------:R-:W-:Y:S02]  /*75c0*/  CS2R R72, SRZ ;  /* 0x0000000000487805 */ /* 0x000fe4000001ff00 */
[----:B------:R-:W-:Y:S02]  /*75d0*/  @!P4 LOP3.LUT R0, R0, 0x1, RZ, 0xc0, !PT ;  /* 0x000000010000c812 */ /* 0x000fe400078ec0ff */
[----:B------:R-:W-:Y:S02]  /*75e0*/  CS2R R66, SRZ ;  /* 0x0000000000427805 */ /* 0x000fe4000001ff00 */
[----:B------:R-:W-:Y:S02]  /*75f0*/  SHF.L.U32 R3, R94, 0x1f, RZ ;  /* 0x0000001f5e037819 */ /* 0x000fe400000006ff */
[----:B------:R-:W-:Y:S02]  /*7600*/  CS2R R64, SRZ ;  /* 0x0000000000407805 */ /* 0x000fe4000001ff00 */
[----:B------:R-:W-:Y:S02]  /*7610*/  ISETP.NE.U32.OR P5, PT, R0, 0x1, P4 ;  /* 0x000000010000780c */ /* 0x000fe400027a5470 */
[----:B------:R-:W-:Y:S02]  /*7620*/  CS2R R58, SRZ ;  /* 0x00000000003a7805 */ /* 0x000fe4000001ff00 */
[----:B------:R-:W-:Y:S02]  /*7630*/  LOP3.LUT P4, R90, R84, 0xff, RZ, 0xc0, !PT ;  /* 0x000000ff545a7812 */ /* 0x000fe4000788c0ff */
[----:B------:R-:W-:Y:S02]  /*7640*/  CS2R R56, SRZ ;  /* 0x0000000000387805 */ /* 0x000fe4000001ff00 */
[----:B------:R-:W-:Y:S02]  /*7650*/  SEL R0, RZ, 0xffffffff, P0 ;  /* 0xffffffffff007807 */ /* 0x000fe40000000000 */
[----:B------:R-:W-:Y:S02]  /*7660*/  CS2R R50, SRZ ;  /* 0x0000000000327805 */ /* 0x000fe4000001ff00 */
[----:B------:R-:W-:Y:S02]  /*7670*/  P2R R101, PR, RZ, 0x20 ;  /* 0x00000020ff657803 */ /* 0x000fe40000000000 */
[----:B------:R-:W-:Y:S02]  /*7680*/  CS2R R48, SRZ ;  /* 0x0000000000307805 */ /* 0x000fe4000001ff00 */
[----:B------:R-:W-:Y:S04]  /*7690*/  @P1 SEL R0, R5, R0, !P4 ;  /* 0x0000000005001207 */ /* 0x000fe80006000000 */
[----:B------:R-:W-:Y:S02]  /*76a0*/  LOP3.LUT R0, R0, 0x1, RZ, 0xc0, !PT ;  /* 0x0000000100007812 */ /* 0x000fe400078ec0ff */
[----:B------:R-:W-:Y:S02]  /*76b0*/  @P5 SHF.L.U32 R2, R95, 0x1f, RZ ;  /* 0x0000001f5f025819 */ /* 0x000fe400000006ff */
[----:B------:R-:W-:Y:S02]  /*76c0*/  ISETP.NE.U32.AND P0, PT, R0, 0x1, PT ;  /* 0x000000010000780c */ /* 0x000fe40003f05070 */
[----:B------:R-:W1:Y:S02]  /*76d0*/  @P5 SYNCS.PHASECHK.TRANS64.TRYWAIT P3, [UR43+0x30], R2 ;  /* 0x00003002ff0055a7 */ /* 0x000e64000806112b */
[----:B------:R-:W-:Y:S01]  /*76e0*/  P2R R60, PR, RZ, 0x1 ;  /* 0x00000001ff3c7803 */ /* 0x000fe20000000000 */
[----:B------:R2:W3:Y:S01]  /*76f0*/  SYNCS.PHASECHK.TRANS64.TRYWAIT P2, [R102+URZ+0xa0], R3 ;  /* 0x0000a003660075a7 */ /* 0x0004e200080411ff */
[----:B-1----:R-:W-:Y:S01]  /*7700*/  @P5 SEL R46, RZ, 0x1, !P3 ;  /* 0x00000001ff2e5807 */ /* 0x002fe20005800000 */
[----:B--2---:R-:W-:Y:S06]  /*7710*/  @!P5 BRA `(.L_x_110) ;  /* 0x000000000058d947 */ /* 0x004fec0003800000 */
[----:B------:R-:W-:Y:S01]  /*7720*/  IMAD.MOV.U32 R75, RZ, RZ, RZ ;  /* 0x000000ffff4b7224 */ /* 0x000fe200078e00ff */
[----:B------:R-:W-:Y:S01]  /*7730*/  ISETP.NE.AND P0, PT, R46, RZ, PT ;  /* 0x000000ff2e00720c */ /* 0x000fe20003f05270 */
[----:B------:R-:W-:Y:S01]  /*7740*/  BSSY B0, `(.L_x_111) ;  /* 0x000000c000007945 */ /* 0x000fe20003800000 */
[----:B------:R-:W-:Y:S02]  /*7750*/  CS2R R50, SRZ ;  /* 0x0000000000327805 */ /* 0x000fe4000001ff00 */
[----:B------:R-:W-:Y:S02]  /*7760*/  CS2R R48, SRZ ;  /* 0x0000000000307805 */ /* 0x000fe4000001ff00 */
[----:B------:R-:W-:Y:S02]  /*7770*/  CS2R R58, SRZ ;  /* 0x00000000003a7805 */ /* 0x000fe4000001ff00 */
[----:B------:R-:W-:Y:S02]  /*7780*/  CS2R R56, SRZ ;  /* 0x0000000000387805 */ /* 0x000fe4000001ff00 */
[----:B------:R-:W-:Y:S02]  /*7790*/  CS2R R66, SRZ ;  /* 0x0000000000427805 */ /* 0x000fe4000001ff00 */
[----:B------:R-:W-:Y:S02]  /*77a0*/  CS2R R64, SRZ ;  /* 0x0000000000407805 */ /* 0x000fe4000001ff00 */
[----:B------:R-:W-:Y:S01]  /*77b0*/  CS2R R72, SRZ ;  /* 0x0000000000487805 */ /* 0x000fe2000001ff00 */
[----:B------:R-:W-:Y:S06]  /*77c0*/  @P0 BRA `(.L_x_112) ;  /* 0x00000000000c0947 */ /* 0x000fec0003800000 */
[----:B------:R-:W-:Y:S04]  /*77d0*/  SHF.L.U32 R5, R95, 0x1f, RZ ;  /* 0x0000001f5f057819 */ /* 0x000fe800000006ff */
[----:B------:R-:W1:Y:S02]  /*77e0*/  SYNCS.PHASECHK.TRANS64.TRYWAIT P0, [UR43+0x30], R5 ;  /* 0x00003005ff0075a7 */ /* 0x000e64000800112b */
[----:B-1----:R-:W-:Y:S05]  /*77f0*/  @!P0 BRA `(.L_x_113) ;  /* 0x0000003c00948947 */ /* 0x002fea0003800000 */
.L_x_112:
[----:B------:R-:W-:Y:S05]  /*7800*/  BSYNC B0 ;  /* 0x0000000000007941 */ /* 0x000fea0003800000 */
.L_x_111:
[----:B------:R-:W-:Y:S01]  /*7810*/  ISETP.NE.AND P0, PT, R60, RZ, PT ;  /* 0x000000ff3c00720c */ /* 0x000fe20003f05270 */
[----:B------:R-:W-:Y:S11]  /*7820*/  HFMA2 R47, -RZ, RZ, 0, 5.9604644775390625e-08 ;  /* 0x00000001ff2f7431 */ /* 0x000ff600000001ff */
[----:B------:R-:W-:Y:S01]  /*7830*/  @!UPT UIADD3 URZ, UPT, UPT, URZ, URZ, URZ ;  /* 0x000000fffffff290 */ /* 0x000fe2000fffe0ff */
[----:B------:R2:W1:Y:S04]  /*7840*/  @P0 LDS.128 R48, [R98] ;  /* 0x0000000062300984 */ /* 0x0004680000000c00 */
[----:B------:R2:W1:Y:S04]  /*7850*/  @P0 LDS.128 R56, [R97+0x10] ;  /* 0x0000100061380984 */ /* 0x0004680000000c00 */
[----:B------:R2:W1:Y:S04]  /*7860*/  @P0 LDS.128 R64, [R96+0x20] ;  /* 0x0000200060400984 */ /* 0x0004680000000c00 */
[----:B------:R2:W1:Y:S02]  /*7870*/  @P0 LDS.128 R72, [R92+0x30] ;  /* 0x000030005c480984 */ /* 0x0004640000000c00 */
.L_x_110:
[----:B------:R-:W-:Y:S05]  /*7880*/  BSYNC B1 ;  /* 0x0000000000017941 */ /* 0x000fea0003800000 */
.L_x_109:
[----:B-1----:R-:W-:Y:S04]  /*7890*/  SHF.R.U32.HI R0, RZ, 0x15, R39 ;  /* 0x00000015ff007819 */ /* 0x002fe80000011627 */
[----:B------:R-:W-:Y:S01]  /*78a0*/  LOP3.LUT P0, RZ, R0, 0x3, R85, 0x48, !PT ;  /* 0x0000000300ff7812 */ /* 0x000fe20007804855 */
[----:B------:R-:W-:Y:S01]  /*78b0*/  @!UPT UIADD3 URZ, UPT, UPT, URZ, URZ, URZ ;  /* 0x000000fffffff290 */ /* 0x000fe2000fffe0ff */
[----:B---3--:R-:W-:Y:S11]  /*78c0*/  @P2 BRA `(.L_x_114) ;  /* 0x0000000000082947 */ /* 0x008ff60003800000 */
[----:B------:R-:W1:Y:S02]  /*78d0*/  SYNCS.PHASECHK.TRANS64.TRYWAIT P1, [R102+URZ+0xa0], R3 ;  /* 0x0000a003660075a7 */ /* 0x000e6400080211ff */
[----:B-1----:R-:W-:Y:S05]  /*78e0*/  @!P1 BRA `(.L_x_115) ;  /* 0x0000003c00709947 */ /* 0x002fea0003800000 */
.L_x_114:
[----:B------:R-:W-:Y:S05]  /*78f0*/  @!P0 BRA `(.L_x_116) ;  /* 0x0000000000408947 */ /* 0x000fea0003800000 */
[----:B------:R-:W3:Y:S01]  /*7900*/  LDCU.64 UR8, c[0x4][0x70] ;  /* 0x01000e00ff0877ac */ /* 0x000ee20008000a00 */
[----:B-1----:R-:W-:Y:S01]  /*7910*/  MOV R3, 0x0 ;  /* 0x0000000000037802 */ /* 0x002fe20000000f00 */
[----:B------:R-:W-:Y:S02]  /*7920*/  HFMA2 R12, -RZ, RZ, 0, 5.9604644775390625e-08 ;  /* 0x00000001ff0c7431 */ /* 0x000fe400000001ff */
[----:B------:R-:W-:Y:S02]  /*7930*/  IMAD.MOV.U32 R8, RZ, RZ, 0x192 ;  /* 0x00000192ff087424 */ /* 0x000fe400078e00ff */
[----:B------:R-:W-:Y:S01]  /*7940*/  IMAD.MOV.U32 R13, RZ, RZ, RZ ;  /* 0x000000ffff0d7224 */ /* 0x000fe200078e00ff */
[----:B------:R-:W1:Y:S01]  /*7950*/  LDCU.64 UR6, c[0x4][0x78] ;  /* 0x01000f00ff0677ac */ /* 0x000e620008000a00 */
[----:B------:R-:W2:Y:S01]  /*7960*/  LDC.64 R2, c[0x4][R3] ;  /* 0x0100000003027b82 */ /* 0x000ea20000000a00 */
[----:B------:R-:W5:Y:S01]  /*7970*/  LDCU.64 UR4, c[0x4][0x10] ;  /* 0x01000200ff0477ac */ /* 0x000f620008000a00 */
[----:B---3--:R-:W-:Y:S01]  /*7980*/  MOV R5, UR9 ;  /* 0x0000000900057c02 */ /* 0x008fe20008000f00 */
[----:B------:R-:W-:Y:S01]  /*7990*/  IMAD.U32 R4, RZ, RZ, UR8 ;  /* 0x00000008ff047e24 */ /* 0x000fe2000f8e00ff */
[----:B-1----:R-:W-:Y:S01]  /*79a0*/  MOV R7, UR7 ;  /* 0x0000000700077c02 */ /* 0x002fe20008000f00 */
[----:B------:R-:W-:Y:S01]  /*79b0*/  IMAD.U32 R6, RZ, RZ, UR6 ;  /* 0x00000006ff067e24 */ /* 0x000fe2000f8e00ff */
[----:B-----5:R-:W-:Y:S01]  /*79c0*/  MOV R11, UR5 ;  /* 0x00000005000b7c02 */ /* 0x020fe20008000f00 */
[----:B------:R-:W-:Y:S02]  /*79d0*/  IMAD.U32 R10, RZ, RZ, UR4 ;  /* 0x00000004ff0a7e24 */ /* 0x000fe4000f8e00ff */
[----:B------:R-:W-:Y:S07]  /*79e0*/  LEPC R20, `(.L_x_116) ;  /* 0x000000001014794e */ /* 0x000fee0000000000 */
[----:B--2-4-:R-:W-:Y:S05]  /*79f0*/  CALL.ABS.NOINC R2 ;  /* 0x0000000002007343 */ /* 0x014fea0003c00000 */
.L_x_116:
[C---:B------:R-:W-:Y:S01]  /*7a00*/  SHF.L.U32 R40, R48.reuse, 0x10, RZ ;  /* 0x0000001030287819 */ /* 0x040fe200000006ff */
[----:B------:R-:W-:Y:S05]  /*7a10*/  WARPSYNC.ALL ;  /* 0x0000000000007948 */ /* 0x000fea0003800000 */
[----:B------:R-:W-:Y:S01]  /*7a20*/  R2UR UR4, R39 ;  /* 0x00000000270472ca */ /* 0x000fe200000e0000 */
[----:B------:R-:W-:Y:S01]  /*7a30*/  BSSY.RECONVERGENT B0, `(.L_x_117) ;  /* 0x0000088000007945 */ /* 0x000fe20003800200 */
[----:B------:R-:W-:Y:S02]  /*7a40*/  LOP3.LUT R43, R48, 0xffff0000, RZ, 0xc0, !PT ;  /* 0xffff0000302b7812 */ /* 0x000fe400078ec0ff */
[----:B------:R-:W-:Y:S02]  /*7a50*/  SHF.L.U32 R42, R49, 0x10, RZ ;  /* 0x00000010312a7819 */ /* 0x000fe400000006ff */
[----:B------:R-:W-:Y:S02]  /*7a60*/  SHF.L.U32 R45, R51, 0x10, RZ ;  /* 0x00000010332d7819 */ /* 0x000fe400000006ff */
[----:B------:R-:W-:Y:S02]  /*7a70*/  LOP3.LUT R44, R75, 0xffff0000, RZ, 0xc0, !PT ;  /* 0xffff00004b2c7812 */ /* 0x000fe400078ec0ff */
[----:B------:R-:W-:Y:S03]  /*7a80*/  ISETP.NE.AND P0, PT, R100, RZ, PT ;  /* 0x000000ff6400720c */ /* 0x000fe60003f05270 */
[----:B------:R-:W4:Y:S02]  /*7a90*/  LDTM.x32 R4, tmem[UR4] ;  /* 0x00000004000479ee */ /* 0x000f2400082c0000 */
[C---:B----4-:R-:W-:Y:S01]  /*7aa0*/  FMUL R0, R38.reuse, R4 ;  /* 0x0000000426007220 */ /* 0x050fe20000400000 */
[C---:B------:R-:W-:Y:S01]  /*7ab0*/  FMUL R2, R38.reuse, R5 ;  /* 0x0000000526027220 */ /* 0x040fe20000400000 */
[C---:B-1----:R-:W-:Y:S01]  /*7ac0*/  FMUL R3, R38.reuse, R6 ;  /* 0x0000000626037220 */ /* 0x042fe20000400000 */
[----:B------:R-:W-:Y:S01]  /*7ad0*/  FMUL R7, R38, R7 ;  /* 0x0000000726077220 */ /* 0x000fe20000400000 */
[----:B------:R-:W-:Y:S01]  /*7ae0*/  FFMA R0, R41, R40, R0 ;  /* 0x0000002829007223 */ /* 0x000fe20000000000 */
[----:B------:R-:W-:Y:S01]  /*7af0*/  LOP3.LUT R40, R49, 0xffff0000, RZ, 0xc0, !PT ;  /* 0xffff000031287812 */ /* 0x000fe200078ec0ff */
[C---:B------:R-:W-:Y:S01]  /*7b00*/  FFMA R2, R41.reuse, R43, R2 ;  /* 0x0000002b29027223 */ /* 0x040fe20000000002 */
[C---:B------:R-:W-:Y:S01]  /*7b10*/  SHF.L.U32 R43, R50.reuse, 0x10, RZ ;  /* 0x00000010322b7819 */ /* 0x040fe200000006ff */
[C---:B------:R-:W-:Y:S01]  /*7b20*/  FFMA R3, R41.reuse, R42, R3 ;  /* 0x0000002a29037223 */ /* 0x040fe20000000003 */
[----:B------:R-:W-:Y:S01]  /*7b30*/  LOP3.LUT R42, R50, 0xffff0000, RZ, 0xc0, !PT ;  /* 0xffff0000322a7812 */ /* 0x000fe200078ec0ff */
[----:B------:R-:W-:Y:S01]  /*7b40*/  FMUL R4, R38, R8 ;  /* 0x0000000826047220 */ /* 0x000fe20000400000 */
[----:B------:R-:W-:Y:S01]  /*7b50*/  F2FP.BF16.F32.PACK_AB R52, R2, R0 ;  /* 0x000000000234723e */ /* 0x000fe200000010ff */
[----:B------:R-:W-:Y:S01]  /*7b60*/  FFMA R7, R41, R40, R7 ;  /* 0x0000002829077223 */ /* 0x000fe20000000007 */
[----:B------:R-:W-:Y:S01]  /*7b70*/  LOP3.LUT R40, R51, 0xffff0000, RZ, 0xc0, !PT ;  /* 0xffff000033287812 */ /* 0x000fe200078ec0ff */
[C---:B------:R-:W-:Y:S01]  /*7b80*/  FMUL R5, R38.reuse, R9 ;  /* 0x0000000926057220 */ /* 0x040fe20000400000 */
[C---:B------:R-:W-:Y:S01]  /*7b90*/  FMUL R6, R38.reuse, R10 ;  /* 0x0000000a26067220 */ /* 0x040fe20000400000 */
[----:B------:R-:W-:Y:S01]  /*7ba0*/  FMUL R11, R38, R11 ;  /* 0x0000000b260b7220 */ /* 0x000fe20000400000 */
[----:B------:R-:W-:Y:S01]  /*7bb0*/  F2FP.BF16.F32.PACK_AB R53, R7, R3 ;  /* 0x000000030735723e */ /* 0x000fe200000010ff */
[C---:B------:R-:W-:Y:S01]  /*7bc0*/  FFMA R4, R41.reuse, R43, R4 ;  /* 0x0000002b29047223 */ /* 0x040fe20000000004 */
[C---:B------:R-:W-:Y:S01]  /*7bd0*/  SHF.L.U32 R43, R56.reuse, 0x10, RZ ;  /* 0x00000010382b7819 */ /* 0x040fe200000006ff */
[----:B------:R-:W-:Y:S01]  /*7be0*/  FFMA R5, R41, R42, R5 ;  /* 0x0000002a29057223 */ /* 0x000fe20000000005 */
[----:B------:R-:W-:Y:S01]  /*7bf0*/  LOP3.LUT R42, R57, 0xffff0000, RZ, 0xc0, !PT ;  /* 0xffff0000392a7812 */ /* 0x000fe200078ec0ff */
[----:B------:R-:W-:Y:S01]  /*7c00*/  FFMA R6, R41, R45, R6 ;  /* 0x0000002d29067223 */ /* 0x000fe20000000006 */
[----:B------:R-:W-:Y:S01]  /*7c10*/  SHF.L.U32 R45, R57, 0x10, RZ ;  /* 0x00000010392d7819 */ /* 0x000fe200000006ff */
[----:B------:R-:W-:Y:S01]  /*7c20*/  FFMA R11, R41, R40, R11 ;  /* 0x00000028290b7223 */ /* 0x000fe2000000000b */
[----:B------:R-:W-:Y:S01]  /*7c30*/  LOP3.LUT R40, R56, 0xffff0000, RZ, 0xc0, !PT ;  /* 0xffff000038287812 */ /* 0x000fe200078ec0ff */
[C---:B------:R-:W-:Y:S01]  /*7c40*/  FMUL R8, R38.reuse, R12 ;  /* 0x0000000c26087220 */ /* 0x040fe20000400000 */
[----:B------:R-:W-:Y:S01]  /*7c50*/  F2FP.BF16.F32.PACK_AB R54, R5, R4 ;  /* 0x000000040536723e */ /* 0x000fe200000010ff */
[C---:B------:R-:W-:Y:S01]  /*7c60*/  FMUL R9, R38.reuse, R13 ;  /* 0x0000000d26097220 */ /* 0x040fe20000400000 */
[----:B------:R-:W-:Y:S01]  /*7c70*/  F2FP.BF16.F32.PACK_AB R55, R11, R6 ;  /* 0x000000060b37723e */ /* 0x000fe200000010ff */
[C---:B------:R-:W-:Y:S01]  /*7c80*/  FMUL R10, R38.reuse, R14 ;  /* 0x0000000e260a7220 */ /* 0x040fe20000400000 */
[----:B------:R-:W-:Y:S01]  /*7c90*/  FMUL R15, R38, R15 ;  /* 0x0000000f260f7220 */ /* 0x000fe20000400000 */
[----:B------:R-:W-:Y:S01]  /*7ca0*/  FFMA R8, R41, R43, R8 ;  /* 0x0000002b29087223 */ /* 0x000fe20000000008 */
[----:B------:R-:W-:Y:S01]  /*7cb0*/  SHF.L.U32 R43, R59, 0x10, RZ ;  /* 0x000000103b2b7819 */ /* 0x000fe200000006ff */
[C---:B------:R-:W-:Y:S01]  /*7cc0*/  FFMA R9, R41.reuse, R40, R9 ;  /* 0x0000002829097223 */ /* 0x040fe20000000009 */
[C---:B------:R-:W-:Y:S01]  /*7cd0*/  SHF.L.U32 R40, R58.reuse, 0x10, RZ ;  /* 0x000000103a287819 */ /* 0x040fe200000006ff */
        /* <DEDUP_REMOVED lines=8> */
[----:B------:R-:W-:Y:S01]  /*7d60*/  FMUL R14, R38, R18 ;  /* 0x00000012260e7220 */ /* 0x000fe20000400000 */
[----:B------:R-:W-:Y:S01]  /*7d70*/  FFMA R12, R41, R40, R12 ;  /* 0x00000028290c7223 */ /* 0x000fe2000000000c */
[----:B------:R-:W-:Y:S01]  /*7d80*/  LOP3.LUT R40, R59, 0xffff0000, RZ, 0xc0, !PT ;  /* 0xffff00003b287812 */ /* 0x000fe200078ec0ff */
[C---:B------:R-:W-:Y:S01]  /*7d90*/  FFMA R13, R41.reuse, R42, R13 ;  /* 0x0000002a290d7223 */ /* 0x040fe2000000000d */
[----:B------:R-:W-:Y:S01]  /*7da0*/  LOP3.LUT R42, R64, 0xffff0000, RZ, 0xc0, !PT ;  /* 0xffff0000402a7812 */ /* 0x000fe200078ec0ff */
[----:B------:R-:W-:Y:S01]  /*7db0*/  FMUL R19, R38, R19 ;  /* 0x0000001326137220 */ /* 0x000fe20000400000 */
[----:B------:R-:W-:Y:S01]  /*7dc0*/  FFMA R14, R41, R43, R14 ;  /* 0x0000002b290e7223 */ /* 0x000fe2000000000e */
[----:B------:R-:W-:Y:S01]  /*7dd0*/  SHF.L.U32 R43, R64, 0x10, RZ ;  /* 0x00000010402b7819 */ /* 0x000fe200000006ff */
[----:B------:R1:W-:Y:S01]  /*7de0*/  STS.128 [R98], R52 ;  /* 0x0000003462007388 */ /* 0x0003e20000000c00 */
[----:B------:R-:W-:Y:S01]  /*7df0*/  F2FP.BF16.F32.PACK_AB R70, R13, R12 ;  /* 0x0000000c0d46723e */ /* 0x000fe200000010ff */
[C---:B------:R-:W-:Y:S01]  /*7e00*/  FMUL R16, R38.reuse, R20 ;  /* 0x0000001426107220 */ /* 0x040fe20000400000 */
        /* <DEDUP_REMOVED lines=8> */
[C---:B------:R-:W-:Y:S01]  /*7e90*/  FFMA R17, R41.reuse, R42, R17 ;  /* 0x0000002a29117223 */ /* 0x040fe20000000011 */
[----:B------:R-:W-:Y:S01]  /*7ea0*/  FFMA R18, R41, R45, R18 ;  /* 0x0000002d29127223 */ /* 0x000fe20000000012 */
[----:B------:R1:W-:Y:S01]  /*7eb0*/  STS.128 [R97+0x10], R68 ;  /* 0x0000104461007388 */ /* 0x0003e20000000c00 */
[----:B------:R-:W-:Y:S01]  /*7ec0*/  SHF.L.U32 R45, R67, 0x10, RZ ;  /* 0x00000010432d7819 */ /* 0x000fe200000006ff */
[----:B------:R-:W-:Y:S01]  /*7ed0*/  FFMA R23, R41, R40, R23 ;  /* 0x0000002829177223 */ /* 0x000fe20000000017 */
[----:B------:R-:W-:Y:S01]  /*7ee0*/  LOP3.LUT R40, R66, 0xffff0000, RZ, 0xc0, !PT ;  /* 0xffff000042287812 */ /* 0x000fe200078ec0ff */
[C---:B------:R-:W-:Y:S01]  /*7ef0*/  FMUL R20, R38.reuse, R24 ;  /* 0x0000001826147220 */ /* 0x040fe20000400000 */
[----:B------:R-:W-:Y:S01]  /*7f00*/  LOP3.LUT R42, R67, 0xffff0000, RZ, 0xc0, !PT ;  /* 0xffff0000432a7812 */ /* 0x000fe200078ec0ff */
[C---:B------:R-:W-:Y:S01]  /*7f10*/  FMUL R21, R38.reuse, R25 ;  /* 0x0000001926157220 */ /* 0x040fe20000400000 */
[----:B------:R-:W-:Y:S01]  /*7f20*/  F2FP.BF16.F32.PACK_AB R104, R17, R16 ;  /* 0x000000101168723e */ /* 0x000fe200000010ff */
[C---:B------:R-:W-:Y:S01]  /*7f30*/  FMUL R22, R38.reuse, R26 ;  /* 0x0000001a26167220 */ /* 0x040fe20000400000 */
[----:B------:R-:W-:Y:S01]  /*7f40*/  FMUL R27, R38, R27 ;  /* 0x0000001b261b7220 */ /* 0x000fe20000400000 */
[C---:B------:R-:W-:Y:S01]  /*7f50*/  FFMA R20, R41.reuse, R43, R20 ;  /* 0x0000002b29147223 */ /* 0x040fe20000000014 */
[C---:B------:R-:W-:Y:S01]  /*7f60*/  FFMA R21, R41.reuse, R40, R21 ;  /* 0x0000002829157223 */ /* 0x040fe20000000015 */
[C---:B------:R-:W-:Y:S01]  /*7f70*/  FFMA R22, R41.reuse, R45, R22 ;  /* 0x0000002d29167223 */ /* 0x040fe20000000016 */
[----:B------:R-:W-:Y:S01]  /*7f80*/  FFMA R27, R41, R42, R27 ;  /* 0x0000002a291b7223 */ /* 0x000fe2000000001b */
[----:B------:R-:W-:Y:S01]  /*7f90*/  SHF.L.U32 R40, R72, 0x10, RZ ;  /* 0x0000001048287819 */ /* 0x000fe200000006ff */
[----:B------:R-:W-:Y:S01]  /*7fa0*/  FMUL R24, R38, R28 ;  /* 0x0000001c26187220 */ /* 0x000fe20000400000 */
[----:B------:R-:W-:Y:S01]  /*7fb0*/  LOP3.LUT R42, R72, 0xffff0000, RZ, 0xc0, !PT ;  /* 0xffff0000482a7812 */ /* 0x000fe200078ec0ff */
[C---:B------:R-:W-:Y:S01]  /*7fc0*/  FMUL R25, R38.reuse, R29 ;  /* 0x0000001d26197220 */ /* 0x040fe20000400000 */
[----:B------:R-:W-:Y:S01]  /*7fd0*/  SHF.L.U32 R43, R73, 0x10, RZ ;  /* 0x00000010492b7819 */ /* 0x000fe200000006ff */
[C---:B------:R-:W-:Y:S01]  /*7fe0*/  FMUL R26, R38.reuse, R30 ;  /* 0x0000001e261a7220 */ /* 0x040fe20000400000 */
[C---:B------:R-:W-:Y:S01]  /*7ff0*/  FFMA R24, R41.reuse, R40, R24 ;  /* 0x0000002829187223 */ /* 0x040fe20000000018 */
[----:B------:R-:W-:Y:S01]  /*8000*/  FFMA R25, R41, R42, R25 ;  /* 0x0000002a29197223 */ /* 0x000fe20000000019 */
[----:B------:R-:W-:Y:S01]  /*8010*/  LOP3.LUT R40, R73, 0xffff0000, RZ, 0xc0, !PT ;  /* 0xffff000049287812 */ /* 0x000fe200078ec0ff */
[----:B------:R-:W-:Y:S01]  /*8020*/  FFMA R26, R41, R43, R26 ;  /* 0x0000002b291a7223 */ /* 0x000fe2000000001a */
[----:B------:R-:W-:Y:S01]  /*8030*/  FMUL R31, R38, R31 ;  /* 0x0000001f261f7220 */ /* 0x000fe20000400000 */
[----:B------:R-:W-:Y:S01]  /*8040*/  SHF.L.U32 R43, R74, 0x10, RZ ;  /* 0x000000104a2b7819 */ /* 0x000fe200000006ff */
[----:B------:R-:W-:Y:S01]  /*8050*/  FMUL R28, R38, R32 ;  /* 0x00000020261c7220 */ /* 0x000fe20000400000 */
[----:B------:R-:W-:Y:S01]  /*8060*/  LOP3.LUT R42, R74, 0xffff0000, RZ, 0xc0, !PT ;  /* 0xffff00004a2a7812 */ /* 0x000fe200078ec0ff */
[C---:B------:R-:W-:Y:S01]  /*8070*/  FMUL R29, R38.reuse, R33 ;  /* 0x00000021261d7220 */ /* 0x040fe20000400000 */
[----:B------:R-:W-:Y:S01]  /*8080*/  SHF.L.U32 R45, R75, 0x10, RZ ;  /* 0x000000104b2d7819 */ /* 0x000fe200000006ff */
[C---:B------:R-:W-:Y:S01]  /*8090*/  FMUL R30, R38.reuse, R34 ;  /* 0x00000022261e7220 */ /* 0x040fe20000400000 */
[----:B------:R-:W-:Y:S01]  /*80a0*/  FFMA R31, R41, R40, R31 ;  /* 0x00000028291f7223 */ /* 0x000fe2000000001f */
[----:B------:R-:W-:Y:S01]  /*80b0*/  FMUL R35, R38, R35 ;  /* 0x0000002326237220 */ /* 0x000fe20000400000 */
[----:B------:R-:W-:Y:S01]  /*80c0*/  F2FP.BF16.F32.PACK_AB R105, R23, R18 ;  /* 0x000000121769723e */ /* 0x000fe200000010ff */
[----:B------:R-:W-:Y:S01]  /*80d0*/  FFMA R28, R41, R43, R28 ;  /* 0x0000002b291c7223 */ /* 0x000fe2000000001c */
[----:B------:R-:W-:Y:S01]  /*80e0*/  F2FP.BF16.F32.PACK_AB R106, R21, R20 ;  /* 0x00000014156a723e */ /* 0x000fe200000010ff */
[----:B------:R-:W-:Y:S01]  /*80f0*/  FFMA R29, R41, R42, R29 ;  /* 0x0000002a291d7223 */ /* 0x000fe2000000001d */
[----:B------:R-:W-:Y:S01]  /*8100*/  F2FP.BF16.F32.PACK_AB R107, R27, R22 ;  /* 0x000000161b6b723e */ /* 0x000fe200000010ff */
[C---:B------:R-:W-:Y:S01]  /*8110*/  FFMA R30, R41.reuse, R45, R30 ;  /* 0x0000002d291e7223 */ /* 0x040fe2000000001e */
[----:B------:R-:W-:Y:S01]  /*8120*/  FFMA R35, R41, R44, R35 ;  /* 0x0000002c29237223 */ /* 0x000fe20000000023 */
[----:B------:R-:W-:Y:S02]  /*8130*/  F2FP.BF16.F32.PACK_AB R108, R25, R24 ;  /* 0x00000018196c723e */ /* 0x000fe400000010ff */
[----:B------:R1:W-:Y:S01]  /*8140*/  STS.128 [R96+0x20], R104 ;  /* 0x0000206860007388 */ /* 0x0003e20000000c00 */
[----:B------:R-:W-:Y:S02]  /*8150*/  F2FP.BF16.F32.PACK_AB R109, R31, R26 ;  /* 0x0000001a1f6d723e */ /* 0x000fe400000010ff */
[----:B------:R-:W-:Y:S02]  /*8160*/  F2FP.BF16.F32.PACK_AB R110, R29, R28 ;  /* 0x0000001c1d6e723e */ /* 0x000fe400000010ff */
[----:B------:R-:W-:Y:S05]  /*8170*/  F2FP.BF16.F32.PACK_AB R111, R35, R30 ;  /* 0x0000001e236f723e */ /* 0x000fea00000010ff */
[----:B------:R1:W-:Y:S01]  /*8180*/  STS.128 [R92+0x30], R108 ;  /* 0x0000306c5c007388 */ /* 0x0003e20000000c00 */
[----:B------:R-:W-:Y:S01]  /*8190*/  @!PT LDS RZ, [RZ] ;  /* 0x00000000fffff984 */ /* 0x000fe20000000800 */
[----:B------:R-:W-:Y:S01]  /*81a0*/  @!PT LDS RZ, [RZ] ;  /* 0x00000000fffff984 */ /* 0x000fe20000000800 */
[----:B------:R-:W-:Y:S01]  /*81b0*/  @!PT LDS RZ, [RZ] ;  /* 0x00000000fffff984 */ /* 0x000fe20000000800 */
[----:B------:R-:W-:Y:S01]  /*81c0*/  @!PT LDS RZ, [RZ] ;  /* 0x00000000fffff984 */ /* 0x000fe20000000800 */
[----:B------:R3:W-:Y:S07]  /*81d0*/  MEMBAR.ALL.CTA ;  /* 0x0000000000007992 */ /* 0x0007ee0000008000 */
[----:B---3--:R-:W3:Y:S02]  /*81e0*/  FENCE.VIEW.ASYNC.S ;  /* 0x00000000000073c6 */ /* 0x008ee40000000000 */
[----:B---3--:R-:W-:Y:S06]  /*81f0*/  BAR.SYNC.DEFER_BLOCKING 0x1, 0x80 ;  /* 0x0042000000007b1d */ /* 0x008fec0000010000 */
[----:B------:R-:W-:Y:S05]  /*8200*/  @P0 BRA `(.L_x_118) ;  /* 0x0000000000280947 */ /* 0x000fea0003800000 */
[----:B------:R-:W-:Y:S01]  /*8210*/  UIADD3 UR4, UPT, UPT, UR43, 0x200, URZ ;  /* 0x000002002b047890 */ /* 0x000fe2000fffe0ff */
[----:B------:R-:W-:Y:S05]  /*8220*/  UMOV UR51, UR52 ;  /* 0x0000003400337c82 */ /* 0x000fea0008000000 */
[----:B------:R-:W-:Y:S01]  /*8230*/  MOV R89, UR4 ;  /* 0x0000000400597c02 */ /* 0x000fe20008000f00 */
[----:B------:R-:W-:Y:S03]  /*8240*/  UIADD3 UR4, UP0, UPT, UR62, 0xa80, URZ ;  /* 0x00000a803e047890 */ /* 0x000fe6000ff1e0ff */
[----:B------:R-:W-:Y:S01]  /*8250*/  R2UR UR48, R89 ;  /* 0x00000000593072ca */ /* 0x000fe200000e0000 */
[----:B------:R-:W-:Y:S11]  /*8260*/  UIADD3.X UR5, UPT, UPT, URZ, UR63, URZ, UP0, !UPT ;  /* 0x0000003fff057290 */ /* 0x000ff600087fe4ff */
[----:B------:R-:W-:Y:S01]  /*8270*/  @!UPT UIADD3 URZ, UPT, UPT, URZ, URZ, URZ ;  /* 0x000000fffffff290 */ /* 0x000fe2000fffe0ff */
[----:B------:R3:W-:Y:S01]  /*8280*/  UTMASTG.3D [UR48], [UR4] ;  /* 0x00000030040073b5 */ /* 0x0007e20008010000 */
[----:B------:R0:W-:Y:S01]  /*8290*/  UTMACMDFLUSH ;  /* 0x00000000000079b7 */ /* 0x0001e20000000000 */
[----:B---3--:R-:W-:Y:S04]  /*82a0*/  DEPBAR.LE SB0, 0x1 ;  /* 0x000080400000791a */ /* 0x008fe80000000000 */
.L_x_118:
[----:B------:R-:W-:Y:S05]  /*82b0*/  BSYNC.RECONVERGENT B0 ;  /* 0x0000000000007941 */ /* 0x000fea0003800200 */
.L_x_117:
[----:B------:R-:W-:Y:S01]  /*82c0*/  BAR.SYNC.DEFER_BLOCKING 0x1, 0x80 ;  /* 0x0042000000007b1d */ /* 0x000fe20000010000 */
[----:B------:R-:W-:Y:S01]  /*82d0*/  ISETP.NE.AND P1, PT, R101, RZ, PT ;  /* 0x000000ff6500720c */ /* 0x000fe20003f25270 */
[----:B------:R-:W-:Y:S01]  /*82e0*/  UISETP.NE.AND UP0, UPT, UR46, URZ, UPT ;  /* 0x000000ff2e00728c */ /* 0x000fe2000bf05270 */
[----:B------:R-:W-:Y:S11]  /*82f0*/  LEA R3, R47, UR43, 0x3 ;  /* 0x0000002b2f037c11 */ /* 0x000ff6000f8e18ff */
[----:B------:R-:W-:Y:S01]  /*8300*/  @P1 SHF.L.U32 R2, R95, 0x1f, RZ ;  /* 0x0000001f5f021819 */ /* 0x000fe200000006ff */
[----:B------:R-:W-:Y:S06]  /*8310*/  BRA.U !UP0, `(.L_x_119) ;  /* 0x0000000108287547 */ /* 0x000fec000b800000 */
[----:B------:R-:W-:Y:S01]  /*8320*/  R2UR UR4, R88 ;  /* 0x00000000580472ca */ /* 0x000fe200000e0000 */
[----:B------:R-:W-:Y:S05]  /*8330*/  IMAD.U32 R5, RZ, RZ, UR45 ;  /* 0x0000002dff057e24 */ /* 0x000fea000f8e00ff */
[----:B------:R-:W-:Y:S05]  /*8340*/  @P1 LEA R5, R5, UR43, 0x3 ;  /* 0x0000002b05051c11 */ /* 0x000fea000f8e18ff */
[----:B------:R-:W-:Y:S02]  /*8350*/  @P1 VIADD R5, R5, 0x50 ;  /* 0x0000005005051836 */ /* 0x000fe40000000000 */
[----:B------:R-:W-:Y:S01]  /*8360*/  IMAD.U32 R0, RZ, RZ, UR4 ;  /* 0x00000004ff007e24 */ /* 0x000fe2000f8e00ff */
[----:B------:R-:W-:Y:S04]  /*8370*/  UIADD3 UR4, UPT, UPT, UR45, 0x1, URZ ;  /* 0x000000012d047890 */ /* 0x000fe8000fffe0ff */
[----:B------:R-:W-:Y:S01]  /*8380*/  @P1 PRMT R0, R0, 0x654, R5 ;  /* 0x0000065400001816 */ /* 0x000fe20000000005 */
[----:B------:R-:W-:Y:S03]  /*8390*/  UISETP.NE.AND UP0, UPT, UR4, 0x4, UPT ;  /* 0x000000040400788c */ /* 0x000fe6000bf05270 */
[----:B------:R3:W-:Y:S01]  /*83a0*/  @P1 SYNCS.ARRIVE.TRANS64.RED.A1T0 RZ, [R0+URZ], RZ ;  /* 0x000000ff00ff19a7 */ /* 0x0007e200081004ff */
[----:B------:R-:W-:Y:S07]  /*83b0*/  USEL UR45, UR4, URZ, UP0 ;  /* 0x000000ff042d7287 */ /* 0x000fee0008000000 */
.L_x_119:
[----:B------:R-:W4:Y:S01]  /*83c0*/  @P1 SYNCS.PHASECHK.TRANS64.TRYWAIT P0, [R3+URZ+0x30], R2 ;  /* 0x00003002030015a7 */ /* 0x000f2200080011ff */
[----:B------:R-:W-:Y:S01]  /*83d0*/  BSSY B1, `(.L_x_120) ;  /* 0x0000016000017945 */ /* 0x000fe20003800000 */
[----:B----4-:R-:W-:Y:S03]  /*83e0*/  @P1 SEL R46, RZ, 0x1, !P0 ;  /* 0x00000001ff2e1807 */ /* 0x010fe60004000000 */
[----:B------:R-:W-:Y:S05]  /*83f0*/  @!P1 BRA `(.L_x_121) ;  /* 0x00000000004c9947 */ /* 0x000fea0003800000 */
[----:B------:R-:W-:Y:S01]  /*8400*/  ISETP.NE.AND P0, PT, R46, RZ, PT ;  /* 0x000000ff2e00720c */ /* 0x000fe20003f05270 */
[----:B------:R-:W-:Y:S01]  /*8410*/  BSSY B0, `(.L_x_122) ;  /* 0x000000b000007945 */ /* 0x000fe20003800000 */
[----:B------:R-:W-:Y:S11]  /*8420*/  ISETP.NE.AND P1, PT, R60, RZ, PT ;  /* 0x000000ff3c00720c */ /* 0x000ff60003f25270 */
[----:B------:R-:W-:Y:S02]  /*8430*/  @!UPT UIADD3 URZ, UPT, UPT, URZ, URZ, URZ ;  /* 0x000000fffffff290 */ /* 0x000fe4000fffe0ff */
[C---:B------:R-:W-:Y:S01]  /*8440*/  @P1 IMAD R6, R47.reuse, 0x2000, R98 ;  /* 0x000020002f061824 */ /* 0x040fe200078e0262 */
[C---:B------:R-:W-:Y:S01]  /*8450*/  @P1 LEA R4, R47.reuse, R96, 0xd ;  /* 0x000000602f041211 */ /* 0x040fe200078e68ff */
[C---:B------:R-:W-:Y:S02]  /*8460*/  @P1 IMAD R5, R47.reuse, 0x2000, R97 ;  /* 0x000020002f051824 */ /* 0x040fe400078e0261 */
[----:B------:R-:W-:Y:S01]  /*8470*/  @P1 IMAD R2, R47, 0x2000, R92 ;  /* 0x000020002f021824 */ /* 0x000fe200078e025c */
[----:B------:R-:W-:Y:S06]  /*8480*/  @P0 BRA `(.L_x_123) ;  /* 0x00000000000c0947 */ /* 0x000fec0003800000 */
[----:B---3--:R-:W-:Y:S04]  /*8490*/  SHF.L.U32 R0, R95, 0x1f, RZ ;  /* 0x0000001f5f007819 */ /* 0x008fe800000006ff */
[----:B------:R-:W3:Y:S02]  /*84a0*/  SYNCS.PHASECHK.TRANS64.TRYWAIT P0, [R3+URZ+0x30], R0 ;  /* 0x00003000030075a7 */ /* 0x000ee400080011ff */
[----:B---3--:R-:W-:Y:S05]  /*84b0*/  @!P0 BRA `(.L_x_124) ;  /* 0x0000003000908947 */ /* 0x008fea0003800000 */
.L_x_123:
[----:B------:R-:W-:Y:S05]  /*84c0*/  BSYNC B0 ;  /* 0x0000000000007941 */ /* 0x000fea0003800000 */
.L_x_122:
[----:B------:R-:W-:Y:S02]  /*84d0*/  ISETP.NE.AND P0, PT, R60, RZ, PT ;  /* 0x000000ff3c00720c */ /* 0x000fe40003f05270 */
[----:B------:R-:W-:Y:S11]  /*84e0*/  IADD3 R47, PT, PT, R47, 0x1, RZ ;  /* 0x000000012f2f7810 */ /* 0x000ff60007ffe0ff */
[----:B------:R4:W1:Y:S04]  /*84f0*/  @P0 LDS.128 R48, [R6] ;  /* 0x0000000006300984 */ /* 0x0008680000000c00 */
[----:B------:R4:W1:Y:S04]  /*8500*/  @P0 LDS.128 R56, [R5+0x10] ;  /* 0x0000100005380984 */ /* 0x0008680000000c00 */
[----:B------:R4:W1:Y:S04]  /*8510*/  @P0 LDS.128 R64, [R4+0x20] ;  /* 0x0000200004400984 */ /* 0x0008680000000c00 */
[----:B------:R4:W1:Y:S02]  /*8520*/  @P0 LDS.128 R72, [R2+0x30] ;  /* 0x0000300002480984 */ /* 0x0008640000000c00 */
.L_x_121:
[----:B------:R-:W-:Y:S05]  /*8530*/  BSYNC B1 ;  /* 0x0000000000017941 */ /* 0x000fea0003800000 */
.L_x_120:
[----:B---3--:R-:W-:Y:S05]  /*8540*/  VIADD R0, R39, 0x20 ;  /* 0x0000002027007836 */ /* 0x008fea0000000000 */
[----:B------:R-:W-:Y:S04]  /*8550*/  SHF.R.U32.HI R0, RZ, 0x15, R0 ;  /* 0x00000015ff007819 */ /* 0x000fe80000011600 */
[----:B------:R-:W-:Y:S11]  /*8560*/  LOP3.LUT P0, RZ, R0, 0x3, R85, 0x48, !PT ;  /* 0x0000000300ff7812 */ /* 0x000ff60007804855 */
[----:B------:R-:W-:Y:S02]  /*8570*/  @!UPT UIADD3 URZ, UPT, UPT, URZ, URZ, URZ ;  /* 0x000000fffffff290 */ /* 0x000fe4000fffe0ff */
[----:B------:R-:W-:Y:S05]  /*8580*/  @!P0 BRA `(.L_x_125) ;  /* 0x0000000000408947 */ /* 0x000fea0003800000 */
[----:B------:R-:W3:Y:S01]  /*8590*/  LDCU.64 UR8, c[0x4][0x70] ;  /* 0x01000e00ff0877ac */ /* 0x000ee20008000a00 */
[----:B------:R-:W-:Y:S01]  /*85a0*/  MOV R3, 0x0 ;  /* 0x0000000000037802 */ /* 0x000fe20000000f00 */
[----:B------:R-:W-:Y:S02]  /*85b0*/  HFMA2 R12, -RZ, RZ, 0, 5.9604644775390625e-08 ;  /* 0x00000001ff0c7431 */ /* 0x000fe400000001ff */
[----:B------:R-:W-:Y:S02]  /*85c0*/  IMAD.MOV.U32 R8, RZ, RZ, 0x192 ;  /* 0x00000192ff087424 */ /* 0x000fe400078e00ff */
[----:B------:R-:W-:Y:S01]  /*85d0*/  IMAD.MOV.U32 R13, RZ, RZ, RZ ;  /* 0x000000ffff0d7224 */ /* 0x000fe200078e00ff */
[----:B------:R-:W5:Y:S01]  /*85e0*/  LDCU.64 UR6, c[0x4][0x78] ;  /* 0x01000f00ff0677ac */ /* 0x000f620008000a00 */
[----:B----4-:R-:W4:Y:S01]  /*85f0*/  LDC.64 R2, c[0x4][R3] ;  /* 0x0100000003027b82 */ /* 0x010f220000000a00 */
[----:B------:R-:W2:Y:S01]  /*8600*/  LDCU.64 UR4, c[0x4][0x10] ;  /* 0x01000200ff0477ac */ /* 0x000ea20008000a00 */
[----:B---3--:R-:W-:Y:S01]  /*8610*/  MOV R5, UR9 ;  /* 0x0000000900057c02 */ /* 0x008fe20008000f00 */
[----:B------:R-:W-:Y:S01]  /*8620*/  IMAD.U32 R4, RZ, RZ, UR8 ;  /* 0x00000008ff047e24 */ /* 0x000fe2000f8e00ff */
[----:B-----5:R-:W-:Y:S01]  /*8630*/  MOV R7, UR7 ;  /* 0x0000000700077c02 */ /* 0x020fe20008000f00 */
[----:B------:R-:W-:Y:S01]  /*8640*/  IMAD.U32 R6, RZ, RZ, UR6 ;  /* 0x00000006ff067e24 */ /* 0x000fe2000f8e00ff */
[----:B--2---:R-:W-:Y:S01]  /*8650*/  MOV R11, UR5 ;  /* 0x00000005000b7c02 */ /* 0x004fe20008000f00 */
[----:B------:R-:W-:Y:S02]  /*8660*/  IMAD.U32 R10, RZ, RZ, UR4 ;  /* 0x00000004ff0a7e24 */ /* 0x000fe4000f8e00ff */
[----:B------:R-:W-:Y:S07]  /*8670*/  LEPC R20, `(.L_x_125) ;  /* 0x000000001014794e */ /* 0x000fee0000000000 */
[----:B-1--4-:R-:W-:Y:S05]  /*8680*/  CALL.ABS.NOINC R2 ;  /* 0x0000000002007343 */ /* 0x012fea0003c00000 */
.L_x_125:
[C---:B-1----:R-:W-:Y:S01]  /*8690*/  SHF.L.U32 R40, R48.reuse, 0x10, RZ ;  /* 0x0000001030287819 */ /* 0x042fe200000006ff */
[----:B------:R-:W-:Y:S05]  /*86a0*/  WARPSYNC.ALL ;  /* 0x0000000000007948 */ /* 0x000fea0003800000 */
[----:B------:R-:W-:Y:S01]  /*86b0*/  R2UR UR4, R39 ;  /* 0x00000000270472ca */ /* 0x000fe200000e0000 */
[----:B------:R-:W-:Y:S01]  /*86c0*/  BSSY.RECONVERGENT B0, `(.L_x_126) ;  /* 0x0000090000007945 */ /* 0x000fe20003800200 */
[----:B------:R-:W-:Y:S02]  /*86d0*/  LOP3.LUT R43, R48, 0xffff0000, RZ, 0xc0, !PT ;  /* 0xffff0000302b7812 */ /* 0x000fe400078ec0ff */
[----:B------:R-:W-:Y:S02]  /*86e0*/  LOP3.LUT R42, R49, 0xffff0000, RZ, 0xc0, !PT ;  /* 0xffff0000312a7812 */ /* 0x000fe400078ec0ff */
[----:B------:R-:W-:Y:S02]  /*86f0*/  SHF.L.U32 R45, R51, 0x10, RZ ;  /* 0x00000010332d7819 */ /* 0x000fe400000006ff */
[----:B------:R-:W-:Y:S02]  /*8700*/  ISETP.NE.AND P6, PT, R101, RZ, PT ;  /* 0x000000ff6500720c */ /* 0x000fe40003fc5270 */
[----:B------:R-:W-:Y:S02]  /*8710*/  R2UR UR5, R88 ;  /* 0x00000000580572ca */ /* 0x000fe400000e0000 */
[----:B------:R-:W-:Y:S01]  /*8720*/  MOV R52, UR45 ;  /* 0x0000002d00347c02 */ /* 0x000fe20008000f00 */
[----:B----4-:R-:W1:Y:S01]  /*8730*/  LDTM.x32 R4, tmem[UR4+0x20] ;  /* 0x00002004000479ee */ /* 0x010e6200082c0000 */
[----:B------:R-:W-:Y:S02]  /*8740*/  LOP3.LUT R44, R75, 0xffff0000, RZ, 0xc0, !PT ;  /* 0xffff00004b2c7812 */ /* 0x000fe400078ec0ff */
[----:B------:R-:W-:Y:S02]  /*8750*/  ISETP.NE.AND P0, PT, R100, RZ, PT ;  /* 0x000000ff6400720c */ /* 0x000fe40003f05270 */
[----:B------:R-:W-:Y:S03]  /*8760*/  LEA R62, R47, UR43, 0x3 ;  /* 0x0000002b2f3e7c11 */ /* 0x000fe6000f8e18ff */
[----:B------:R-:W-:Y:S02]  /*8770*/  @P6 LEA R52, R52, UR43, 0x3 ;  /* 0x0000002b34346c11 */ /* 0x000fe4000f8e18ff */
[----:B------:R-:W-:Y:S02]  /*8780*/  MOV R61, UR5 ;  /* 0x00000005003d7c02 */ /* 0x000fe40008000f00 */
[----:B------:R-:W-:Y:S02]  /*8790*/  @P6 IADD3 R52, PT, PT, R52, 0x50, RZ ;  /* 0x0000005034346810 */ /* 0x000fe40007ffe0ff */
[----:B------:R-:W-:Y:S02]  /*87a0*/  @P6 SHF.L.U32 R63, R95, 0x1f, RZ ;  /* 0x0000001f5f3f6819 */ /* 0x000fe400000006ff */
[----:B------:R-:W-:Y:S01]  /*87b0*/  @P6 PRMT R61, R61, 0x654, R52 ;  /* 0x000006543d3d6816 */ /* 0x000fe20000000034 */
[C---:B-1----:R-:W-:Y:S01]  /*87c0*/  FMUL R0, R38.reuse, R4 ;  /* 0x0000000426007220 */ /* 0x042fe20000400000 */
[C---:B------:R-:W-:Y:S01]  /*87d0*/  FMUL R2, R38.reuse, R5 ;  /* 0x0000000526027220 */ /* 0x040fe20000400000 */
[C---:B------:R-:W-:Y:S01]  /*87e0*/  FMUL R3, R38.reuse, R6 ;  /* 0x0000000626037220 */ /* 0x040fe20000400000 */
[----:B------:R-:W-:Y:S01]  /*87f0*/  FMUL R7, R38, R7 ;  /* 0x0000000726077220 */ /* 0x000fe20000400000 */
[----:B------:R-:W-:Y:S01]  /*8800*/  FFMA R0, R41, R40, R0 ;  /* 0x0000002829007223 */ /* 0x000fe20000000000 */
[----:B------:R-:W-:Y:S01]  /*8810*/  SHF.L.U32 R40, R49, 0x10, RZ ;  /* 0x0000001031287819 */ /* 0x000fe200000006ff */
[C---:B------:R-:W-:Y:S01]  /*8820*/  FFMA R2, R41.reuse, R43, R2 ;  /* 0x0000002b29027223 */ /* 0x040fe20000000002 */
[----:B------:R-:W-:Y:S01]  /*8830*/  SHF.L.U32 R43, R50, 0x10, RZ ;  /* 0x00000010322b7819 */ /* 0x000fe200000006ff */
[C---:B------:R-:W-:Y:S01]  /*8840*/  FMUL R4, R38.reuse, R8 ;  /* 0x0000000826047220 */ /* 0x040fe20000400000 */
[----:B------:R-:W-:Y:S01]  /*8850*/  FMUL R5, R38, R9 ;  /* 0x0000000926057220 */ /* 0x000fe20000400000 */
[C---:B------:R-:W-:Y:S01]  /*8860*/  FFMA R3, R41.reuse, R40, R3 ;  /* 0x0000002829037223 */ /* 0x040fe20000000003 */
[----:B------:R-:W-:Y:S01]  /*8870*/  LOP3.LUT R40, R50, 0xffff0000, RZ, 0xc0, !PT ;  /* 0xffff000032287812 */ /* 0x000fe200078ec0ff */
[----:B------:R-:W-:Y:S01]  /*8880*/  FFMA R7, R41, R42, R7 ;  /* 0x0000002a29077223 */ /* 0x000fe20000000007 */
[----:B------:R-:W-:Y:S01]  /*8890*/  LOP3.LUT R42, R51, 0xffff0000, RZ, 0xc0, !PT ;  /* 0xffff0000332a7812 */ /* 0x000fe200078ec0ff */
[----:B------:R-:W-:Y:S01]  /*88a0*/  FMUL R6, R38, R10 ;  /* 0x0000000a26067220 */ /* 0x000fe20000400000 */
[----:B------:R-:W-:Y:S01]  /*88b0*/  F2FP.BF16.F32.PACK_AB R52, R2, R0 ;  /* 0x000000000234723e */ /* 0x000fe200000010ff */
[----:B------:R-:W-:Y:S01]  /*88c0*/  FMUL R11, R38, R11 ;  /* 0x0000000b260b7220 */ /* 0x000fe20000400000 */
[----:B------:R-:W-:Y:S01]  /*88d0*/  F2FP.BF16.F32.PACK_AB R53, R7, R3 ;  /* 0x000000030735723e */ /* 0x000fe200000010ff */
        /* <DEDUP_REMOVED lines=20> */
[C---:B------:R-:W-:Y:S01]  /*8a20*/  FMUL R12, R38.reuse, R16 ;  /* 0x00000010260c7220 */ /* 0x040fe20000400000 */
        /* <DEDUP_REMOVED lines=13> */
[----:B------:R1:W-:Y:S01]  /*8b00*/  STS.128 [R98+0x2000], R52 ;  /* 0x0020003462007388 */ /* 0x0003e20000000c00 */
[----:B------:R-:W-:Y:S01]  /*8b10*/  F2FP.BF16.F32.PACK_AB R70, R13, R12 ;  /* 0x0000000c0d46723e */ /* 0x000fe200000010ff */
[----:B------:R-:W-:Y:S01]  /*8b20*/  FFMA R19, R41, R40, R19 ;  /* 0x0000002829137223 */ /* 0x000fe20000000013 */
[----:B------:R-:W-:Y:S01]  /*8b30*/  LOP3.LUT R40, R64, 0xffff0000, RZ, 0xc0, !PT ;  /* 0xffff000040287812 */ /* 0x000fe200078ec0ff */
[C---:B------:R-:W-:Y:S01]  /*8b40*/  FMUL R16, R38.reuse, R20 ;  /* 0x0000001426107220 */ /* 0x040fe20000400000 */
[C---:B------:R-:W-:Y:S01]  /*8b50*/  FMUL R17, R38.reuse, R21 ;  /* 0x0000001526117220 */ /* 0x040fe20000400000 */
[C---:B------:R-:W-:Y:S01]  /*8b60*/  FMUL R18, R38.reuse, R22 ;  /* 0x0000001626127220 */ /* 0x040fe20000400000 */
[----:B------:R-:W-:Y:S01]  /*8b70*/  F2FP.BF16.F32.PACK_AB R71, R19, R14 ;  /* 0x0000000e1347723e */ /* 0x000fe200000010ff */
[----:B------:R-:W-:Y:S01]  /*8b80*/  FMUL R23, R38, R23 ;  /* 0x0000001726177220 */ /* 0x000fe20000400000 */
[----:B------:R-:W-:Y:S01]  /*8b90*/  FFMA R16, R41, R43, R16 ;  /* 0x0000002b29107223 */ /* 0x000fe20000000010 */
[----:B------:R-:W-:Y:S01]  /*8ba0*/  SHF.L.U32 R43, R67, 0x10, RZ ;  /* 0x00000010432b7819 */ /* 0x000fe200000006ff */
[C---:B------:R-:W-:Y:S01]  /*8bb0*/  FFMA R17, R41.reuse, R40, R17 ;  /* 0x0000002829117223 */ /* 0x040fe20000000011 */
[----:B------:R1:W-:Y:S01]  /*8bc0*/  STS.128 [R97+0x2010], R68 ;  /* 0x0020104461007388 */ /* 0x0003e20000000c00 */
        /* <DEDUP_REMOVED lines=8> */
[C---:B------:R-:W-:Y:S01]  /*8c50*/  FMUL R22, R38.reuse, R26 ;  /* 0x0000001a26167220 */ /* 0x040fe20000400000 */
[----:B------:R-:W-:Y:S01]  /*8c60*/  FFMA R20, R41, R40, R20 ;  /* 0x0000002829147223 */ /* 0x000fe20000000014 */
[----:B------:R-:W-:Y:S01]  /*8c70*/  LOP3.LUT R40, R67, 0xffff0000, RZ, 0xc0, !PT ;  /* 0xffff000043287812 */ /* 0x000fe200078ec0ff */
[C---:B------:R-:W-:Y:S01]  /*8c80*/  FFMA R21, R41.reuse, R42, R21 ;  /* 0x0000002a29157223 */ /* 0x040fe20000000015 */
[C---:B------:R-:W-:Y:S01]  /*8c90*/  FFMA R22, R41.reuse, R43, R22 ;  /* 0x0000002b29167223 */ /* 0x040fe20000000016 */
[----:B------:R-:W-:Y:S01]  /*8ca0*/  FMUL R27, R38, R27 ;  /* 0x0000001b261b7220 */ /* 0x000fe20000400000 */
[----:B------:R-:W-:Y:S01]  /*8cb0*/  SHF.L.U32 R43, R72, 0x10, RZ ;  /* 0x00000010482b7819 */ /* 0x000fe200000006ff */
[----:B------:R-:W-:Y:S01]  /*8cc0*/  FMUL R24, R38, R28 ;  /* 0x0000001c26187220 */ /* 0x000fe20000400000 */
[----:B------:R-:W-:Y:S01]  /*8cd0*/  LOP3.LUT R42, R72, 0xffff0000, RZ, 0xc0, !PT ;  /* 0xffff0000482a7812 */ /* 0x000fe200078ec0ff */
[C---:B------:R-:W-:Y:S01]  /*8ce0*/  FMUL R25, R38.reuse, R29 ;  /* 0x0000001d26197220 */ /* 0x040fe20000400000 */
[C---:B------:R-:W-:Y:S01]  /*8cf0*/  FMUL R26, R38.reuse, R30 ;  /* 0x0000001e261a7220 */ /* 0x040fe20000400000 */
[C---:B------:R-:W-:Y:S01]  /*8d00*/  FFMA R27, R41.reuse, R40, R27 ;  /* 0x00000028291b7223 */ /* 0x040fe2000000001b */
[----:B------:R-:W-:Y:S01]  /*8d10*/  FFMA R24, R41, R43, R24 ;  /* 0x0000002b29187223 */ /* 0x000fe20000000018 */
[----:B------:R-:W-:Y:S01]  /*8d20*/  LOP3.LUT R40, R73, 0xffff0000, RZ, 0xc0, !PT ;  /* 0xffff000049287812 */ /* 0x000fe200078ec0ff */
[C---:B------:R-:W-:Y:S01]  /*8d30*/  FFMA R25, R41.reuse, R42, R25 ;  /* 0x0000002a29197223 */ /* 0x040fe20000000019 */
[----:B------:R-:W-:Y:S01]  /*8d40*/  FMUL R31, R38, R31 ;  /* 0x0000001f261f7220 */ /* 0x000fe20000400000 */
[----:B------:R-:W-:Y:S01]  /*8d50*/  SHF.L.U32 R43, R74, 0x10, RZ ;  /* 0x000000104a2b7819 */ /* 0x000fe200000006ff */
[----:B------:R-:W-:Y:S01]  /*8d60*/  FFMA R26, R41, R45, R26 ;  /* 0x0000002d291a7223 */ /* 0x000fe2000000001a */
        /* <DEDUP_REMOVED lines=28> */
[----:B------:R-:W-:Y:S02]  /*8f30*/  UIADD3 UR4, UP0, UPT, UR62, 0xa80, URZ ;  /* 0x00000a803e047890 */ /* 0x000fe4000ff1e0ff */
[----:B------:R-:W-:Y:S02]  /*8f40*/  UIADD3 UR9, UPT, UPT, UR49, 0x20, URZ ;  /* 0x0000002031097890 */ /* 0x000fe4000fffe0ff */
[----:B------:R-:W-:Y:S02]  /*8f50*/  UIADD3 UR8, UPT, UPT, UR43, 0x2200, URZ ;  /* 0x000022002b087890 */ /* 0x000fe4000fffe0ff */
[----:B------:R-:W-:Y:S01]  /*8f60*/  UIADD3.X UR5, UPT, UPT, URZ, UR63, URZ, UP0, !UPT ;  /* 0x0000003fff057290 */ /* 0x000fe200087fe4ff */
[----:B------:R-:W-:Y:S01]  /*8f70*/  UMOV UR10, UR50 ;  /* 0x00000032000a7c82 */ /* 0x000fe20008000000 */
[----:B------:R-:W-:Y:S07]  /*8f80*/  UMOV UR11, UR52 ;  /* 0x00000034000b7c82 */ /* 0x000fee0008000000 */
[----:B------:R3:W-:Y:S01]  /*8f90*/  UTMASTG.3D [UR8], [UR4] ;  /* 0x00000008040073b5 */ /* 0x0007e20008010000 */
[----:B------:R0:W-:Y:S01]  /*8fa0*/  UTMACMDFLUSH ;  /* 0x00000000000079b7 */ /* 0x0001e20000000000 */
[----:B---3--:R-:W-:Y:S04]  /*8fb0*/  DEPBAR.LE SB0, 0x1 ;  /* 0x000080400000791a */ /* 0x008fe80000000000 */
.L_x_127:
[----:B------:R-:W-:Y:S05]  /*8fc0*/  BSYNC.RECONVERGENT B0 ;  /* 0x0000000000007941 */ /* 0x000fea0003800200 */
.L_x_126:
[----:B------:R-:W-:Y:S01]  /*8fd0*/  BAR.SYNC.DEFER_BLOCKING 0x1, 0x80 ;  /* 0x0042000000007b1d */ /* 0x000fe20000010000 */
[----:B------:R-:W-:Y:S04]  /*8fe0*/  UIADD3 UR4, UPT, UPT, UR45, 0x1, URZ ;  /* 0x000000012d047890 */ /* 0x000fe8000fffe0ff */
[----:B------:R-:W-:Y:S04]  /*8ff0*/  UISETP.NE.AND UP0, UPT, UR4, 0x4, UPT ;  /* 0x000000040400788c */ /* 0x000fe8000bf05270 */
[----:B------:R-:W-:Y:S01]  /*9000*/  USEL UR44, UR4, URZ, UP0 ;  /* 0x000000ff042c7287 */ /* 0x000fe20008000000 */
[----:B------:R3:W-:Y:S01]  /*9010*/  @P6 SYNCS.ARRIVE.TRANS64.RED.A1T0 RZ, [R61+URZ], RZ ;  /* 0x000000ff3dff69a7 */ /* 0x0007e200081004ff */
[----:B------:R-:W-:Y:S01]  /*9020*/  BSSY B1, `(.L_x_128) ;  /* 0x0000017000017945 */ /* 0x000fe20003800000 */
[----:B------:R-:W4:Y:S02]  /*9030*/  @P6 SYNCS.PHASECHK.TRANS64.TRYWAIT P0, [R62+URZ+0x30], R63 ;  /* 0x0000303f3e0065a7 */ /* 0x000f2400080011ff */
[----:B----4-:R-:W-:Y:S01]  /*9040*/  @P6 SEL R46, RZ, 0x1, !P0 ;  /* 0x00000001ff2e6807 */ /* 0x010fe20004000000 */
[----:B---3--:R-:W-:Y:S06]  /*9050*/  @!P6 BRA `(.L_x_129) ;  /* 0x00000000004ce947 */ /* 0x008fec0003800000 */
        /* <DEDUP_REMOVED lines=9> */
[----:B------:R-:W-:Y:S04]  /*90f0*/  SHF.L.U32 R5, R95, 0x1f, RZ ;  /* 0x0000001f5f057819 */ /* 0x000fe800000006ff */
[----:B------:R-:W3:Y:S02]  /*9100*/  SYNCS.PHASECHK.TRANS64.TRYWAIT P0, [R62+URZ+0x30], R5 ;  /* 0x000030053e0075a7 */ /* 0x000ee400080011ff */
[----:B---3--:R-:W-:Y:S05]  /*9110*/  @!P0 BRA `(.L_x_132) ;  /* 0x00000024008c8947 */ /* 0x008fea0003800000 */
.L_x_131:
[----:B------:R-:W-:Y:S05]  /*9120*/  BSYNC B0 ;  /* 0x0000000000007941 */ /* 0x000fea0003800000 */
.L_x_130:
[----:B------:R-:W-:Y:S02]  /*9130*/  ISETP.NE.AND P0, PT, R60, RZ, PT ;  /* 0x000000ff3c00720c */ /* 0x000fe40003f05270 */
[----:B------:R-:W-:Y:S11]  /*9140*/  IADD3 R47, PT, PT, R47, 0x1, RZ ;  /* 0x000000012f2f7810 */ /* 0x000ff60007ffe0ff */
[----:B------:R4:W1:Y:S04]  /*9150*/  @P0 LDS.128 R48, [R4] ;  /* 0x0000000004300984 */ /* 0x0008680000000c00 */
[----:B------:R4:W1:Y:S04]  /*9160*/  @P0 LDS.128 R56, [R3+0x10] ;  /* 0x0000100003380984 */ /* 0x0008680000000c00 */
[----:B------:R4:W1:Y:S04]  /*9170*/  @P0 LDS.128 R64, [R2+0x20] ;  /* 0x0000200002400984 */ /* 0x0008680000000c00 */
[----:B------:R4:W1:Y:S02]  /*9180*/  @P0 LDS.128 R72, [R0+0x30] ;  /* 0x0000300000480984 */ /* 0x0008640000000c00 */
.L_x_129:
[----:B------:R-:W-:Y:S05]  /*9190*/  BSYNC B1 ;  /* 0x0000000000017941 */ /* 0x000fea0003800000 */
.L_x_128:
[----:B----4-:R-:W-:Y:S05]  /*91a0*/  VIADD R0, R39, 0x40 ;  /* 0x0000004027007836 */ /* 0x010fea0000000000 */
        /* <DEDUP_REMOVED lines=9> */
[----:B------:R-:W4:Y:S01]  /*9240*/  LDCU.64 UR6, c[0x4][0x78] ;  /* 0x01000f00ff0677ac */ /* 0x000f220008000a00 */
[----:B------:R-:W1:Y:S01]  /*9250*/  LDC.64 R2, c[0x4][R3] ;  /* 0x0100000003027b82 */ /* 0x000e620000000a00 */
[----:B------:R-:W5:Y:S01]  /*9260*/  LDCU.64 UR4, c[0x4][0x10] ;  /* 0x01000200ff0477ac */ /* 0x000f620008000a00 */
[----:B---3--:R-:W-:Y:S01]  /*9270*/  MOV R5, UR9 ;  /* 0x0000000900057c02 */ /* 0x008fe20008000f00 */
[----:B------:R-:W-:Y:S01]  /*9280*/  IMAD.U32 R4, RZ, RZ, UR8 ;  /* 0x00000008ff047e24 */ /* 0x000fe2000f8e00ff */
[----:B----4-:R-:W-:Y:S01]  /*9290*/  MOV R7, UR7 ;  /* 0x0000000700077c02 */ /* 0x010fe20008000f00 */
[----:B------:R-:W-:Y:S01]  /*92a0*/  IMAD.U32 R6, RZ, RZ, UR6 ;  /* 0x00000006ff067e24 */ /* 0x000fe2000f8e00ff */
[----:B-----5:R-:W-:Y:S01]  /*92b0*/  MOV R11, UR5 ;  /* 0x00000005000b7c02 */ /* 0x020fe20008000f00 */
[----:B------:R-:W-:Y:S02]  /*92c0*/  IMAD.U32 R10, RZ, RZ, UR4 ;  /* 0x00000004ff0a7e24 */ /* 0x000fe4000f8e00ff */
[----:B------:R-:W-:Y:S07]  /*92d0*/  LEPC R20, `(.L_x_133) ;  /* 0x000000001014794e */ /* 0x000fee0000000000 */
[----:B-12---:R-:W-:Y:S05]  /*92e0*/  CALL.ABS.NOINC R2 ;  /* 0x0000000002007343 */ /* 0x006fea0003c00000 */
.L_x_133:
        /* <DEDUP_REMOVED lines=10> */
[----:B---3--:R-:W1:Y:S01]  /*9390*/  LDTM.x32 R4, tmem[UR4+0x40] ;  /* 0x00004004000479ee */ /* 0x008e6200082c0000 */
        /* <DEDUP_REMOVED lines=136> */
.L_x_135:
[----:B------:R-:W-:Y:S05]  /*9c20*/  BSYNC.RECONVERGENT B0 ;  /* 0x0000000000007941 */ /* 0x000fea0003800200 */
.L_x_134:
        /* <DEDUP_REMOVED lines=21> */
.L_x_139:
[----:B------:R-:W-:Y:S05]  /*9d80*/  BSYNC B0 ;  /* 0x0000000000007941 */ /* 0x000fea0003800000 */
.L_x_138:
[----:B------:R-:W-:Y:S11]  /*9d90*/  ISETP.NE.AND P0, PT, R60, RZ, PT ;  /* 0x000000ff3c00720c */ /* 0x000ff60003f05270 */
[----:B------:R-:W-:Y:S02]  /*9da0*/  @!UPT UIADD3 URZ, UPT, UPT, URZ, URZ, URZ ;  /* 0x000000fffffff290 */ /* 0x000fe4000fffe0ff */
[----:B------:R4:W1:Y:S04]  /*9db0*/  @P0 LDS.128 R48, [R3] ;  /* 0x0000000003300984 */ /* 0x0008680000000c00 */
[----:B------:R4:W1:Y:S04]  /*9dc0*/  @P0 LDS.128 R56, [R2+0x10] ;  /* 0x0000100002380984 */ /* 0x0008680000000c00 */
[----:B------:R4:W1:Y:S04]  /*9dd0*/  @P0 LDS.128 R64, [R0+0x20] ;  /* 0x0000200000400984 */ /* 0x0008680000000c00 */
[----:B------:R4:W1:Y:S02]  /*9de0*/  @P0 LDS.128 R72, [R47+0x30] ;  /* 0x000030002f480984 */ /* 0x0008640000000c00 */
.L_x_137:
[----:B------:R-:W-:Y:S05]  /*9df0*/  BSYNC B1 ;  /* 0x0000000000017941 */ /* 0x000fea0003800000 */
.L_x_136:
        /* <DEDUP_REMOVED lines=21> */
.L_x_141:
[----:B------:R-:W-:Y:S01]  /*9f50*/  ISETP.NE.AND P0, PT, R100, RZ, PT ;  /* 0x000000ff6400720c */ /* 0x000fe20003f05270 */
[----:B------:R-:W-:Y:S05]  /*9f60*/  WARPSYNC.ALL ;  /* 0x0000000000007948 */ /* 0x000fea0003800000 */
[----:B------:R-:W-:Y:S01]  /*9f70*/  R2UR UR4, R39 ;  /* 0x00000000270472ca */ /* 0x000fe200000e0000 */
[----:B------:R-:W-:Y:S01]  /*9f80*/  BSSY.RECONVERGENT B0, `(.L_x_142) ;  /* 0x000008b000007945 */ /* 0x000fe20003800200 */
[C---:B-1----:R-:W-:Y:S02]  /*9f90*/  SHF.L.U32 R40, R48.reuse, 0x10, RZ ;  /* 0x0000001030287819 */ /* 0x042fe400000006ff */
[----:B------:R-:W-:Y:S02]  /*9fa0*/  LOP3.LUT R42, R48, 0xffff0000, RZ, 0xc0, !PT ;  /* 0xffff0000302a7812 */ /* 0x000fe400078ec0ff */
[C---:B------:R-:W-:Y:S02]  /*9fb0*/  SHF.L.U32 R43, R49.reuse, 0x10, RZ ;  /* 0x00000010312b7819 */ /* 0x040fe400000006ff */
[----:B------:R-:W-:Y:S02]  /*9fc0*/  LOP3.LUT R44, R49, 0xffff0000, RZ, 0xc0, !PT ;  /* 0xffff0000312c7812 */ /* 0x000fe400078ec0ff */
[C---:B------:R-:W-:Y:S02]  /*9fd0*/  SHF.L.U32 R45, R50.reuse, 0x10, RZ ;  /* 0x00000010322d7819 */ /* 0x040fe400000006ff */
[----:B------:R-:W-:Y:S01]  /*9fe0*/  LOP3.LUT R46, R50, 0xffff0000, RZ, 0xc0, !PT ;  /* 0xffff0000322e7812 */ /* 0x000fe200078ec0ff */
[----:B---3--:R-:W1:Y:S01]  /*9ff0*/  LDTM.x32 R4, tmem[UR4+0x60] ;  /* 0x00006004000479ee */ /* 0x008e6200082c0000 */
[C---:B------:R-:W-:Y:S01]  /*a000*/  SHF.L.U32 R47, R51.reuse, 0x10, RZ ;  /* 0x00000010332f7819 */ /* 0x040fe200000006ff */
[----:B------:R-:W-:Y:S01]  /*a010*/  NOP ;  /* 0x0000000000007918 */ /* 0x000fe20000000000 */
[----:B------:R-:W-:Y:S02]  /*a020*/  LOP3.LUT R48, R51, 0xffff0000, RZ, 0xc0, !PT ;  /* 0xffff000033307812 */ /* 0x000fe400078ec0ff */
[C---:B------:R-:W-:Y:S02]  /*a030*/  SHF.L.U32 R49, R56.reuse, 0x10, RZ ;  /* 0x0000001038317819 */ /* 0x040fe400000006ff */
[----:B------:R-:W-:Y:S02]  /*a040*/  LOP3.LUT R51, R56, 0xffff0000, RZ, 0xc0, !PT ;  /* 0xffff000038337812 */ /* 0x000fe400078ec0ff */
[C---:B------:R-:W-:Y:S02]  /*a050*/  SHF.L.U32 R50, R57.reuse, 0x10, RZ ;  /* 0x0000001039327819 */ /* 0x040fe400000006ff */
[----:B------:R-:W-:Y:S02]  /*a060*/  LOP3.LUT R52, R57, 0xffff0000, RZ, 0xc0, !PT ;  /* 0xffff000039347812 */ /* 0x000fe400078ec0ff */
[C---:B------:R-:W-:Y:S02]  /*a070*/  SHF.L.U32 R53, R58.reuse, 0x10, RZ ;  /* 0x000000103a357819 */ /* 0x040fe400000006ff */
[----:B------:R-:W-:Y:S02]  /*a080*/  LOP3.LUT R54, R58, 0xffff0000, RZ, 0xc0, !PT ;  /* 0xffff00003a367812 */ /* 0x000fe400078ec0ff */
[C---:B------:R-:W-:Y:S02]  /*a090*/  SHF.L.U32 R55, R59.reuse, 0x10, RZ ;  /* 0x000000103b377819 */ /* 0x040fe400000006ff */
[----:B------:R-:W-:Y:S02]  /*a0a0*/  IADD3 R102, PT, PT, R102, 0xb0, RZ ;  /* 0x000000b066667810 */ /* 0x000fe40007ffe0ff */
[----:B------:R-:W-:Y:S02]  /*a0b0*/  LOP3.LUT R56, R59, 0xffff0000, RZ, 0xc0, !PT ;  /* 0xffff00003b387812 */ /* 0x000fe400078ec0ff */
[----:B------:R-:W-:Y:S01]  /*a0c0*/  SHF.L.U32 R57, R64, 0x10, RZ ;  /* 0x0000001040397819 */ /* 0x000fe200000006ff */
[----:B-1----:R-:W-:Y:S01]  /*a0d0*/  FMUL R4, R38, R4 ;  /* 0x0000000426047220 */ /* 0x002fe20000400000 */
[----:B------:R-:W-:Y:S01]  /*a0e0*/  LOP3.LUT R58, R64, 0xffff0000, RZ, 0xc0, !PT ;  /* 0xffff0000403a7812 */ /* 0x000fe200078ec0ff */
[----:B------:R-:W-:Y:S01]  /*a0f0*/  FMUL R5, R38, R5 ;  /* 0x0000000526057220 */ /* 0x000fe20000400000 */
[----:B------:R-:W-:Y:S01]  /*a100*/  LOP3.LUT R102, R102, 0xfefffff8, RZ, 0xc0, !PT ;  /* 0xfefffff866667812 */ /* 0x000fe200078ec0ff */
[C---:B------:R-:W-:Y:S01]  /*a110*/  FFMA R4, R41.reuse, R40, R4 ;  /* 0x0000002829047223 */ /* 0x040fe20000000004 */
[C---:B------:R-:W-:Y:S01]  /*a120*/  FMUL R6, R38.reuse, R6 ;  /* 0x0000000626067220 */ /* 0x040fe20000400000 */
[----:B------:R-:W-:Y:S01]  /*a130*/  FFMA R5, R41, R42, R5 ;  /* 0x0000002a29057223 */ /* 0x000fe20000000005 */
[----:B------:R-:W-:Y:S01]  /*a140*/  SHF.L.U32 R59, R65, 0x10, RZ ;  /* 0x00000010413b7819 */ /* 0x000fe200000006ff */
[----:B------:R1:W-:Y:S01]  /*a150*/  SYNCS.ARRIVE.TRANS64.RED.A1T0 RZ, [R102+URZ], RZ ;  /* 0x000000ff66ff79a7 */ /* 0x0003e200081004ff */
[----:B------:R-:W-:Y:S01]  /*a160*/  FFMA R6, R41, R43, R6 ;  /* 0x0000002b29067223 */ /* 0x000fe20000000006 */
[C---:B------:R-:W-:Y:S01]  /*a170*/  FMUL R7, R38.reuse, R7 ;  /* 0x0000000726077220 */ /* 0x040fe20000400000 */
[----:B------:R-:W-:Y:S01]  /*a180*/  F2FP.BF16.F32.PACK_AB R104, R5, R4 ;  /* 0x000000040568723e */ /* 0x000fe200000010ff */
[C---:B------:R-:W-:Y:S01]  /*a190*/  FMUL R8, R38.reuse, R8 ;  /* 0x0000000826087220 */ /* 0x040fe20000400000 */
[----:B------:R-:W-:Y:S01]  /*a1a0*/  FMUL R9, R38, R9 ;  /* 0x0000000926097220 */ /* 0x000fe20000400000 */
[----:B------:R-:W-:Y:S01]  /*a1b0*/  LOP3.LUT R60, R65, 0xffff0000, RZ, 0xc0, !PT ;  /* 0xffff0000413c7812 */ /* 0x000fe200078ec0ff */
[C---:B------:R-:W-:Y:S01]  /*a1c0*/  FFMA R7, R41.reuse, R44, R7 ;  /* 0x0000002c29077223 */ /* 0x040fe20000000007 */
[C---:B------:R-:W-:Y:S01]  /*a1d0*/  FFMA R8, R41.reuse, R45, R8 ;  /* 0x0000002d29087223 */ /* 0x040fe20000000008 */
[----:B------:R-:W-:Y:S01]  /*a1e0*/  SHF.L.U32 R61, R66, 0x10, RZ ;  /* 0x00000010423d7819 */ /* 0x000fe200000006ff */
[----:B------:R-:W-:Y:S01]  /*a1f0*/  FFMA R9, R41, R46, R9 ;  /* 0x0000002e29097223 */ /* 0x000fe20000000009 */
[C---:B------:R-:W-:Y:S01]  /*a200*/  FMUL R10, R38.reuse, R10 ;  /* 0x0000000a260a7220 */ /* 0x040fe20000400000 */
[----:B------:R-:W-:Y:S01]  /*a210*/  F2FP.BF16.F32.PACK_AB R105, R7, R6 ;  /* 0x000000060769723e */ /* 0x000fe200000010ff */
[C---:B------:R-:W-:Y:S01]  /*a220*/  FMUL R11, R38.reuse, R11 ;  /* 0x0000000b260b7220 */ /* 0x040fe20000400000 */
[----:B------:R-:W-:Y:S01]  /*a230*/  FMUL R0, R38, R12 ;  /* 0x0000000c26007220 */ /* 0x000fe20000400000 */
[----:B------:R-:W-:Y:S01]  /*a240*/  F2FP.BF16.F32.PACK_AB R106, R9, R8 ;  /* 0x00000008096a723e */ /* 0x000fe200000010ff */
[C---:B------:R-:W-:Y:S01]  /*a250*/  FFMA R10, R41.reuse, R47, R10 ;  /* 0x0000002f290a7223 */ /* 0x040fe2000000000a */
[C---:B------:R-:W-:Y:S01]  /*a260*/  FFMA R11, R41.reuse, R48, R11 ;  /* 0x00000030290b7223 */ /* 0x040fe2000000000b */
[----:B------:R-:W-:Y:S01]  /*a270*/  LOP3.LUT R62, R66, 0xffff0000, RZ, 0xc0, !PT ;  /* 0xffff0000423e7812 */ /* 0x000fe200078ec0ff */
[----:B------:R-:W-:Y:S01]  /*a280*/  FFMA R0, R41, R49, R0 ;  /* 0x0000003129007223 */ /* 0x000fe20000000000 */
[C---:B------:R-:W-:Y:S01]  /*a290*/  FMUL R2, R38.reuse, R13 ;  /* 0x0000000d26027220 */ /* 0x040fe20000400000 */
[----:B------:R-:W-:Y:S01]  /*a2a0*/  SHF.L.U32 R63, R67, 0x10, RZ ;  /* 0x00000010433f7819 */ /* 0x000fe200000006ff */
[C---:B------:R-:W-:Y:S01]  /*a2b0*/  FMUL R3, R38.reuse, R14 ;  /* 0x0000000e26037220 */ /* 0x040fe20000400000 */
[----:B------:R-:W-:Y:S01]  /*a2c0*/  F2FP.BF16.F32.PACK_AB R107, R11, R10 ;  /* 0x0000000a0b6b723e */ /* 0x000fe200000010ff */
[----:B------:R-:W-:Y:S01]  /*a2d0*/  FFMA R2, R41, R51, R2 ;  /* 0x0000003329027223 */ /* 0x000fe20000000002 */
[C---:B------:R-:W-:Y:S01]  /*a2e0*/  FMUL R15, R38.reuse, R15 ;  /* 0x0000000f260f7220 */ /* 0x040fe20000400000 */
[C---:B------:R-:W-:Y:S01]  /*a2f0*/  FMUL R12, R38.reuse, R16 ;  /* 0x00000010260c7220 */ /* 0x040fe20000400000 */
[----:B------:R-:W-:Y:S01]  /*a300*/  FMUL R13, R38, R17 ;  /* 0x00000011260d7220 */ /* 0x000fe20000400000 */
[----:B------:R1:W-:Y:S01]  /*a310*/  STS.128 [R98+0x6000], R104 ;  /* 0x0060006862007388 */ /* 0x0003e20000000c00 */
[----:B------:R-:W-:Y:S01]  /*a320*/  LOP3.LUT R64, R67, 0xffff0000, RZ, 0xc0, !PT ;  /* 0xffff000043407812 */ /* 0x000fe200078ec0ff */
[C---:B------:R-:W-:Y:S01]  /*a330*/  FFMA R3, R41.reuse, R50, R3 ;  /* 0x0000003229037223 */ /* 0x040fe20000000003 */
[----:B------:R-:W-:Y:S01]  /*a340*/  SHF.L.U32 R65, R72, 0x10, RZ ;  /* 0x0000001048417819 */ /* 0x000fe200000006ff */
[C---:B------:R-:W-:Y:S01]  /*a350*/  FFMA R15, R41.reuse, R52, R15 ;  /* 0x00000034290f7223 */ /* 0x040fe2000000000f */
[----:B------:R-:W-:Y:S01]  /*a360*/  F2FP.BF16.F32.PACK_AB R108, R2, R0 ;  /* 0x00000000026c723e */ /* 0x000fe200000010ff */
[C---:B------:R-:W-:Y:S01]  /*a370*/  FFMA R12, R41.reuse, R53, R12 ;  /* 0x00000035290c7223 */ /* 0x040fe2000000000c */
[C---:B------:R-:W-:Y:S01]  /*a380*/  FFMA R13, R41.reuse, R54, R13 ;  /* 0x00000036290d7223 */ /* 0x040fe2000000000d */
[C---:B------:R-:W-:Y:S01]  /*a390*/  FMUL R14, R38.reuse, R18 ;  /* 0x00000012260e7220 */ /* 0x040fe20000400000 */
[C---:B------:R-:W-:Y:S01]  /*a3a0*/  FMUL R19, R38.reuse, R19 ;  /* 0x0000001326137220 */ /* 0x040fe20000400000 */
[C---:B------:R-:W-:Y:S01]  /*a3b0*/  FMUL R16, R38.reuse, R20 ;  /* 0x0000001426107220 */ /* 0x040fe20000400000 */
[C---:B------:R-:W-:Y:S01]  /*a3c0*/  FMUL R17, R38.reuse, R21 ;  /* 0x0000001526117220 */ /* 0x040fe20000400000 */
[C---:B------:R-:W-:Y:S01]  /*a3d0*/  FFMA R14, R41.reuse, R55, R14 ;  /* 0x00000037290e7223 */ /* 0x040fe2000000000e */
        /* <DEDUP_REMOVED lines=9> */
[----:B------:R-:W-:Y:S01]  /*a470*/  FFMA R23, R41, R60, R23 ;  /* 0x0000003c29177223 */ /* 0x000fe20000000017 */
[C---:B------:R-:W-:Y:S01]  /*a480*/  FMUL R27, R38.reuse, R27 ;  /* 0x0000001b261b7220 */ /* 0x040fe20000400000 */
[----:B------:R-:W-:Y:S01]  /*a490*/  F2FP.BF16.F32.PACK_AB R109, R15, R3 ;  /* 0x000000030f6d723e */ /* 0x000fe200000010ff */
[----:B------:R-:W-:Y:S01]  /*a4a0*/  FFMA R20, R41, R61, R20 ;  /* 0x0000003d29147223 */ /* 0x000fe20000000014 */
[----:B------:R-:W-:Y:S01]  /*a4b0*/  F2FP.BF16.F32.PACK_AB R110, R13, R12 ;  /* 0x0000000c0d6e723e */ /* 0x000fe200000010ff */
[----:B------:R-:W-:Y:S01]  /*a4c0*/  FMUL R24, R38, R28 ;  /* 0x0000001c26187220 */ /* 0x000fe20000400000 */
[----:B------:R-:W-:Y:S01]  /*a4d0*/  F2FP.BF16.F32.PACK_AB R111, R19, R14 ;  /* 0x0000000e136f723e */ /* 0x000fe200000010ff */
[----:B------:R-:W-:Y:S01]  /*a4e0*/  FFMA R21, R41, R62, R21 ;  /* 0x0000003e29157223 */ /* 0x000fe20000000015 */
[----:B------:R-:W-:Y:S01]  /*a4f0*/  LOP3.LUT R66, R72, 0xffff0000, RZ, 0xc0, !PT ;  /* 0xffff000048427812 */ /* 0x000fe200078ec0ff */
[C---:B------:R-:W-:Y:S01]  /*a500*/  FMUL R25, R38.reuse, R29 ;  /* 0x0000001d26197220 */ /* 0x040fe20000400000 */
[----:B------:R-:W-:Y:S01]  /*a510*/  SHF.L.U32 R67, R73, 0x10, RZ ;  /* 0x0000001049437819 */ /* 0x000fe200000006ff */
[----:B------:R1:W-:Y:S01]  /*a520*/  STS.128 [R97+0x6010], R108 ;  /* 0x0060106c61007388 */ /* 0x0003e20000000c00 */
[----:B------:R-:W-:Y:S01]  /*a530*/  FFMA R22, R41, R63, R22 ;  /* 0x0000003f29167223 */ /* 0x000fe20000000016 */
[----:B------:R-:W-:Y:S01]  /*a540*/  LOP3.LUT R68, R73, 0xffff0000, RZ, 0xc0, !PT ;  /* 0xffff000049447812 */ /* 0x000fe200078ec0ff */
[----:B------:R-:W-:Y:S01]  /*a550*/  FMUL R26, R38, R30 ;  /* 0x0000001e261a7220 */ /* 0x000fe20000400000 */
[C---:B------:R-:W-:Y:S01]  /*a560*/  FFMA R27, R41.reuse, R64, R27 ;  /* 0x00000040291b7223 */ /* 0x040fe2000000001b */
[----:B------:R-:W-:Y:S01]  /*a570*/  SHF.L.U32 R69, R74, 0x10, RZ ;  /* 0x000000104a457819 */ /* 0x000fe200000006ff */
[----:B------:R-:W-:Y:S01]  /*a580*/  FMUL R31, R38, R31 ;  /* 0x0000001f261f7220 */ /* 0x000fe20000400000 */
[C---:B------:R-:W-:Y:S01]  /*a590*/  FFMA R24, R41.reuse, R65, R24 ;  /* 0x0000004129187223 */ /* 0x040fe20000000018 */
[----:B------:R-:W-:Y:S01]  /*a5a0*/  LOP3.LUT R70, R74, 0xffff0000, RZ, 0xc0, !PT ;  /* 0xffff00004a467812 */ /* 0x000fe200078ec0ff */
[C---:B------:R-:W-:Y:S01]  /*a5b0*/  FMUL R28, R38.reuse, R32 ;  /* 0x00000020261c7220 */ /* 0x040fe20000400000 */
[----:B------:R-:W-:Y:S01]  /*a5c0*/  FFMA R25, R41, R66, R25 ;  /* 0x0000004229197223 */ /* 0x000fe20000000019 */
[----:B------:R-:W-:Y:S01]  /*a5d0*/  SHF.L.U32 R71, R75, 0x10, RZ ;  /* 0x000000104b477819 */ /* 0x000fe200000006ff */
[C---:B------:R-:W-:Y:S01]  /*a5e0*/  FMUL R29, R38.reuse, R33 ;  /* 0x00000021261d7220 */ /* 0x040fe20000400000 */
[----:B------:R-:W-:Y:S01]  /*a5f0*/  FFMA R26, R41, R67, R26 ;  /* 0x00000043291a7223 */ /* 0x000fe2000000001a */
[----:B------:R-:W-:Y:S01]  /*a600*/  LOP3.LUT R72, R75, 0xffff0000, RZ, 0xc0, !PT ;  /* 0xffff00004b487812 */ /* 0x000fe200078ec0ff */
        /* <DEDUP_REMOVED lines=8> */
[----:B------:R-:W-:Y:S01]  /*a690*/  FFMA R30, R41, R71, R30 ;  /* 0x00000047291e7223 */ /* 0x000fe2000000001e */
[----:B------:R-:W-:Y:S01]  /*a6a0*/  F2FP.BF16.F32.PACK_AB R115, R27, R22 ;  /* 0x000000161b73723e */ /* 0x000fe200000010ff */
[----:B------:R-:W-:Y:S01]  /*a6b0*/  FFMA R35, R41, R72, R35 ;  /* 0x0000004829237223 */ /* 0x000fe20000000023 */
[----:B------:R-:W-:Y:S02]  /*a6c0*/  F2FP.BF16.F32.PACK_AB R116, R25, R24 ;  /* 0x000000181974723e */ /* 0x000fe400000010ff */
[----:B------:R-:W-:Y:S01]  /*a6d0*/  F2FP.BF16.F32.PACK_AB R117, R31, R26 ;  /* 0x0000001a1f75723e */ /* 0x000fe200000010ff */
[----:B------:R1:W-:Y:S01]  /*a6e0*/  STS.128 [R96+0x6020], R112 ;  /* 0x0060207060007388 */ /* 0x0003e20000000c00 */
        /* <DEDUP_REMOVED lines=20> */
.L_x_143:
[----:B------:R-:W-:Y:S05]  /*a830*/  BSYNC.RECONVERGENT B0 ;  /* 0x0000000000007941 */ /* 0x000fea0003800200 */
.L_x_142:
[----:B------:R-:W-:Y:S01]  /*a840*/  BAR.SYNC.DEFER_BLOCKING 0x1, 0x80 ;  /* 0x0042000000007b1d */ /* 0x000fe20000010000 */
[----:B------:R-:W-:Y:S01]  /*a850*/  UISETP.NE.AND UP0, UPT, UR46, -0x4, UPT ;  /* 0xfffffffc2e00788c */ /* 0x000fe2000bf05270 */
[----:B------:R-:W-:Y:S08]  /*a860*/  IADD3 R0, PT, PT, R36, 0x1, RZ ;  /* 0x0000000124007810 */ /* 0x000ff00007ffe0ff */
[----:B------:R-:W-:Y:S05]  /*a870*/  BRA.U !UP0, `(.L_x_144) ;  /* 0x00000001082c7547 */ /* 0x000fea000b800000 */
[----:B------:R-:W-:Y:S01]  /*a880*/  ISETP.NE.AND P0, PT, R101, RZ, PT ;  /* 0x000000ff6500720c */ /* 0x000fe20003f05270 */
[----:B------:R-:W-:Y:S01]  /*a890*/  IMAD.U32 R3, RZ, RZ, UR45 ;  /* 0x0000002dff037e24 */ /* 0x000fe2000f8e00ff */
[----:B------:R-:W-:Y:S11]  /*a8a0*/  R2UR UR4, R88 ;  /* 0x00000000580472ca */ /* 0x000ff600000e0000 */
[----:B------:R-:W-:Y:S02]  /*a8b0*/  @P0 LEA R3, R3, UR43, 0x3 ;  /* 0x0000002b03030c11 */ /* 0x000fe4000f8e18ff */
[----:B------:R-:W-:Y:S01]  /*a8c0*/  IMAD.U32 R2, RZ, RZ, UR4 ;  /* 0x00000004ff027e24 */ /* 0x000fe2000f8e00ff */
[----:B------:R-:W-:Y:S02]  /*a8d0*/  UIADD3 UR4, UPT, UPT, UR45, 0x1, URZ ;  /* 0x000000012d047890 */ /* 0x000fe4000fffe0ff */
[----:B------:R-:W-:Y:S02]  /*a8e0*/  @P0 VIADD R3, R3, 0x50 ;  /* 0x0000005003030836 */ /* 0x000fe40000000000 */
[----:B------:R-:W-:Y:S03]  /*a8f0*/  UISETP.NE.AND UP0, UPT, UR4, 0x4, UPT ;  /* 0x000000040400788c */ /* 0x000fe6000bf05270 */
[----:B------:R-:W-:Y:S01]  /*a900*/  @P0 PRMT R2, R2, 0x654, R3 ;  /* 0x0000065402020816 */ /* 0x000fe20000000003 */
[----:B------:R-:W-:Y:S03]  /*a910*/  USEL UR45, UR4, URZ, UP0 ;  /* 0x000000ff042d7287 */ /* 0x000fe60008000000 */
[----:B------:R3:W-:Y:S09]  /*a920*/  @P0 SYNCS.ARRIVE.TRANS64.RED.A1T0 RZ, [R2+URZ], RZ ;  /* 0x000000ff02ff09a7 */ /* 0x0007f200081004ff */
.L_x_144:
[----:B------:R-:W-:Y:S01]  /*a930*/  R2UR UR5, R87 ;  /* 0x00000000570572ca */ /* 0x000fe200000e0000 */
[----:B------:R-:W-:Y:S01]  /*a940*/  UISETP.NE.AND UP0, UPT, UR61, URZ, UPT ;  /* 0x000000ff3d00728c */ /* 0x000fe2000bf05270 */
[----:B------:R-:W-:Y:S01]  /*a950*/  R2UR UR4, R86 ;  /* 0x00000000560472ca */ /* 0x000fe200000e0000 */
[----:B------:R-:W-:Y:S01]  /*a960*/  UIADD3 UR46, UPT, UPT, UR46, 0x4, URZ ;  /* 0x000000042e2e7890 */ /* 0x000fe2000fffe0ff */
[----:B------:R-:W-:Y:S01]  /*a970*/  ISETP.NE.AND P0, PT, R91, 0x2, PT ;  /* 0x000000025b00780c */ /* 0x000fe20003f05270 */
[----:B------:R-:W-:Y:S01]  /*a980*/  UMOV UR52, UR60 ;  /* 0x0000003c00347c82 */ /* 0x000fe20008000000 */
[----:B------:R-:W-:Y:S02]  /*a990*/  ISETP.NE.AND P1, PT, R0, 0x2, PT ;  /* 0x000000020000780c */ /* 0x000fe40003f25270 */
[----:B---3--:R-:W-:Y:S02]  /*a9a0*/  SEL R2, RZ, 0x1, P0 ;  /* 0x00000001ff027807 */ /* 0x008fe40000000000 */
[----:B------:R-:W-:Y:S02]  /*a9b0*/  SEL R3, RZ, 0x1, P1 ;  /* 0x00000001ff037807 */ /* 0x000fe40000800000 */
[----:B------:R-:W-:Y:S01]  /*a9c0*/  LOP3.LUT R93, R93, R2, RZ, 0x3c, !PT ;  /* 0x000000025d5d7212 */ /* 0x000fe200078e3cff */
[----:B------:R-:W-:Y:S01]  /*a9d0*/  UIADD3 UR20, UPT, UPT, UR37, UR5, URZ ;  /* 0x0000000525147290 */ /* 0x000fe2000fffe0ff */
[----:B------:R-:W-:Y:S01]  /*a9e0*/  LOP3.LUT R94, R94, R3, RZ, 0x3c, !PT ;  /* 0x000000035e5e7212 */ /* 0x000fe200078e3cff */
[----:B------:R-:W-:Y:S01]  /*a9f0*/  UIADD3 UR12, UPT, UPT, UR36, UR4, URZ ;  /* 0x00000004240c7290 */ /* 0x000fe2000fffe0ff */
[----:B------:R-:W-:Y:S02]  /*aa00*/  SEL R91, R91, RZ, P0 ;  /* 0x000000ff5b5b7207 */ /* 0x000fe40000000000 */
[----:B------:R-:W-:Y:S01]  /*aa10*/  SEL R36, R0, RZ, P1 ;  /* 0x000000ff00247207 */ /* 0x000fe20000800000 */
[----:B------:R-:W-:Y:S08]  /*aa20*/  BRA.U UP0, `(.L_x_145) ;  /* 0xffffffbd00f47547 */ /* 0x000ff0000b83ffff */
[----:B------:R-:W3:Y:S01]  /*aa30*/  LDCU.64 UR4, c[0x0][0xc88] ;  /* 0x00019100ff0477ac */ /* 0x000ee20008000a00 */
[----:B------:R-:W4:Y:S01]  /*aa40*/  LDCU.64 UR6, c[0x0][0xc90] ;  /* 0x00019200ff0677ac */ /* 0x000f220008000a00 */
[----:B---3--:R-:W-:Y:S02]  /*aa50*/  ISETP.NE.U32.AND P2, PT, RZ, UR4, PT ;  /* 0x00000004ff007c0c */ /* 0x008fe4000bf45070 */
[----:B----4-:R-:W-:Y:S02]  /*aa60*/  ISETP.NE.U32.AND P1, PT, RZ, UR6, PT ;  /* 0x00000006ff007c0c */ /* 0x010fe4000bf25070 */
[----:B------:R-:W-:Y:S02]  /*aa70*/  ISETP.NE.AND.EX P2, PT, RZ, UR5, PT, P2 ;  /* 0x00000005ff007c0c */ /* 0x000fe4000bf45320 */
[----:B------:R-:W-:-:S13]  /*aa80*/  ISETP.NE.AND.EX P0, PT, RZ, UR7, PT, P1 ;  /* 0x00000007ff007c0c */ /* 0x000fda000bf05310 */
[----:B------:R-:W-:Y:S05]  /*aa90*/  @P2 BRA P0, `(.L_x_146) ;  /* 0x00000000003c2947 */ /* 0x000fea0000000000 */
[----:B------:R-:W-:-:S13]  /*aaa0*/  ISETP.NE.AND.EX P1, PT, RZ, UR7, PT, P1 ;  /* 0x00000007ff007c0c */ /* 0x000fda000bf25310 */
[----:B------:R-:W-:Y:S05]  /*aab0*/  @P1 BRA `(.L_x_147) ;  /* 0x00000000000c1947 */ /* 0x000fea0003800000 */
[----:B------:R-:W-:-:S13]  /*aac0*/  FSETP.NEU.AND P0, PT, R41, RZ, PT ;  /* 0x000000ff2900720b */ /* 0x000fda0003f0d000 */
[----:B------:R-:W-:Y:S05]  /*aad0*/  @!P0 EXIT ;  /* 0x000000000000894d */ /* 0x000fea0003800000 */
[----:B------:R-:W-:Y:S05]  /*aae0*/  BRA `(.L_x_146) ;  /* 0x0000000000287947 */ /* 0x000fea0003800000 */
.L_x_147:
[----:B------:R-:W-:Y:S01]  /*aaf0*/  ISETP.NE.AND P0, PT, R90, RZ, PT ;  /* 0x000000ff5a00720c */ /* 0x000fe20003f05270 */
[----:B------:R-:W-:-:S12]  /*ab00*/  BSSY.RECONVERGENT B0, `(.L_x_146) ;  /* 0x0000008000007945 */ /* 0x000fd80003800200 */
[----:B------:R-:W-:Y:S05]  /*ab10*/  @P0 BRA `(.L_x_148) ;  /* 0x0000000000100947 */ /* 0x000fea0003800000 */
[----:B------:R-:W-:-:S04]  /*ab20*/  ISETP.NE.U32.AND P0, PT, RZ, UR4, PT ;  /* 0x00000004ff007c0c */ /* 0x000fc8000bf05070 */
[----:B------:R-:W-:-:S13]  /*ab30*/  ISETP.NE.AND.EX P0, PT, RZ, UR5, PT, P0 ;  /* 0x00000005ff007c0c */ /* 0x000fda000bf05300 */
[----:B------:R-:W-:Y:S05]  /*ab40*/  @!P0 EXIT ;  /* 0x000000000000894d */ /* 0x000fea0003800000 */
[----:B------:R-:W-:Y:S05]  /*ab50*/  BRA `(.L_x_149) ;  /* 0x0000000000087947 */ /* 0x000fea0003800000 */
.L_x_148:
[----:B------:R-:W-:-:S13]  /*ab60*/  FSETP.NEU.AND P0, PT, R41, RZ, PT ;  /* 0x000000ff2900720b */ /* 0x000fda0003f0d000 */
[----:B------:R-:W-:Y:S05]  /*ab70*/  @!P0 EXIT ;  /* 0x000000000000894d */ /* 0x000fea0003800000 */
.L_x_149:
[----:B------:R-:W-:Y:S05]  /*ab80*/  BSYNC.RECONVERGENT B0 ;  /* 0x0000000000007941 */ /* 0x000fea0003800200 */
.L_x_146:
[----:B------:R-:W-:Y:S01]  /*ab90*/  R2UR UR7, R88 ;  /* 0x00000000580772ca */ /* 0x000fe200000e0000 */
[----:B------:R-:W-:Y:S01]  /*aba0*/  ULEA UR6, UR45, UR43, 0x3 ;  /* 0x0000002b2d067291 */ /* 0x000fe2000f8e18ff */
[----:B------:R-:W-:-:S04]  /*abb0*/  DEPBAR.LE SB0, 0x0 ;  /* 0x000080000000791a */ /* 0x000fc80000000000 */
[----:B------:R-:W-:-:S07]  /*abc0*/  UIADD3 UR6, UPT, UPT, UR6, 0x50, URZ ;  /* 0x0000005006067890 */ /* 0x000fce000fffe0ff */
[----:B------:R-:W-:-:S09]  /*abd0*/  UPRMT UR6, UR7, 0x654, UR6 ;  /* 0x0000065407067896 */ /* 0x000fd20008000006 */
[----:B------:R-:W-:Y:S01]  /*abe0*/  SYNCS.ARRIVE.TRANS64.RED.A1T0 RZ, [UR6], RZ ;  /* 0x000000ffffff79a7 */ /* 0x000fe20008100406 */
[----:B------:R-:W-:Y:S05]  /*abf0*/  EXIT ;  /* 0x000000000000794d */ /* 0x000fea0003800000 */
.L_x_24:
[----:B-1----:R1:W2:Y:S02]  /*ac00*/  SYNCS.PHASECHK.TRANS64.TRYWAIT P0, [R3+URZ+0xd0], R2 ;  /* 0x0000d002030075a7 */ /* 0x0022a400080011ff */
[----:B--2---:R-:W-:Y:S05]  /*ac10*/  @!P0 NANOSLEEP.SYNCS 0x989680 ;  /* 0x009896800000895d */ /* 0x004fea0003900000 */
[----:B------:R-:W2:Y:S02]  /*ac20*/  @!P0 SYNCS.PHASECHK.TRANS64 P0, [R3+URZ+0xd0], R2 ;  /* 0x0000d002030085a7 */ /* 0x000ea400080010ff */
[----:B--2---:R-:W-:Y:S05]  /*ac30*/  @!P0 BRA `(.L_x_24) ;  /* 0xfffffffc00f08947 */ /* 0x004fea000383ffff */
[----:B------:R-:W-:Y:S05]  /*ac40*/  BRA `(.L_x_150) ;  /* 0xffffff7000a07947 */ /* 0x000fea000383ffff */
.L_x_27:
[----:B--2---:R-:W-:-:S07]  /*ac50*/  MOV R0, UR6 ;  /* 0x0000000600007c02 */ /* 0x004fce0008000f00 */
.L_x_151:
[----:B-1----:R1:W2:Y:S02]  /*ac60*/  SYNCS.PHASECHK.TRANS64.TRYWAIT P0, [R0+URZ+0x18], R3 ;  /* 0x00001803000075a7 */ /* 0x0022a400080011ff */
[----:B--2---:R-:W-:Y:S05]  /*ac70*/  @!P0 NANOSLEEP.SYNCS 0x989680 ;  /* 0x009896800000895d */ /* 0x004fea0003900000 */
[----:B------:R-:W2:Y:S02]  /*ac80*/  @!P0 SYNCS.PHASECHK.TRANS64 P0, [R0+URZ+0x18], R3 ;  /* 0x00001803000085a7 */ /* 0x000ea400080010ff */
[----:B--2---:R-:W-:Y:S05]  /*ac90*/  @!P0 BRA `(.L_x_151) ;  /* 0xfffffffc00f08947 */ /* 0x004fea000383ffff */
[----:B------:R-:W-:Y:S05]  /*aca0*/  BRA `(.L_x_26) ;  /* 0xffffff7400147947 */ /* 0x000fea000383ffff */
.L_x_36:
[----:B-1----:R-:W-:-:S07]  /*acb0*/  MOV R0, UR14 ;  /* 0x0000000e00007c02 */ /* 0x002fce0008000f00 */
.L_x_152:
[----:B-1----:R1:W2:Y:S02]  /*acc0*/  SYNCS.PHASECHK.TRANS64.TRYWAIT P0, [R0+URZ+0x18], R3 ;  /* 0x00001803000075a7 */ /* 0x0022a400080011ff */
[----:B--2---:R-:W-:Y:S05]  /*acd0*/  @!P0 NANOSLEEP.SYNCS 0x989680 ;  /* 0x009896800000895d */ /* 0x004fea0003900000 */
[----:B------:R-:W2:Y:S02]  /*ace0*/  @!P0 SYNCS.PHASECHK.TRANS64 P0, [R0+URZ+0x18], R3 ;  /* 0x00001803000085a7 */ /* 0x000ea400080010ff */
[----:B--2---:R-:W-:Y:S05]  /*acf0*/  @!P0 BRA `(.L_x_152) ;  /* 0xfffffffc00f08947 */ /* 0x004fea000383ffff */
[----:B------:R-:W-:Y:S05]  /*ad00*/  BRA `(.L_x_35) ;  /* 0xffffff78006c7947 */ /* 0x000fea000383ffff */
.L_x_43:
[----:B-1----:R1:W4:Y:S02]  /*ad10*/  SYNCS.PHASECHK.TRANS64.TRYWAIT P0, [R3+URZ+0x80], R0 ;  /* 0x00008000030075a7 */ /* 0x00232400080011ff */
[----:B----4-:R-:W-:Y:S05]  /*ad20*/  @!P0 NANOSLEEP.SYNCS 0x989680 ;  /* 0x009896800000895d */ /* 0x010fea0003900000 */
[----:B------:R-:W4:Y:S02]  /*ad30*/  @!P0 SYNCS.PHASECHK.TRANS64 P0, [R3+URZ+0x80], R0 ;  /* 0x00008000030085a7 */ /* 0x000f2400080010ff */
[----:B----4-:R-:W-:Y:S05]  /*ad40*/  @!P0 BRA `(.L_x_43) ;  /* 0xfffffffc00f08947 */ /* 0x010fea000383ffff */
[----:B------:R-:W-:Y:S05]  /*ad50*/  BRA `(.L_x_153) ;  /* 0xffffff7c00a47947 */ /* 0x000fea000383ffff */
.L_x_47:
[----:B-1----:R-:W-:-:S07]  /*ad60*/  MOV R0, UR4 ;  /* 0x0000000400007c02 */ /* 0x002fce0008000f00 */
.L_x_154:
[----:B-1----:R1:W2:Y:S02]  /*ad70*/  SYNCS.PHASECHK.TRANS64.TRYWAIT P0, [R0+URZ], R3 ;  /* 0x00000003000075a7 */ /* 0x0022a400080011ff */
[----:B--2---:R-:W-:Y:S05]  /*ad80*/  @!P0 NANOSLEEP.SYNCS 0x989680 ;  /* 0x009896800000895d */ /* 0x004fea0003900000 */
[----:B------:R-:W2:Y:S02]  /*ad90*/  @!P0 SYNCS.PHASECHK.TRANS64 P0, [R0+URZ], R3 ;  /* 0x00000003000085a7 */ /* 0x000ea400080010ff */
[----:B--2---:R-:W-:Y:S05]  /*ada0*/  @!P0 BRA `(.L_x_154) ;  /* 0xfffffffc00f08947 */ /* 0x004fea000383ffff */
[----:B------:R-:W-:Y:S05]  /*adb0*/  BRA `(.L_x_155) ;  /* 0xffffff8400507947 */ /* 0x000fea000383ffff */
.L_x_48:
[----:B------:R-:W-:-:S07]  /*adc0*/  MOV R0, UR5 ;  /* 0x0000000500007c02 */ /* 0x000fce0008000f00 */
.L_x_156:
[----:B-1----:R1:W2:Y:S02]  /*add0*/  SYNCS.PHASECHK.TRANS64.TRYWAIT P0, [R0+URZ], R3 ;  /* 0x00000003000075a7 */ /* 0x0022a400080011ff */
[----:B--2---:R-:W-:Y:S05]  /*ade0*/  @!P0 NANOSLEEP.SYNCS 0x989680 ;  /* 0x009896800000895d */ /* 0x004fea0003900000 */
[----:B------:R-:W2:Y:S02]  /*adf0*/  @!P0 SYNCS.PHASECHK.TRANS64 P0, [R0+URZ], R3 ;  /* 0x00000003000085a7 */ /* 0x000ea400080010ff */
[----:B--2---:R-:W-:Y:S05]  /*ae00*/  @!P0 BRA `(.L_x_156) ;  /* 0xfffffffc00f08947 */ /* 0x004fea000383ffff */
[----:B------:R-:W-:Y:S05]  /*ae10*/  BRA `(.L_x_157) ;  /* 0xffffff84005c7947 */ /* 0x000fea000383ffff */
.L_x_51:
[----:B-1----:R1:W2:Y:S02]  /*ae20*/  SYNCS.PHASECHK.TRANS64.TRYWAIT P0, [R0+URZ+0xc0], R9 ;  /* 0x0000c009000075a7 */ /* 0x0022a400080011ff */
[----:B--2---:R-:W-:Y:S05]  /*ae30*/  @!P0 NANOSLEEP.SYNCS 0x989680 ;  /* 0x009896800000895d */ /* 0x004fea0003900000 */
[----:B------:R-:W2:Y:S02]  /*ae40*/  @!P0 SYNCS.PHASECHK.TRANS64 P0, [R0+URZ+0xc0], R9 ;  /* 0x0000c009000085a7 */ /* 0x000ea400080010ff */
[----:B--2---:R-:W-:Y:S05]  /*ae50*/  @!P0 BRA `(.L_x_51) ;  /* 0xfffffffc00f08947 */ /* 0x004fea000383ffff */
[----:B------:R-:W-:Y:S05]  /*ae60*/  BRA `(.L_x_158) ;  /* 0xffffff8400c47947 */ /* 0x000fea000383ffff */
.L_x_52:
[----:B------:R-:W-:-:S07]  /*ae70*/  MOV R0, UR4 ;  /* 0x0000000400007c02 */ /* 0x000fce0008000f00 */
.L_x_159:
[----:B-1----:R1:W2:Y:S02]  /*ae80*/  SYNCS.PHASECHK.TRANS64.TRYWAIT P0, [R0+URZ+0x90], R11 ;  /* 0x0000900b000075a7 */ /* 0x0022a400080011ff */
[----:B--2---:R-:W-:Y:S05]  /*ae90*/  @!P0 NANOSLEEP.SYNCS 0x989680 ;  /* 0x009896800000895d */ /* 0x004fea0003900000 */
[----:B------:R-:W2:Y:S02]  /*aea0*/  @!P0 SYNCS.PHASECHK.TRANS64 P0, [R0+URZ+0x90], R11 ;  /* 0x0000900b000085a7 */ /* 0x000ea400080010ff */
[----:B--2---:R-:W-:Y:S05]  /*aeb0*/  @!P0 BRA `(.L_x_159) ;  /* 0xfffffffc00f08947 */ /* 0x004fea000383ffff */
[----:B------:R-:W-:Y:S05]  /*aec0*/  BRA `(.L_x_160) ;  /* 0xffffff8400d47947 */ /* 0x000fea000383ffff */
.L_x_53:
[----:B-1----:R1:W2:Y:S02]  /*aed0*/  SYNCS.PHASECHK.TRANS64.TRYWAIT P1, [R0+URZ+0x80], R9 ;  /* 0x00008009000075a7 */ /* 0x0022a400080211ff */
[----:B--2---:R-:W-:Y:S05]  /*aee0*/  @!P1 NANOSLEEP.SYNCS 0x989680 ;  /* 0x009896800000995d */ /* 0x004fea0003900000 */
[----:B------:R-:W2:Y:S02]  /*aef0*/  @!P1 SYNCS.PHASECHK.TRANS64 P1, [R0+URZ+0x80], R9 ;  /* 0x00008009000095a7 */ /* 0x000ea400080210ff */
[----:B--2---:R-:W-:Y:S05]  /*af00*/  @!P1 BRA `(.L_x_53) ;  /* 0xfffffffc00f09947 */ /* 0x004fea000383ffff */
[----:B------:R-:W-:Y:S05]  /*af10*/  BRA `(.L_x_161) ;  /* 0xffffff8800047947 */ /* 0x000fea000383ffff */
.L_x_56:
[----:B------:R-:W-:-:S07]  /*af20*/  MOV R0, UR4 ;  /* 0x0000000400007c02 */ /* 0x000fce0008000f00 */
.L_x_162:
[----:B-1----:R1:W2:Y:S02]  /*af30*/  SYNCS.PHASECHK.TRANS64.TRYWAIT P0, [R0+URZ+0x90], R3 ;  /* 0x00009003000075a7 */ /* 0x0022a400080011ff */
[----:B--2---:R-:W-:Y:S05]  /*af40*/  @!P0 NANOSLEEP.SYNCS 0x989680 ;  /* 0x009896800000895d */ /* 0x004fea0003900000 */
[----:B------:R-:W2:Y:S02]  /*af50*/  @!P0 SYNCS.PHASECHK.TRANS64 P0, [R0+URZ+0x90], R3 ;  /* 0x00009003000085a7 */ /* 0x000ea400080010ff */
[----:B--2---:R-:W-:Y:S05]  /*af60*/  @!P0 BRA `(.L_x_162) ;  /* 0xfffffffc00f08947 */ /* 0x004fea000383ffff */
[----:B------:R-:W-:Y:S05]  /*af70*/  BRA `(.L_x_55) ;  /* 0xffffff8800587947 */ /* 0x000fea000383ffff */
.L_x_65:
[----:B-1----:R-:W-:-:S04]  /*af80*/  MOV R7, UR5 ;  /* 0x0000000500077c02 */ /* 0x002fc80008000f00 */
[----:B------:R1:W2:Y:S03]  /*af90*/  SYNCS.PHASECHK.TRANS64.TRYWAIT P0, [R7+URZ+0x8], R8 ;  /* 0x00000808070075a7 */ /* 0x0002a600080011ff */
[----:B--2---:R-:W-:Y:S05]  /*afa0*/  @!P0 NANOSLEEP.SYNCS 0x989680 ;  /* 0x009896800000895d */ /* 0x004fea0003900000 */
[----:B------:R-:W2:Y:S02]  /*afb0*/  @!P0 SYNCS.PHASECHK.TRANS64 P0, [R7+URZ+0x8], R8 ;  /* 0x00000808070085a7 */ /* 0x000ea400080010ff */
[----:B--2---:R-:W-:Y:S05]  /*afc0*/  @!P0 BRA `(.L_x_65) ;  /* 0xfffffffc00ec8947 */ /* 0x004fea000383ffff */
[----:B------:R-:W-:Y:S05]  /*afd0*/  BRA `(.L_x_64) ;  /* 0xffffff8c00187947 */ /* 0x000fea000383ffff */
.L_x_67:
[----:B------:R-:W-:Y:S01]  /*afe0*/  BSSY B0, `(.L_x_163) ;  /* 0x0000006000007945 */ /* 0x000fe20003800000 */
[----:B------:R-:W-:-:S07]  /*aff0*/  MOV R15, 0xffffffff ;  /* 0xffffffff000f7802 */ /* 0x000fce0000000f00 */
[----:B-1---5:R-:W-:Y:S05]  /*b000*/  WARPSYNC.COLLECTIVE R15, `(.L_x_164) ;  /* 0x000000000f0c7348 */ /* 0x022fea0003c00000 */
[----:B------:R-:W-:Y:S02]  /*b010*/  ELECT P6, UR79, PT ;  /* 0x00000000004f782f */ /* 0x000fe400038c0000 */
[----:B------:R-:W-:Y:S01]  /*b020*/  MOV R14, UR79 ;  /* 0x0000004f000e7c02 */ /* 0x000fe20008000f00 */
[----:B-1---5:R-:W-:Y:S10]  /*b030*/  ENDCOLLECTIVE ;  /* 0x000000000000791b */ /* 0x022ff40003800000 */
.L_x_164:
[----:B------:R-:W-:Y:S05]  /*b040*/  BSYNC B0 ;  /* 0x0000000000007941 */ /* 0x000fea0003800000 */
.L_x_163:
[----:B------:R-:W-:Y:S01]  /*b050*/  PLOP3.LUT P0, PT, P6, PT, PT, 0x80, 0x8 ;  /* 0x000000000008781c */ /* 0x000fe2000370f070 */
[----:B------:R-:W-:-:S12]  /*b060*/  BRA `(.L_x_165) ;  /* 0xffffff8c00487947 */ /* 0x000fd8000383ffff */
.L_x_69:
[----:B-1----:R-:W-:-:S04]  /*b070*/  MOV R5, UR5 ;  /* 0x0000000500057c02 */ /* 0x002fc80008000f00 */
[----:B------:R1:W2:Y:S03]  /*b080*/  SYNCS.PHASECHK.TRANS64.TRYWAIT P0, [R5+URZ+0x8], R6 ;  /* 0x00000806050075a7 */ /* 0x0002a600080011ff */
[----:B--2---:R-:W-:Y:S05]  /*b090*/  @!P0 NANOSLEEP.SYNCS 0x989680 ;  /* 0x009896800000895d */ /* 0x004fea0003900000 */
[----:B------:R-:W2:Y:S02]  /*b0a0*/  @!P0 SYNCS.PHASECHK.TRANS64 P0, [R5+URZ+0x8], R6 ;  /* 0x00000806050085a7 */ /* 0x000ea400080010ff */
[----:B--2---:R-:W-:Y:S05]  /*b0b0*/  @!P0 BRA `(.L_x_69) ;  /* 0xfffffffc00ec8947 */ /* 0x004fea000383ffff */
[----:B------:R-:W-:Y:S05]  /*b0c0*/  BRA `(.L_x_68) ;  /* 0xffffff8c004c7947 */ /* 0x000fea000383ffff */
.L_x_70:
[----:B-1----:R1:W2:Y:S02]  /*b0d0*/  SYNCS.PHASECHK.TRANS64.TRYWAIT P0, [R0+URZ+0x80], R9 ;  /* 0x00008009000075a7 */ /* 0x0022a400080011ff */
[----:B--2---:R-:W-:Y:S05]  /*b0e0*/  @!P0 NANOSLEEP.SYNCS 0x989680 ;  /* 0x009896800000895d */ /* 0x004fea0003900000 */
[----:B------:R-:W2:Y:S02]  /*b0f0*/  @!P0 SYNCS.PHASECHK.TRANS64 P0, [R0+URZ+0x80], R9 ;  /* 0x00008009000085a7 */ /* 0x000ea400080010ff */
[----:B--2---:R-:W-:Y:S05]  /*b100*/  @!P0 BRA `(.L_x_70) ;  /* 0xfffffffc00f08947 */ /* 0x004fea000383ffff */
[----:B------:R-:W-:Y:S05]  /*b110*/  BRA `(.L_x_166) ;  /* 0xffffff94009c7947 */ /* 0x000fea000383ffff */
.L_x_72:
[----:B------:R-:W-:-:S13]  /*b120*/  R2UR UR4, R8 ;  /* 0x00000000080472ca */ /* 0x000fda00000e0000 */
[----:B------:R-:W-:-:S07]  /*b130*/  MOV R0, UR4 ;  /* 0x0000000400007c02 */ /* 0x000fce0008000f00 */
.L_x_167:
[----:B-1----:R1:W2:Y:S02]  /*b140*/  SYNCS.PHASECHK.TRANS64.TRYWAIT P0, [R0+URZ+0xb0], R9 ;  /* 0x0000b009000075a7 */ /* 0x0022a400080011ff */
[----:B--2---:R-:W-:Y:S05]  /*b150*/  @!P0 NANOSLEEP.SYNCS 0x989680 ;  /* 0x009896800000895d */ /* 0x004fea0003900000 */
[----:B------:R-:W2:Y:S02]  /*b160*/  @!P0 SYNCS.PHASECHK.TRANS64 P0, [R0+URZ+0xb0], R9 ;  /* 0x0000b009000085a7 */ /* 0x000ea400080010ff */
[----:B--2---:R-:W-:Y:S05]  /*b170*/  @!P0 BRA `(.L_x_167) ;  /* 0xfffffffc00f08947 */ /* 0x004fea000383ffff */
[----:B------:R-:W-:Y:S05]  /*b180*/  BRA `(.L_x_168) ;  /* 0xffffff9400ec7947 */ /* 0x000fea000383ffff */
.L_x_75:
[----:B------:R-:W-:Y:S07]  /*b190*/  MOV R0, UR7 ;  /* 0x0000000700007c02 */ /* 0x000fee0008000f00 */
.L_x_169:
[----:B-1----:R1:W2:Y:S02]  /*b1a0*/  SYNCS.PHASECHK.TRANS64.TRYWAIT P0, [R0+URZ], R9 ;  /* 0x00000009000075a7 */ /* 0x0022a400080011ff */
[----:B--2---:R-:W-:Y:S05]  /*b1b0*/  @!P0 NANOSLEEP.SYNCS 0x989680 ;  /* 0x009896800000895d */ /* 0x004fea0003900000 */
[----:B------:R-:W2:Y:S02]  /*b1c0*/  @!P0 SYNCS.PHASECHK.TRANS64 P0, [R0+URZ], R9 ;  /* 0x00000009000085a7 */ /* 0x000ea400080010ff */
[----:B--2---:R-:W-:Y:S05]  /*b1d0*/  @!P0 BRA `(.L_x_169) ;  /* 0xfffffffc00f08947 */ /* 0x004fea000383ffff */
[----:B------:R-:W-:Y:S05]  /*b1e0*/  BRA `(.L_x_74) ;  /* 0xffffff9800047947 */ /* 0x000fea000383ffff */
.L_x_79:
[----:B-1----:R-:W-:-:S07]  /*b1f0*/  MOV R0, UR4 ;  /* 0x0000000400007c02 */ /* 0x002fce0008000f00 */
.L_x_170:
[----:B-1----:R1:W2:Y:S02]  /*b200*/  SYNCS.PHASECHK.TRANS64.TRYWAIT P0, [R0+URZ], R5 ;  /* 0x00000005000075a7 */ /* 0x0022a400080011ff */
[----:B--2---:R-:W-:Y:S05]  /*b210*/  @!P0 NANOSLEEP.SYNCS 0x989680 ;  /* 0x009896800000895d */ /* 0x004fea0003900000 */
[----:B------:R-:W2:Y:S02]  /*b220*/  @!P0 SYNCS.PHASECHK.TRANS64 P0, [R0+URZ], R5 ;  /* 0x00000005000085a7 */ /* 0x000ea400080010ff */
[----:B--2---:R-:W-:Y:S05]  /*b230*/  @!P0 BRA `(.L_x_170) ;  /* 0xfffffffc00f08947 */ /* 0x004fea000383ffff */
[----:B------:R-:W-:Y:S05]  /*b240*/  BRA `(.L_x_171) ;  /* 0xffffff9c00c07947 */ /* 0x000fea000383ffff */
.L_x_82:
[----:B------:R-:W-:-:S07]  /*b250*/  MOV R0, UR49 ;  /* 0x0000003100007c02 */ /* 0x000fce0008000f00 */
.L_x_172:
[----:B-1----:R1:W2:Y:S02]  /*b260*/  SYNCS.PHASECHK.TRANS64.TRYWAIT P1, [R0+URZ+0xe0], R5 ;  /* 0x0000e005000075a7 */ /* 0x0022a400080211ff */
[----:B--2---:R-:W-:Y:S05]  /*b270*/  @!P1 NANOSLEEP.SYNCS 0x989680 ;  /* 0x009896800000995d */ /* 0x004fea0003900000 */
[----:B------:R-:W2:Y:S02]  /*b280*/  @!P1 SYNCS.PHASECHK.TRANS64 P1, [R0+URZ+0xe0], R5 ;  /* 0x0000e005000095a7 */ /* 0x000ea400080210ff */
[----:B--2---:R-:W-:Y:S05]  /*b290*/  @!P1 BRA `(.L_x_172) ;  /* 0xfffffffc00f09947 */ /* 0x004fea000383ffff */
[----:B------:R-:W-:Y:S05]  /*b2a0*/  BRA `(.L_x_173) ;  /* 0xffffffa000147947 */ /* 0x000fea000383ffff */
.L_x_87:
[----:B--2---:R2:W3:Y:S02]  /*b2b0*/  SYNCS.PHASECHK.TRANS64.TRYWAIT P0, [R12+URZ+0x80], R9 ;  /* 0x000080090c0075a7 */ /* 0x0044e400080011ff */
[----:B---3--:R-:W-:Y:S05]  /*b2c0*/  @!P0 NANOSLEEP.SYNCS 0x989680 ;  /* 0x009896800000895d */ /* 0x008fea0003900000 */
[----:B------:R-:W3:Y:S02]  /*b2d0*/  @!P0 SYNCS.PHASECHK.TRANS64 P0, [R12+URZ+0x80], R9 ;  /* 0x000080090c0085a7 */ /* 0x000ee400080010ff */
[----:B---3--:R-:W-:Y:S05]  /*b2e0*/  @!P0 BRA `(.L_x_87) ;  /* 0xfffffffc00f08947 */ /* 0x008fea000383ffff */
[----:B------:R-:W-:Y:S05]  /*b2f0*/  BRA `(.L_x_174) ;  /* 0xffffffa400447947 */ /* 0x000fea000383ffff */
.L_x_90:
[----:B------:R-:W-:Y:S07]  /*b300*/  MOV R0, UR21 ;  /* 0x0000001500007c02 */ /* 0x000fee0008000f00 */
.L_x_175:
[----:B--2---:R2:W3:Y:S02]  /*b310*/  SYNCS.PHASECHK.TRANS64.TRYWAIT P2, [R0+URZ+0x78], R11 ;  /* 0x0000780b000075a7 */ /* 0x0044e400080411ff */
[----:B---3--:R-:W-:Y:S05]  /*b320*/  @!P2 NANOSLEEP.SYNCS 0x989680 ;  /* 0x009896800000a95d */ /* 0x008fea0003900000 */
[----:B------:R-:W3:Y:S02]  /*b330*/  @!P2 SYNCS.PHASECHK.TRANS64 P2, [R0+URZ+0x78], R11 ;  /* 0x0000780b0000a5a7 */ /* 0x000ee400080410ff */
[----:B---3--:R-:W-:Y:S05]  /*b340*/  @!P2 BRA `(.L_x_175) ;  /* 0xfffffffc00f0a947 */ /* 0x008fea000383ffff */
[----:B------:R-:W-:Y:S05]  /*b350*/  BRA `(.L_x_89) ;  /* 0xffffffa800ac7947 */ /* 0x000fea000383ffff */
.L_x_93:
[----:B--2---:R-:W-:Y:S07]  /*b360*/  MOV R0, UR21 ;  /* 0x0000001500007c02 */ /* 0x004fee0008000f00 */
.L_x_176:
[----:B--2---:R2:W3:Y:S02]  /*b370*/  SYNCS.PHASECHK.TRANS64.TRYWAIT P0, [R0+URZ+0x50], R9 ;  /* 0x00005009000075a7 */ /* 0x0044e400080011ff */
[----:B---3--:R-:W-:Y:S05]  /*b380*/  @!P0 NANOSLEEP.SYNCS 0x989680 ;  /* 0x009896800000895d */ /* 0x008fea0003900000 */
[----:B------:R-:W3:Y:S02]  /*b390*/  @!P0 SYNCS.PHASECHK.TRANS64 P0, [R0+URZ+0x50], R9 ;  /* 0x00005009000085a7 */ /* 0x000ee400080010ff */
[----:B---3--:R-:W-:Y:S05]  /*b3a0*/  @!P0 BRA `(.L_x_176) ;  /* 0xfffffffc00f08947 */ /* 0x008fea000383ffff */
[----:B------:R-:W-:Y:S05]  /*b3b0*/  BRA `(.L_x_177) ;  /* 0xffffffac00087947 */ /* 0x000fea000383ffff */
.L_x_94:
[----:B------:R-:W-:Y:S07]  /*b3c0*/  MOV R0, UR21 ;  /* 0x0000001500007c02 */ /* 0x000fee0008000f00 */
.L_x_178:
[----:B--2---:R2:W3:Y:S02]  /*b3d0*/  SYNCS.PHASECHK.TRANS64.TRYWAIT P0, [R0+URZ+0x58], R9 ;  /* 0x00005809000075a7 */ /* 0x0044e400080011ff */
[----:B---3--:R-:W-:Y:S05]  /*b3e0*/  @!P0 NANOSLEEP.SYNCS 0x989680 ;  /* 0x009896800000895d */ /* 0x008fea0003900000 */
[----:B------:R-:W3:Y:S02]  /*b3f0*/  @!P0 SYNCS.PHASECHK.TRANS64 P0, [R0+URZ+0x58], R9 ;  /* 0x00005809000085a7 */ /* 0x000ee400080010ff */
[----:B---3--:R-:W-:Y:S05]  /*b400*/  @!P0 BRA `(.L_x_178) ;  /* 0xfffffffc00f08947 */ /* 0x008fea000383ffff */
[----:B------:R-:W-:Y:S05]  /*b410*/  BRA `(.L_x_179) ;  /* 0xffffffac004c7947 */ /* 0x000fea000383ffff */
.L_x_95:
[----:B------:R-:W-:Y:S07]  /*b420*/  MOV R0, UR21 ;  /* 0x0000001500007c02 */ /* 0x000fee0008000f00 */
.L_x_180:
[----:B--2---:R2:W3:Y:S02]  /*b430*/  SYNCS.PHASECHK.TRANS64.TRYWAIT P0, [R0+URZ+0x60], R9 ;  /* 0x00006009000075a7 */ /* 0x0044e400080011ff */
[----:B---3--:R-:W-:Y:S05]  /*b440*/  @!P0 NANOSLEEP.SYNCS 0x989680 ;  /* 0x009896800000895d */ /* 0x008fea0003900000 */
[----:B------:R-:W3:Y:S02]  /*b450*/  @!P0 SYNCS.PHASECHK.TRANS64 P0, [R0+URZ+0x60], R9 ;  /* 0x00006009000085a7 */ /* 0x000ee400080010ff */
[----:B---3--:R-:W-:Y:S05]  /*b460*/  @!P0 BRA `(.L_x_180) ;  /* 0xfffffffc00f08947 */ /* 0x008fea000383ffff */
[----:B------:R-:W-:Y:S05]  /*b470*/  BRA `(.L_x_181) ;  /* 0xffffffac00987947 */ /* 0x000fea000383ffff */
.L_x_96:
[----:B------:R-:W-:Y:S07]  /*b480*/  MOV R0, UR21 ;  /* 0x0000001500007c02 */ /* 0x000fee0008000f00 */
.L_x_182:
[----:B--2---:R2:W3:Y:S02]  /*b490*/  SYNCS.PHASECHK.TRANS64.TRYWAIT P0, [R0+URZ+0x68], R9 ;  /* 0x00006809000075a7 */ /* 0x0044e400080011ff */
[----:B---3--:R-:W-:Y:S05]  /*b4a0*/  @!P0 NANOSLEEP.SYNCS 0x989680 ;  /* 0x009896800000895d */ /* 0x008fea0003900000 */
[----:B------:R-:W3:Y:S02]  /*b4b0*/  @!P0 SYNCS.PHASECHK.TRANS64 P0, [R0+URZ+0x68], R9 ;  /* 0x00006809000085a7 */ /* 0x000ee400080010ff */
[----:B---3--:R-:W-:Y:S05]  /*b4c0*/  @!P0 BRA `(.L_x_182) ;  /* 0xfffffffc00f08947 */ /* 0x008fea000383ffff */
[----:B------:R-:W-:Y:S05]  /*b4d0*/  BRA `(.L_x_183) ;  /* 0xffffffac00e07947 */ /* 0x000fea000383ffff */
.L_x_98:
[----:B------:R-:W-:-:S07]  /*b4e0*/  MOV R0, UR21 ;  /* 0x0000001500007c02 */ /* 0x000fce0008000f00 */
.L_x_184:
[----:B--2---:R2:W4:Y:S02]  /*b4f0*/  SYNCS.PHASECHK.TRANS64.TRYWAIT P0, [R0+URZ+0x50], R3 ;  /* 0x00005003000075a7 */ /* 0x00452400080011ff */
[----:B----4-:R-:W-:Y:S05]  /*b500*/  @!P0 NANOSLEEP.SYNCS 0x989680 ;  /* 0x009896800000895d */ /* 0x010fea0003900000 */
[----:B------:R-:W4:Y:S02]  /*b510*/  @!P0 SYNCS.PHASECHK.TRANS64 P0, [R0+URZ+0x50], R3 ;  /* 0x00005003000085a7 */ /* 0x000f2400080010ff */
[----:B----4-:R-:W-:Y:S05]  /*b520*/  @!P0 BRA `(.L_x_184) ;  /* 0xfffffffc00f08947 */ /* 0x010fea000383ffff */
[----:B------:R-:W-:Y:S05]  /*b530*/  BRA `(.L_x_185) ;  /* 0xffffffb000587947 */ /* 0x000fea000383ffff */
.L_x_99:
[----:B--2---:R-:W-:-:S07]  /*b540*/  MOV R0, UR21 ;  /* 0x0000001500007c02 */ /* 0x004fce0008000f00 */
.L_x_186:
[----:B--2---:R2:W4:Y:S02]  /*b550*/  SYNCS.PHASECHK.TRANS64.TRYWAIT P0, [R0+URZ+0x58], R3 ;  /* 0x00005803000075a7 */ /* 0x00452400080011ff */
[----:B----4-:R-:W-:Y:S05]  /*b560*/  @!P0 NANOSLEEP.SYNCS 0x989680 ;  /* 0x009896800000895d */ /* 0x010fea0003900000 */
[----:B------:R-:W4:Y:S02]  /*b570*/  @!P0 SYNCS.PHASECHK.TRANS64 P0, [R0+URZ+0x58], R3 ;  /* 0x00005803000085a7 */ /* 0x000f2400080010ff */
[----:B----4-:R-:W-:Y:S05]  /*b580*/  @!P0 BRA `(.L_x_186) ;  /* 0xfffffffc00f08947 */ /* 0x010fea000383ffff */
[----:B------:R-:W-:Y:S05]  /*b590*/  BRA `(.L_x_187) ;  /* 0xffffffb000487947 */ /* 0x000fea000383ffff */
.L_x_100:
[----:B--2---:R-:W-:-:S07]  /*b5a0*/  MOV R0, UR21 ;  /* 0x0000001500007c02 */ /* 0x004fce0008000f00 */
.L_x_188:
[----:B--2---:R2:W4:Y:S02]  /*b5b0*/  SYNCS.PHASECHK.TRANS64.TRYWAIT P0, [R0+URZ+0x60], R3 ;  /* 0x00006003000075a7 */ /* 0x00452400080011ff */
[----:B----4-:R-:W-:Y:S05]  /*b5c0*/  @!P0 NANOSLEEP.SYNCS 0x989680 ;  /* 0x009896800000895d */ /* 0x010fea0003900000 */
[----:B------:R-:W4:Y:S02]  /*b5d0*/  @!P0 SYNCS.PHASECHK.TRANS64 P0, [R0+URZ+0x60], R3 ;  /* 0x00006003000085a7 */ /* 0x000f2400080010ff */
[----:B----4-:R-:W-:Y:S05]  /*b5e0*/  @!P0 BRA `(.L_x_188) ;  /* 0xfffffffc00f08947 */ /* 0x010fea000383ffff */
[----:B------:R-:W-:Y:S05]  /*b5f0*/  BRA `(.L_x_189) ;  /* 0xffffffb000387947 */ /* 0x000fea000383ffff */
.L_x_102:
[----:B--2---:R2:W3:Y:S02]  /*b600*/  SYNCS.PHASECHK.TRANS64.TRYWAIT P0, [R3+URZ+0x80], R0 ;  /* 0x00008000030075a7 */ /* 0x0044e400080011ff */
[----:B---3--:R-:W-:Y:S05]  /*b610*/  @!P0 NANOSLEEP.SYNCS 0x989680 ;  /* 0x009896800000895d */ /* 0x008fea0003900000 */
[----:B------:R-:W3:Y:S02]  /*b620*/  @!P0 SYNCS.PHASECHK.TRANS64 P0, [R3+URZ+0x80], R0 ;  /* 0x00008000030085a7 */ /* 0x000ee400080010ff */
[----:B---3--:R-:W-:Y:S05]  /*b630*/  @!P0 BRA `(.L_x_102) ;  /* 0xfffffffc00f08947 */ /* 0x008fea000383ffff */
[----:B------:R-:W-:Y:S05]  /*b640*/  BRA `(.L_x_190) ;  /* 0xffffffb400007947 */ /* 0x000fea000383ffff */
.L_x_113:
[----:B-1----:R-:W-:Y:S04]  /*b650*/  MOV R0, UR43 ;  /* 0x0000002b00007c02 */ /* 0x002fe80008000f00 */
[----:B------:R1:W2:Y:S03]  /*b660*/  SYNCS.PHASECHK.TRANS64.TRYWAIT P0, [R0+URZ+0x30], R5 ;  /* 0x00003005000075a7 */ /* 0x0002a600080011ff */
[----:B--2---:R-:W-:Y:S05]  /*b670*/  @!P0 NANOSLEEP.SYNCS 0x989680 ;  /* 0x009896800000895d */ /* 0x004fea0003900000 */
[----:B------:R-:W2:Y:S02]  /*b680*/  @!P0 SYNCS.PHASECHK.TRANS64 P0, [R0+URZ+0x30], R5 ;  /* 0x00003005000085a7 */ /* 0x000ea400080010ff */
[----:B--2---:R-:W-:Y:S05]  /*b690*/  @!P0 BRA `(.L_x_113) ;  /* 0xfffffffc00ec8947 */ /* 0x004fea000383ffff */
[----:B------:R-:W-:Y:S05]  /*b6a0*/  BRA `(.L_x_112) ;  /* 0xffffffc000547947 */ /* 0x000fea000383ffff */
.L_x_115:
[----:B-1----:R1:W3:Y:S02]  /*b6b0*/  SYNCS.PHASECHK.TRANS64.TRYWAIT P1, [R102+URZ+0xa0], R3 ;  /* 0x0000a003660075a7 */ /* 0x0022e400080211ff */
[----:B---3--:R-:W-:Y:S05]  /*b6c0*/  @!P1 NANOSLEEP.SYNCS 0x989680 ;  /* 0x009896800000995d */ /* 0x008fea0003900000 */
[----:B------:R-:W3:Y:S02]  /*b6d0*/  @!P1 SYNCS.PHASECHK.TRANS64 P1, [R102+URZ+0xa0], R3 ;  /* 0x0000a003660095a7 */ /* 0x000ee400080210ff */
[----:B---3--:R-:W-:Y:S05]  /*b6e0*/  @!P1 BRA `(.L_x_115) ;  /* 0xfffffffc00f09947 */ /* 0x008fea000383ffff */
[----:B------:R-:W-:Y:S05]  /*b6f0*/  BRA `(.L_x_114) ;  /* 0xffffffc0007c7947 */ /* 0x000fea000383ffff */
.L_x_124:
[----:B---3--:R3:W4:Y:S02]  /*b700*/  SYNCS.PHASECHK.TRANS64.TRYWAIT P0, [R3+URZ+0x30], R0 ;  /* 0x00003000030075a7 */ /* 0x00872400080011ff */
[----:B----4-:R-:W-:Y:S05]  /*b710*/  @!P0 NANOSLEEP.SYNCS 0x989680 ;  /* 0x009896800000895d */ /* 0x010fea0003900000 */
[----:B------:R-:W4:Y:S02]  /*b720*/  @!P0 SYNCS.PHASECHK.TRANS64 P0, [R3+URZ+0x30], R0 ;  /* 0x00003000030085a7 */ /* 0x000f2400080010ff */
[----:B----4-:R-:W-:Y:S05]  /*b730*/  @!P0 BRA `(.L_x_124) ;  /* 0xfffffffc00f08947 */ /* 0x010fea000383ffff */
[----:B------:R-:W-:Y:S05]  /*b740*/  BRA `(.L_x_123) ;  /* 0xffffffcc005c7947 */ /* 0x000fea000383ffff */
.L_x_132:
[----:B---3--:R3:W4:Y:S02]  /*b750*/  SYNCS.PHASECHK.TRANS64.TRYWAIT P0, [R62+URZ+0x30], R5 ;  /* 0x000030053e0075a7 */ /* 0x00872400080011ff */
[----:B----4-:R-:W-:Y:S05]  /*b760*/  @!P0 NANOSLEEP.SYNCS 0x989680 ;  /* 0x009896800000895d */ /* 0x010fea0003900000 */
[----:B------:R-:W4:Y:S02]  /*b770*/  @!P0 SYNCS.PHASECHK.TRANS64 P0, [R62+URZ+0x30], R5 ;  /* 0x000030053e0085a7 */ /* 0x000f2400080010ff */
[----:B----4-:R-:W-:Y:S05]  /*b780*/  @!P0 BRA `(.L_x_132) ;  /* 0xfffffffc00f08947 */ /* 0x010fea000383ffff */
[----:B------:R-:W-:Y:S05]  /*b790*/  BRA `(.L_x_131) ;  /* 0xffffffd800607947 */ /* 0x000fea000383ffff */
.L_x_140:
[----:B---3--:R3:W4:Y:S02]  /*b7a0*/  SYNCS.PHASECHK.TRANS64.TRYWAIT P0, [R62+URZ+0x30], R5 ;  /* 0x000030053e0075a7 */ /* 0x00872400080011ff */
[----:B----4-:R-:W-:Y:S05]  /*b7b0*/  @!P0 NANOSLEEP.SYNCS 0x989680 ;  /* 0x009896800000895d */ /* 0x010fea0003900000 */
[----:B------:R-:W4:Y:S02]  /*b7c0*/  @!P0 SYNCS.PHASECHK.TRANS64 P0, [R62+URZ+0x30], R5 ;  /* 0x000030053e0085a7 */ /* 0x000f2400080010ff */
[----:B----4-:R-:W-:Y:S05]  /*b7d0*/  @!P0 BRA `(.L_x_140) ;  /* 0xfffffffc00f08947 */ /* 0x010fea000383ffff */
[----:B------:R-:W-:Y:S05]  /*b7e0*/  BRA `(.L_x_139) ;  /* 0xffffffe400647947 */ /* 0x000fea000383ffff */
        .weak           $__internal_0_$__cuda_sm10x_tcgen05_guardrail_trap_col_being_dealloced_not_returned_by_alloc
        .type           $__internal_0_$__cuda_sm10x_tcgen05_guardrail_trap_col_being_dealloced_not_returned_by_alloc,@function
        .size           $__internal_0_$__cuda_sm10x_tcgen05_guardrail_trap_col_being_dealloced_not_returned_by_alloc,($__internal_1_$__cuda_sm10x_tcgen05_guardrail_trap_phase_invalid_during_alloc - $__internal_0_$__cuda_sm10x_tcgen05_guardrail_trap_col_being_dealloced_not_returned_by_alloc)
$__internal_0_$__cuda_sm10x_tcgen05_guardrail_trap_col_being_dealloced_not_returned_by_alloc:
[----:B------:R-:W-:Y:S05]  /*b7f0*/  BPT.TRAP 0x1 ;  /* 0x000000040000795c */ /* 0x000fea0000300000 */
[----:B------:R-:W-:-:S04]  /*b800*/  HFMA2 R3, -RZ, RZ, 0, 0 ;  /* 0x00000000ff037431 */ /* 0x000fc800000001ff */
[----:B------:R-:W-:Y:S05]  /*b810*/  RET.REL.NODEC R2 `(_ZN7cutlass13device_kernelINS_4gemm6kernel13GemmUniversalIN4cute5tupleIJiiiiEEENS1_10collective13CollectiveMmaINS1_46MainloopSm100TmaUmmaWarpSpecializedBlockScaledILi3ELi2ELi2ENS5_IJNS4_1CILi4EEESB_NSA_ILi1EEEEEEEENS5_IJNSA_ILi256EEENSA_ILi128EEESF_EEENS5_IJNS_12float_e4m3_tENS_13float_ue8m0_tEEEENS5_IJNS5_IJlSC_lEEENS4_6LayoutINS5_IJNS5_IJNS5_IJNSA_ILi32EEESB_EEEiEEESP_NS5_IJSC_iEEEEEENS5_IJNS5_IJNS5_IJNSA_ILi16EEESB_EEEiEEENS5_IJNS5_IJNSA_ILi0EEESC_EEENSA_ILi512EEEEEENS5_IJSV_iEEEEEEEEEEESK_S12_NS4_8TiledMMAINS4_8MMA_AtomIJNS4_27SM100_MMA_MXF8F6F4_2x1SM_SSISI_SI_fSJ_Li256ELi128ELNS4_4UMMA5MajorE0ELS17_0ELNS16_7ScaleInE0ELS18_0EEEEEENSM_INS5_IJSC_SC_SC_EEENS5_IJSV_SV_SV_EEEEENS5_IJNS4_10UnderscoreES1E_S1E_EEEEENS5_IJNS4_28SM100_TMA_2SM_LOAD_MULTICASTES1H_EEENS5_IJNS4_14ComposedLayoutINS4_7SwizzleILi3ELi4ELi3EEENS4_18smem_ptr_flag_bitsILi8EEENSM_INS5_IJNSA_ILi8EEESG_EEENS5_IJSG_SC_EEEEEEENSM_INS5_IJNS5_IJNS5_IJSO_SC_EEENS5_IJSN_SC_EEEEEESC_NS5_IJSB_NSA_ILi2EEEEEEEEENS5_IJNS5_IJNS5_IJST_SX_EEESW_EEESV_NS5_IJSC_SX_EEEEEEEEEEEvNS4_8identityES1I_S24_vS25_EENS_8epilogue10collective18CollectiveEpilogueINS27_23Sm100TmaWarpSpecializedILi4ELi2ELi32ELb1ELb0EEEJNS5_IJSG_SG_SF_EEENS5_IJNSM_ISG_SC_EENSM_ISN_SC_EEEEENS_10bfloat16_tESL_S2G_SL_NS27_6fusion15FusionCallbacksIS2B_NS2H_17LinearCombinationIS2G_fS2G_fLNS_15FloatRoundStyleE2EEES2C_S2F_JEEENS4_5SM1004TMEM4LOAD26SM100_TMEM_LOAD_32dp32b32xENS4_13SM90_TMA_LOADENS1J_INS1K_ILi2ELi4ELi3EEENS1M_ILi16EEENSM_INS5_IJS1O_SN_EEES1U_EEEENS4_39AutoVectorizingCopyWithAssumedAlignmentILi128EEENS4_14SM90_TMA_STOREES2W_S2Y_S2Y_EEEvvEEEEvNT_6ParamsE) ;  /* 0xffffff4402f87950 */ /* 0x000fea0003c3ffff */
        .weak           $__internal_1_$__cuda_sm10x_tcgen05_guardrail_trap_phase_invalid_during_alloc
        .type           $__internal_1_$__cuda_sm10x_tcgen05_guardrail_trap_phase_invalid_during_alloc,@function
        .size           $__internal_1_$__cuda_sm10x_tcgen05_guardrail_trap_phase_invalid_during_alloc,($__internal_2_$__cuda_sm10x_tcgen05_guardrail_trap_unallocated_columns_being_dealloced - $__internal_1_$__cuda_sm10x_tcgen05_guardrail_trap_phase_invalid_during_alloc)
$__internal_1_$__cuda_sm10x_tcgen05_guardrail_trap_phase_invalid_during_alloc:
[----:B------:R-:W-:Y:S05]  /*b820*/  BPT.TRAP 0x1 ;  /* 0x000000040000795c */ /* 0x000fea0000300000 */
[----:B------:R-:W-:-:S04]  /*b830*/  MOV R7, 0x0 ;  /* 0x0000000000077802 */ /* 0x000fc80000000f00 */
[----:B------:R-:W-:Y:S05]  /*b840*/  RET.REL.NODEC R6 `(_ZN7cutlass13device_kernelINS_4gemm6kernel13GemmUniversalIN4cute5tupleIJiiiiEEENS1_10collective13CollectiveMmaINS1_46MainloopSm100TmaUmmaWarpSpecializedBlockScaledILi3ELi2ELi2ENS5_IJNS4_1CILi4EEESB_NSA_ILi1EEEEEEEENS5_IJNSA_ILi256EEENSA_ILi128EEESF_EEENS5_IJNS_12float_e4m3_tENS_13float_ue8m0_tEEEENS5_IJNS5_IJlSC_lEEENS4_6LayoutINS5_IJNS5_IJNS5_IJNSA_ILi32EEESB_EEEiEEESP_NS5_IJSC_iEEEEEENS5_IJNS5_IJNS5_IJNSA_ILi16EEESB_EEEiEEENS5_IJNS5_IJNSA_ILi0EEESC_EEENSA_ILi512EEEEEENS5_IJSV_iEEEEEEEEEEESK_S12_NS4_8TiledMMAINS4_8MMA_AtomIJNS4_27SM100_MMA_MXF8F6F4_2x1SM_SSISI_SI_fSJ_Li256ELi128ELNS4_4UMMA5MajorE0ELS17_0ELNS16_7ScaleInE0ELS18_0EEEEEENSM_INS5_IJSC_SC_SC_EEENS5_IJSV_SV_SV_EEEEENS5_IJNS4_10UnderscoreES1E_S1E_EEEEENS5_IJNS4_28SM100_TMA_2SM_LOAD_MULTICASTES1H_EEENS5_IJNS4_14ComposedLayoutINS4_7SwizzleILi3ELi4ELi3EEENS4_18smem_ptr_flag_bitsILi8EEENSM_INS5_IJNSA_ILi8EEESG_EEENS5_IJSG_SC_EEEEEEENSM_INS5_IJNS5_IJNS5_IJSO_SC_EEENS5_IJSN_SC_EEEEEESC_NS5_IJSB_NSA_ILi2EEEEEEEEENS5_IJNS5_IJNS5_IJST_SX_EEESW_EEESV_NS5_IJSC_SX_EEEEEEEEEEEvNS4_8identityES1I_S24_vS25_EENS_8epilogue10collective18CollectiveEpilogueINS27_23Sm100TmaWarpSpecializedILi4ELi2ELi32ELb1ELb0EEEJNS5_IJSG_SG_SF_EEENS5_IJNSM_ISG_SC_EENSM_ISN_SC_EEEEENS_10bfloat16_tESL_S2G_SL_NS27_6fusion15FusionCallbacksIS2B_NS2H_17LinearCombinationIS2G_fS2G_fLNS_15FloatRoundStyleE2EEES2C_S2F_JEEENS4_5SM1004TMEM4LOAD26SM100_TMEM_LOAD_32dp32b32xENS4_13SM90_TMA_LOADENS1J_INS1K_ILi2ELi4ELi3EEENS1M_ILi16EEENSM_INS5_IJS1O_SN_EEES1U_EEEENS4_39AutoVectorizingCopyWithAssumedAlignmentILi128EEENS4_14SM90_TMA_STOREES2W_S2Y_S2Y_EEEvvEEEEvNT_6ParamsE) ;  /* 0xffffff4406ec7950 */ /* 0x000fea0003c3ffff */
        .weak           $__internal_2_$__cuda_sm10x_tcgen05_guardrail_trap_unallocated_columns_being_dealloced
        .type           $__internal_2_$__cuda_sm10x_tcgen05_guardrail_trap_unallocated_columns_being_dealloced,@function
        .size           $__internal_2_$__cuda_sm10x_tcgen05_guardrail_trap_unallocated_columns_being_dealloced,(.L_x_192 - $__internal_2_$__cuda_sm10x_tcgen05_guardrail_trap_unallocated_columns_being_dealloced)
$__internal_2_$__cuda_sm10x_tcgen05_guardrail_trap_unallocated_columns_being_dealloced:
[----:B------:R-:W-:Y:S05]  /*b850*/  BPT.TRAP 0x1 ;  /* 0x000000040000795c */ /* 0x000fea0000300000 */
[----:B------:R-:W-:-:S04]  /*b860*/  HFMA2 R3, -RZ, RZ, 0, 0 ;  /* 0x00000000ff037431 */ /* 0x000fc800000001ff */
[----:B------:R-:W-:Y:S05]  /*b870*/  RET.REL.NODEC R2 `(_ZN7cutlass13device_kernelINS_4gemm6kernel13GemmUniversalIN4cute5tupleIJiiiiEEENS1_10collective13CollectiveMmaINS1_46MainloopSm100TmaUmmaWarpSpecializedBlockScaledILi3ELi2ELi2ENS5_IJNS4_1CILi4EEESB_NSA_ILi1EEEEEEEENS5_IJNSA_ILi256EEENSA_ILi128EEESF_EEENS5_IJNS_12float_e4m3_tENS_13float_ue8m0_tEEEENS5_IJNS5_IJlSC_lEEENS4_6LayoutINS5_IJNS5_IJNS5_IJNSA_ILi32EEESB_EEEiEEESP_NS5_IJSC_iEEEEEENS5_IJNS5_IJNS5_IJNSA_ILi16EEESB_EEEiEEENS5_IJNS5_IJNSA_ILi0EEESC_EEENSA_ILi512EEEEEENS5_IJSV_iEEEEEEEEEEESK_S12_NS4_8TiledMMAINS4_8MMA_AtomIJNS4_27SM100_MMA_MXF8F6F4_2x1SM_SSISI_SI_fSJ_Li256ELi128ELNS4_4UMMA5MajorE0ELS17_0ELNS16_7ScaleInE0ELS18_0EEEEEENSM_INS5_IJSC_SC_SC_EEENS5_IJSV_SV_SV_EEEEENS5_IJNS4_10UnderscoreES1E_S1E_EEEEENS5_IJNS4_28SM100_TMA_2SM_LOAD_MULTICASTES1H_EEENS5_IJNS4_14ComposedLayoutINS4_7SwizzleILi3ELi4ELi3EEENS4_18smem_ptr_flag_bitsILi8EEENSM_INS5_IJNSA_ILi8EEESG_EEENS5_IJSG_SC_EEEEEEENSM_INS5_IJNS5_IJNS5_IJSO_SC_EEENS5_IJSN_SC_EEEEEESC_NS5_IJSB_NSA_ILi2EEEEEEEEENS5_IJNS5_IJNS5_IJST_SX_EEESW_EEESV_NS5_IJSC_SX_EEEEEEEEEEEvNS4_8identityES1I_S24_vS25_EENS_8epilogue10collective18CollectiveEpilogueINS27_23Sm100TmaWarpSpecializedILi4ELi2ELi32ELb1ELb0EEEJNS5_IJSG_SG_SF_EEENS5_IJNSM_ISG_SC_EENSM_ISN_SC_EEEEENS_10bfloat16_tESL_S2G_SL_NS27_6fusion15FusionCallbacksIS2B_NS2H_17LinearCombinationIS2G_fS2G_fLNS_15FloatRoundStyleE2EEES2C_S2F_JEEENS4_5SM1004TMEM4LOAD26SM100_TMEM_LOAD_32dp32b32xENS4_13SM90_TMA_LOADENS1J_INS1K_ILi2ELi4ELi3EEENS1M_ILi16EEENSM_INS5_IJS1O_SN_EEES1U_EEEENS4_39AutoVectorizingCopyWithAssumedAlignmentILi128EEENS4_14SM90_TMA_STOREES2W_S2Y_S2Y_EEEvvEEEEvNT_6ParamsE) ;  /* 0xffffff4402e07950 */ /* 0x000fea0003c3ffff */
.L_x_191:
[----:B------:R-:W-:-:S00]  /*b880*/  BRA `(.L_x_191) ;  /* 0xfffffffc00fc7947 */ /* 0x000fc0000383ffff */
[----:B------:R-:W-:-:S00]  /*b890*/  NOP ;  /* 0x0000000000007918 */ /* 0x000fc00000000000 */
        /* <DEDUP_REMOVED lines=14> */
.L_x_192:


//--------------------- .nv.global.init           --------------------------
	.section	.nv.global.init,"aw",@progbits
.nv.global.init:
	.type		$str$27,@object
	.size		$str$27,($str$28 - $str$27)
$str$27:
        /*0000*/ 	.byte	0x28, 0x61, 0x64, 0x64, 0x72, 0x65, 0x73, 0x73, 0x20, 0x26, 0x20, 0x6d, 0x61, 0x73, 0x6b, 0x29
        /*0010*/ 	.byte	0x20, 0x3d, 0x3d, 0x20, 0x30, 0x00
	.type		$str$28,@object
	.size		$str$28,($str$26 - $str$28)
$str$28:
        /*0016*/ 	.byte	0x2f, 0x74, 0x6d, 0x70, 0x2f, 0x63, 0x75, 0x74, 0x6c, 0x61, 0x73, 0x73, 0x5f, 0x73, 0x77, 0x65
        /*0026*/ 	.byte	0x65, 0x70, 0x5f, 0x73, 0x72, 0x63, 0x2f, 0x69, 0x6e, 0x63, 0x6c, 0x75, 0x64, 0x65, 0x2f, 0x63
        /*0036*/ 	.byte	0x75, 0x74, 0x65, 0x2f, 0x70, 0x6f, 0x69, 0x6e, 0x74, 0x65, 0x72, 0x5f, 0x66, 0x6c, 0x61, 0x67
        /*0046*/ 	.byte	0x67, 0x65, 0x64, 0x2e, 0x68, 0x70, 0x70, 0x00
	.type		$str$26,@object
	.size		$str$26,($str$25 - $str$26)
$str$26:
        /*004e*/ 	.byte	0x2f, 0x74, 0x6d, 0x70, 0x2f, 0x63, 0x75, 0x74, 0x6c, 0x61, 0x73, 0x73, 0x5f, 0x73, 0x77, 0x65
        /*005e*/ 	.byte	0x65, 0x70, 0x5f, 0x73, 0x72, 0x63, 0x2f, 0x69, 0x6e, 0x63, 0x6c, 0x75, 0x64, 0x65, 0x2f, 0x63
        /*006e*/ 	.byte	0x75, 0x74, 0x65, 0x2f, 0x61, 0x74, 0x6f, 0x6d, 0x2f, 0x63, 0x6f, 0x70, 0x79, 0x5f, 0x74, 0x72
        /*007e*/ 	.byte	0x61, 0x69, 0x74, 0x73, 0x5f, 0x73, 0x6d, 0x31, 0x30, 0x30, 0x2e, 0x68, 0x70, 0x70, 0x00
	.type		$str$25,@object
	.size		$str$25,(__unnamed_1 - $str$25)
$str$25:
        /*008d*/ 	.byte	0x28, 0x28, 0x75, 0x69, 0x6e, 0x74, 0x33, 0x32, 0x5f, 0x74, 0x28, 0x74, 0x68, 0x72, 0x65, 0x61
        /*009d*/ 	.byte	0x64, 0x49, 0x64, 0x78, 0x2e, 0x78, 0x29, 0x20, 0x2f, 0x20, 0x33, 0x32, 0x29, 0x20, 0x25, 0x20
        /*00ad*/ 	.byte	0x34, 0x29, 0x20, 0x3d, 0x3d, 0x20, 0x28, 0x28, 0x28, 0x74, 0x6d, 0x65, 0x6d, 0x5f, 0x61, 0x64
        /*00bd*/ 	.byte	0x64, 0x72, 0x20, 0x3e, 0x3e, 0x20, 0x31, 0x36, 0x29, 0x20, 0x2f, 0x20, 0x33, 0x32, 0x29, 0x20
        /*00cd*/ 	.byte	0x25, 0x20, 0x34, 0x29, 0x00
	.type		__unnamed_1,@object
	.size		__unnamed_1,(__unnamed_2 - __unnamed_1)
__unnamed_1:
        /*00d2*/ 	.byte	0x61, 0x75, 0x74, 0x6f, 0x20, 0x63, 0x75, 0x74, 0x65, 0x3a, 0x3a, 0x61, 0x73, 0x5f, 0x70, 0x6f
        /* <DEDUP_REMOVED lines=24> */
        /*0262*/ 	.byte	0x34, 0x30, 0x39, 0x36, 0x3e, 0x3e, 0x3e, 0x3e, 0x5d, 0x00
	.type		__unnamed_2,@object
	.size		__unnamed_2,(.L_2 - __unnamed_2)
__unnamed_2:
        /* <DEDUP_REMOVED lines=42> */
        /*050c*/ 	.byte	0x3e, 0x3e, 0x5d, 0x00
.L_2:


//--------------------- .nv.shared._ZN7cutlass13device_kernelINS_4gemm6kernel13GemmUniversalIN4cute5tupleIJiiiiEEENS1_10collective13CollectiveMmaINS1_46MainloopSm100TmaUmmaWarpSpecializedBlockScaledILi3ELi2ELi2ENS5_IJNS4_1CILi4EEESB_NSA_ILi1EEEEEEEENS5_IJNSA_ILi256EEENSA_ILi128EEESF_EEENS5_IJNS_12float_e4m3_tENS_13float_ue8m0_tEEEENS5_IJNS5_IJlSC_lEEENS4_6LayoutINS5_IJNS5_IJNS5_IJNSA_ILi32EEESB_EEEiEEESP_NS5_IJSC_iEEEEEENS5_IJNS5_IJNS5_IJNSA_ILi16EEESB_EEEiEEENS5_IJNS5_IJNSA_ILi0EEESC_EEENSA_ILi512EEEEEENS5_IJSV_iEEEEEEEEEEESK_S12_NS4_8TiledMMAINS4_8MMA_AtomIJNS4_27SM100_MMA_MXF8F6F4_2x1SM_SSISI_SI_fSJ_Li256ELi128ELNS4_4UMMA5MajorE0ELS17_0ELNS16_7ScaleInE0ELS18_0EEEEEENSM_INS5_IJSC_SC_SC_EEENS5_IJSV_SV_SV_EEEEENS5_IJNS4_10UnderscoreES1E_S1E_EEEEENS5_IJNS4_28SM100_TMA_2SM_LOAD_MULTICASTES1H_EEENS5_IJNS4_14ComposedLayoutINS4_7SwizzleILi3ELi4ELi3EEENS4_18smem_ptr_flag_bitsILi8EEENSM_INS5_IJNSA_ILi8EEESG_EEENS5_IJSG_SC_EEEEEEENSM_INS5_IJNS5_IJNS5_IJSO_SC_EEENS5_IJSN_SC_EEEEEESC_NS5_IJSB_NSA_ILi2EEEEEEEEENS5_IJNS5_IJNS5_IJST_SX_EEESW_EEESV_NS5_IJSC_SX_EEEEEEEEEEEvNS4_8identityES1I_S24_vS25_EENS_8epilogue10collective18CollectiveEpilogueINS27_23Sm100TmaWarpSpecializedILi4ELi2ELi32ELb1ELb0EEEJNS5_IJSG_SG_SF_EEENS5_IJNSM_ISG_SC_EENSM_ISN_SC_EEEEENS_10bfloat16_tESL_S2G_SL_NS27_6fusion15FusionCallbacksIS2B_NS2H_17LinearCombinationIS2G_fS2G_fLNS_15FloatRoundStyleE2EEES2C_S2F_JEEENS4_5SM1004TMEM4LOAD26SM100_TMEM_LOAD_32dp32b32xENS4_13SM90_TMA_LOADENS1J_INS1K_ILi2ELi4ELi3EEENS1M_ILi16EEENSM_INS5_IJS1O_SN_EEES1U_EEEENS4_39AutoVectorizingCopyWithAssumedAlignmentILi128EEENS4_14SM90_TMA_STOREES2W_S2Y_S2Y_EEEvvEEEEvNT_6ParamsE --------------------------
	.section	.nv.shared._ZN7cutlass13device_kernelINS_4gemm6kernel13GemmUniversalIN4cute5tupleIJiiiiEEENS1_10collective13CollectiveMmaINS1_46MainloopSm100TmaUmmaWarpSpecializedBlockScaledILi3ELi2ELi2ENS5_IJNS4_1CILi4EEESB_NSA_ILi1EEEEEEEENS5_IJNSA_ILi256EEENSA_ILi128EEESF_EEENS5_IJNS_12float_e4m3_tENS_13float_ue8m0_tEEEENS5_IJNS5_IJlSC_lEEENS4_6LayoutINS5_IJNS5_IJNS5_IJNSA_ILi32EEESB_EEEiEEESP_NS5_IJSC_iEEEEEENS5_IJNS5_IJNS5_IJNSA_ILi16EEESB_EEEiEEENS5_IJNS5_IJNSA_ILi0EEESC_EEENSA_ILi512EEEEEENS5_IJSV_iEEEEEEEEEEESK_S12_NS4_8TiledMMAINS4_8MMA_AtomIJNS4_27SM100_MMA_MXF8F6F4_2x1SM_SSISI_SI_fSJ_Li256ELi128ELNS4_4UMMA5MajorE0ELS17_0ELNS16_7ScaleInE0ELS18_0EEEEEENSM_INS5_IJSC_SC_SC_EEENS5_IJSV_SV_SV_EEEEENS5_IJNS4_10UnderscoreES1E_S1E_EEEEENS5_IJNS4_28SM100_TMA_2SM_LOAD_MULTICASTES1H_EEENS5_IJNS4_14ComposedLayoutINS4_7SwizzleILi3ELi4ELi3EEENS4_18smem_ptr_flag_bitsILi8EEENSM_INS5_IJNSA_ILi8EEESG_EEENS5_IJSG_SC_EEEEEEENSM_INS5_IJNS5_IJNS5_IJSO_SC_EEENS5_IJSN_SC_EEEEEESC_NS5_IJSB_NSA_ILi2EEEEEEEEENS5_IJNS5_IJNS5_IJST_SX_EEESW_EEESV_NS5_IJSC_SX_EEEEEEEEEEEvNS4_8identityES1I_S24_vS25_EENS_8epilogue10collective18CollectiveEpilogueINS27_23Sm100TmaWarpSpecializedILi4ELi2ELi32ELb1ELb0EEEJNS5_IJSG_SG_SF_EEENS5_IJNSM_ISG_SC_EENSM_ISN_SC_EEEEENS_10bfloat16_tESL_S2G_SL_NS27_6fusion15FusionCallbacksIS2B_NS2H_17LinearCombinationIS2G_fS2G_fLNS_15FloatRoundStyleE2EEES2C_S2F_JEEENS4_5SM1004TMEM4LOAD26SM100_TMEM_LOAD_32dp32b32xENS4_13SM90_TMA_LOADENS1J_INS1K_ILi2ELi4ELi3EEENS1M_ILi16EEENSM_INS5_IJS1O_SN_EEES1U_EEEENS4_39AutoVectorizingCopyWithAssumedAlignmentILi128EEENS4_14SM90_TMA_STOREES2W_S2Y_S2Y_EEEvvEEEEvNT_6ParamsE,"aw",@nobits
	.sectionflags	@""
	.align	16
	.zero		1024


//--------------------- .nv.shared.reserved.0     --------------------------
	.section	.nv.shared.reserved.0,"aw",@nobits
	.weak		__nv_reservedSMEM_offset_0_alias
	.size		__nv_reservedSMEM_offset_0_alias, 0, 64
	.other		__nv_reservedSMEM_offset_0_alias,@"STO_CUDA_RESERVED_SHARED STV_DEFAULT"
__nv_reservedSMEM_offset_0_alias:
	.zero		0
.nv.shared.reserved.0:
	.zero		64
	.weak		__nv_reservedSMEM_tcgen05_partition
	.type		__nv_reservedSMEM_tcgen05_partition,@object
	.size		__nv_reservedSMEM_tcgen05_partition,(.L_0 - __nv_reservedSMEM_tcgen05_partition)
__nv_reservedSMEM_tcgen05_partition:
	.zero		32
.L_0:


//--------------------- .nv.global                --------------------------
	.section	.nv.global,"aw",@nobits
.nv.global:
	.type		_ZN40_INTERNAL_f81695ce_4_k_cu_2433aceb_380374cute1_E,@object
	.size		_ZN40_INTERNAL_f81695ce_4_k_cu_2433aceb_380374cute1_E,(_ZN40_INTERNAL_f81695ce_4_k_cu_2433aceb_380374cuda3std3__45__cpo6cbeginE - _ZN40_INTERNAL_f81695ce_4_k_cu_2433aceb_380374cute1_E)
_ZN40_INTERNAL_f81695ce_4_k_cu_2433aceb_380374cute1_E:
	.zero		1
	.type		_ZN40_INTERNAL_f81695ce_4_k_cu_2433aceb_380374cuda3std3__45__cpo6cbeginE,@object
	.size		_ZN40_INTERNAL_f81695ce_4_k_cu_2433aceb_380374cuda3std3__45__cpo6cbeginE,(_ZN40_INTERNAL_f81695ce_4_k_cu_2433aceb_380374cuda3std3__48in_placeE - _ZN40_INTERNAL_f81695ce_4_k_cu_2433aceb_380374cuda3std3__45__cpo6cbeginE)
_ZN40_INTERNAL_f81695ce_4_k_cu_2433aceb_380374cuda3std3__45__cpo6cbeginE:
	.zero		1
	.type		_ZN40_INTERNAL_f81695ce_4_k_cu_2433aceb_380374cuda3std3__48in_placeE,@object
	.size		_ZN40_INTERNAL_f81695ce_4_k_cu_2433aceb_380374cuda3std3__48in_placeE,(_ZN40_INTERNAL_f81695ce_4_k_cu_2433aceb_380374cuda3std6ranges3__45__cpo9iter_moveE - _ZN40_INTERNAL_f81695ce_4_k_cu_2433aceb_380374cuda3std3__48in_placeE)
_ZN40_INTERNAL_f81695ce_4_k_cu_2433aceb_380374cuda3std3__48in_placeE:
	.zero		1
	.type		_ZN40_INTERNAL_f81695ce_4_k_cu_2433aceb_380374cuda3std6ranges3__45__cpo9iter_moveE,@object
	.size		_ZN40_INTERNAL_f81695ce_4_k_cu_2433aceb_380374cuda3std6ranges3__45__cpo9iter_moveE,(_ZN40_INTERNAL_f81695ce_4_k_cu_2433aceb_380374cuda3std3__45__cpo5beginE - _ZN40_INTERNAL_f81695ce_4_k_cu_2433aceb_380374cuda3std6ranges3__45__cpo9iter_moveE)
_ZN40_INTERNAL_f81695ce_4_k_cu_2433aceb_380374cuda3std6ranges3__45__cpo9iter_moveE:
	.zero		1
	.type		_ZN40_INTERNAL_f81695ce_4_k_cu_2433aceb_380374cuda3std3__45__cpo5beginE,@object
	.size		_ZN40_INTERNAL_f81695ce_4_k_cu_2433aceb_380374cuda3std3__45__cpo5beginE,(_ZN40_INTERNAL_f81695ce_4_k_cu_2433aceb_380374cuda3std3__442_GLOBAL__N__f81695ce_4_k_cu_2433aceb_380376ignoreE - _ZN40_INTERNAL_f81695ce_4_k_cu_2433aceb_380374cuda3std3__45__cpo5beginE)
_ZN40_INTERNAL_f81695ce_4_k_cu_2433aceb_380374cuda3std3__45__cpo5beginE:
	.zero		1
	.type		_ZN40_INTERNAL_f81695ce_4_k_cu_2433aceb_380374cuda3std3__442_GLOBAL__N__f81695ce_4_k_cu_2433aceb_380376ignoreE,@object
	.size		_ZN40_INTERNAL_f81695ce_4_k_cu_2433aceb_380374cuda3std3__442_GLOBAL__N__f81695ce_4_k_cu_2433aceb_380376ignoreE,(_ZN40_INTERNAL_f81695ce_4_k_cu_2433aceb_380374cute7productE - _ZN40_INTERNAL_f81695ce_4_k_cu_2433aceb_380374cuda3std3__442_GLOBAL__N__f81695ce_4_k_cu_2433aceb_380376ignoreE)
_ZN40_INTERNAL_f81695ce_4_k_cu_2433aceb_380374cuda3std3__442_GLOBAL__N__f81695ce_4_k_cu_2433aceb_380376ignoreE:
	.zero		1
	.type		_ZN40_INTERNAL_f81695ce_4_k_cu_2433aceb_380374cute7productE,@object
	.size		_ZN40_INTERNAL_f81695ce_4_k_cu_2433aceb_380374cute7productE,(_ZN40_INTERNAL_f81695ce_4_k_cu_2433aceb_380374cuda3std3__45__cpo3endE - _ZN40_INTERNAL_f81695ce_4_k_cu_2433aceb_380374cute7productE)
_ZN40_INTERNAL_f81695ce_4_k_cu_2433aceb_380374cute7productE:
	.zero		1
	.type		_ZN40_INTERNAL_f81695ce_4_k_cu_2433aceb_380374cuda3std3__45__cpo3endE,@object
	.size		_ZN40_INTERNAL_f81695ce_4_k_cu_2433aceb_380374cuda3std3__45__cpo3endE,(_ZN40_INTERNAL_f81695ce_4_k_cu_2433aceb_380374cuda3std3__419piecewise_constructE - _ZN40_INTERNAL_f81695ce_4_k_cu_2433aceb_380374cuda3std3__45__cpo3endE)
_ZN40_INTERNAL_f81695ce_4_k_cu_2433aceb_380374cuda3std3__45__cpo3endE:
	.zero		1
	.type		_ZN40_INTERNAL_f81695ce_4_k_cu_2433aceb_380374cuda3std3__419piecewise_constructE,@object
	.size		_ZN40_INTERNAL_f81695ce_4_k_cu_2433aceb_380374cuda3std3__419piecewise_constructE,(_ZN40_INTERNAL_f81695ce_4_k_cu_2433aceb_380374cuda3std3__45__cpo4cendE - _ZN40_INTERNAL_f81695ce_4_k_cu_2433aceb_380374cuda3std3__419piecewise_constructE)
_ZN40_INTERNAL_f81695ce_4_k_cu_2433aceb_380374cuda3std3__419piecewise_constructE:
	.zero		1
	.type		_ZN40_INTERNAL_f81695ce_4_k_cu_2433aceb_380374cuda3std3__45__cpo4cendE,@object
	.size		_ZN40_INTERNAL_f81695ce_4_k_cu_2433aceb_380374cuda3std3__45__cpo4cendE,(_ZN40_INTERNAL_f81695ce_4_k_cu_2433aceb_380374cuda3std6ranges3__45__cpo4swapE - _ZN40_INTERNAL_f81695ce_4_k_cu_2433aceb_380374cuda3std3__45__cpo4cendE)
_ZN40_INTERNAL_f81695ce_4_k_cu_2433aceb_380374cuda3std3__45__cpo4cendE:
	.zero		1
	.type		_ZN40_INTERNAL_f81695ce_4_k_cu_2433aceb_380374cuda3std6ranges3__45__cpo4swapE,@object
	.size		_ZN40_INTERNAL_f81695ce_4_k_cu_2433aceb_380374cuda3std6ranges3__45__cpo4swapE,(.L_10 - _ZN40_INTERNAL_f81695ce_4_k_cu_2433aceb_380374cuda3std6ranges3__45__cpo4swapE)
_ZN40_INTERNAL_f81695ce_4_k_cu_2433aceb_380374cuda3std6ranges3__45__cpo4swapE:
	.zero		1
.L_10:


//--------------------- .nv.constant0._ZN7cutlass13device_kernelINS_4gemm6kernel13GemmUniversalIN4cute5tupleIJiiiiEEENS1_10collective13CollectiveMmaINS1_46MainloopSm100TmaUmmaWarpSpecializedBlockScaledILi3ELi2ELi2ENS5_IJNS4_1CILi4EEESB_NSA_ILi1EEEEEEEENS5_IJNSA_ILi256EEENSA_ILi128EEESF_EEENS5_IJNS_12float_e4m3_tENS_13float_ue8m0_tEEEENS5_IJNS5_IJlSC_lEEENS4_6LayoutINS5_IJNS5_IJNS5_IJNSA_ILi32EEESB_EEEiEEESP_NS5_IJSC_iEEEEEENS5_IJNS5_IJNS5_IJNSA_ILi16EEESB_EEEiEEENS5_IJNS5_IJNSA_ILi0EEESC_EEENSA_ILi512EEEEEENS5_IJSV_iEEEEEEEEEEESK_S12_NS4_8TiledMMAINS4_8MMA_AtomIJNS4_27SM100_MMA_MXF8F6F4_2x1SM_SSISI_SI_fSJ_Li256ELi128ELNS4_4UMMA5MajorE0ELS17_0ELNS16_7ScaleInE0ELS18_0EEEEEENSM_INS5_IJSC_SC_SC_EEENS5_IJSV_SV_SV_EEEEENS5_IJNS4_10UnderscoreES1E_S1E_EEEEENS5_IJNS4_28SM100_TMA_2SM_LOAD_MULTICASTES1H_EEENS5_IJNS4_14ComposedLayoutINS4_7SwizzleILi3ELi4ELi3EEENS4_18smem_ptr_flag_bitsILi8EEENSM_INS5_IJNSA_ILi8EEESG_EEENS5_IJSG_SC_EEEEEEENSM_INS5_IJNS5_IJNS5_IJSO_SC_EEENS5_IJSN_SC_EEEEEESC_NS5_IJSB_NSA_ILi2EEEEEEEEENS5_IJNS5_IJNS5_IJST_SX_EEESW_EEESV_NS5_IJSC_SX_EEEEEEEEEEEvNS4_8identityES1I_S24_vS25_EENS_8epilogue10collective18CollectiveEpilogueINS27_23Sm100TmaWarpSpecializedILi4ELi2ELi32ELb1ELb0EEEJNS5_IJSG_SG_SF_EEENS5_IJNSM_ISG_SC_EENSM_ISN_SC_EEEEENS_10bfloat16_tESL_S2G_SL_NS27_6fusion15FusionCallbacksIS2B_NS2H_17LinearCombinationIS2G_fS2G_fLNS_15FloatRoundStyleE2EEES2C_S2F_JEEENS4_5SM1004TMEM4LOAD26SM100_TMEM_LOAD_32dp32b32xENS4_13SM90_TMA_LOADENS1J_INS1K_ILi2ELi4ELi3EEENS1M_ILi16EEENSM_INS5_IJS1O_SN_EEES1U_EEEENS4_39AutoVectorizingCopyWithAssumedAlignmentILi128EEENS4_14SM90_TMA_STOREES2W_S2Y_S2Y_EEEvvEEEEvNT_6ParamsE --------------------------
	.section	.nv.constant0._ZN7cutlass13device_kernelINS_4gemm6kernel13GemmUniversalIN4cute5tupleIJiiiiEEENS1_10collective13CollectiveMmaINS1_46MainloopSm100TmaUmmaWarpSpecializedBlockScaledILi3ELi2ELi2ENS5_IJNS4_1CILi4EEESB_NSA_ILi1EEEEEEEENS5_IJNSA_ILi256EEENSA_ILi128EEESF_EEENS5_IJNS_12float_e4m3_tENS_13float_ue8m0_tEEEENS5_IJNS5_IJlSC_lEEENS4_6LayoutINS5_IJNS5_IJNS5_IJNSA_ILi32EEESB_EEEiEEESP_NS5_IJSC_iEEEEEENS5_IJNS5_IJNS5_IJNSA_ILi16EEESB_EEEiEEENS5_IJNS5_IJNSA_ILi0EEESC_EEENSA_ILi512EEEEEENS5_IJSV_iEEEEEEEEEEESK_S12_NS4_8TiledMMAINS4_8MMA_AtomIJNS4_27SM100_MMA_MXF8F6F4_2x1SM_SSISI_SI_fSJ_Li256ELi128ELNS4_4UMMA5MajorE0ELS17_0ELNS16_7ScaleInE0ELS18_0EEEEEENSM_INS5_IJSC_SC_SC_EEENS5_IJSV_SV_SV_EEEEENS5_IJNS4_10UnderscoreES1E_S1E_EEEEENS5_IJNS4_28SM100_TMA_2SM_LOAD_MULTICASTES1H_EEENS5_IJNS4_14ComposedLayoutINS4_7SwizzleILi3ELi4ELi3EEENS4_18smem_ptr_flag_bitsILi8EEENSM_INS5_IJNSA_ILi8EEESG_EEENS5_IJSG_SC_EEEEEEENSM_INS5_IJNS5_IJNS5_IJSO_SC_EEENS5_IJSN_SC_EEEEEESC_NS5_IJSB_NSA_ILi2EEEEEEEEENS5_IJNS5_IJNS5_IJST_SX_EEESW_EEESV_NS5_IJSC_SX_EEEEEEEEEEEvNS4_8identityES1I_S24_vS25_EENS_8epilogue10collective18CollectiveEpilogueINS27_23Sm100TmaWarpSpecializedILi4ELi2ELi32ELb1ELb0EEEJNS5_IJSG_SG_SF_EEENS5_IJNSM_ISG_SC_EENSM_ISN_SC_EEEEENS_10bfloat16_tESL_S2G_SL_NS27_6fusion15FusionCallbacksIS2B_NS2H_17LinearCombinationIS2G_fS2G_fLNS_15FloatRoundStyleE2EEES2C_S2F_JEEENS4_5SM1004TMEM4LOAD26SM100_TMEM_LOAD_32dp32b32xENS4_13SM90_TMA_LOADENS1J_INS1K_ILi2ELi4ELi3EEENS1M_ILi16EEENSM_INS5_IJS1O_SN_EEES1U_EEEENS4_39AutoVectorizingCopyWithAssumedAlignmentILi128EEENS4_14SM90_TMA_STOREES2W_S2Y_S2Y_EEEvvEEEEvNT_6ParamsE,"a",@progbits
	.sectionflags	@""
	.align	4
.nv.constant0._ZN7cutlass13device_kernelINS_4gemm6kernel13GemmUniversalIN4cute5tupleIJiiiiEEENS1_10collective13CollectiveMmaINS1_46MainloopSm100TmaUmmaWarpSpecializedBlockScaledILi3ELi2ELi2ENS5_IJNS4_1CILi4EEESB_NSA_ILi1EEEEEEEENS5_IJNSA_ILi256EEENSA_ILi128EEESF_EEENS5_IJNS_12float_e4m3_tENS_13float_ue8m0_tEEEENS5_IJNS5_IJlSC_lEEENS4_6LayoutINS5_IJNS5_IJNS5_IJNSA_ILi32EEESB_EEEiEEESP_NS5_IJSC_iEEEEEENS5_IJNS5_IJNS5_IJNSA_ILi16EEESB_EEEiEEENS5_IJNS5_IJNSA_ILi0EEESC_EEENSA_ILi512EEEEEENS5_IJSV_iEEEEEEEEEEESK_S12_NS4_8TiledMMAINS4_8MMA_AtomIJNS4_27SM100_MMA_MXF8F6F4_2x1SM_SSISI_SI_fSJ_Li256ELi128ELNS4_4UMMA5MajorE0ELS17_0ELNS16_7ScaleInE0ELS18_0EEEEEENSM_INS5_IJSC_SC_SC_EEENS5_IJSV_SV_SV_EEEEENS5_IJNS4_10UnderscoreES1E_S1E_EEEEENS5_IJNS4_28SM100_TMA_2SM_LOAD_MULTICASTES1H_EEENS5_IJNS4_14ComposedLayoutINS4_7SwizzleILi3ELi4ELi3EEENS4_18smem_ptr_flag_bitsILi8EEENSM_INS5_IJNSA_ILi8EEESG_EEENS5_IJSG_SC_EEEEEEENSM_INS5_IJNS5_IJNS5_IJSO_SC_EEENS5_IJSN_SC_EEEEEESC_NS5_IJSB_NSA_ILi2EEEEEEEEENS5_IJNS5_IJNS5_IJST_SX_EEESW_EEESV_NS5_IJSC_SX_EEEEEEEEEEEvNS4_8identityES1I_S24_vS25_EENS_8epilogue10collective18CollectiveEpilogueINS27_23Sm100TmaWarpSpecializedILi4ELi2ELi32ELb1ELb0EEEJNS5_IJSG_SG_SF_EEENS5_IJNSM_ISG_SC_EENSM_ISN_SC_EEEEENS_10bfloat16_tESL_S2G_SL_NS27_6fusion15FusionCallbacksIS2B_NS2H_17LinearCombinationIS2G_fS2G_fLNS_15FloatRoundStyleE2EEES2C_S2F_JEEENS4_5SM1004TMEM4LOAD26SM100_TMEM_LOAD_32dp32b32xENS4_13SM90_TMA_LOADENS1J_INS1K_ILi2ELi4ELi3EEENS1M_ILi16EEENSM_INS5_IJS1O_SN_EEES1U_EEEENS4_39AutoVectorizingCopyWithAssumedAlignmentILi128EEENS4_14SM90_TMA_STOREES2W_S2Y_S2Y_EEEvvEEEEvNT_6ParamsE:
	.zero		3968


//--------------------- SYMBOLS --------------------------

	.type		.nv.reservedSmem.offset0,@object
	.size		.nv.reservedSmem.offset0,0x4
	.type		.nv.reservedSmem.cap,@object
	.size		.nv.reservedSmem.cap,0x4
	.type		__assertfail,@function
